	.target	sm_90a

	.elftype	@"ET_EXEC"


//--------------------- .note.nv.tkinfo           --------------------------
	.section	.note.nv.tkinfo,"",@"SHT_NOTE"
	.sectionflags	@"SHF_NOTE_NV_TKINFO"
	.tkinfo
        /*0018*/ 	.word	0x00000002
        /*0030*/ 	.string	""
        /*0030*/ 	.string	"ptxas"
        /*0030*/ 	.string	"Cuda compilation tools, release 13.0, V13.0.88"
        /*0030*/ 	.string	"Build cuda_13.0.r13.0/compiler.36424714_0"
        /*0030*/ 	.string	"-arch sm_90a -m 64 "



//--------------------- .note.nv.cuinfo           --------------------------
	.section	.note.nv.cuinfo,"",@"SHT_NOTE"
	.sectionflags	@"SHF_NOTE_NV_CUINFO"
        /*0018*/ 	.short	0x0002
        /*001a*/ 	.short	0x005a
        /*001c*/ 	.short	0x0082
	.zero		2


//--------------------- .nv.info                  --------------------------
	.section	.nv.info,"",@"SHT_CUDA_INFO"
	.align	4


	//----- nvinfo : EIATTR_REGCOUNT
	.align		4
        /*0000*/ 	.byte	0x04, 0x2f
        /*0002*/ 	.short	(.L_19 - .L_18)
	.align		4
.L_18:
        /*0004*/ 	.word	index@(_ZN7cutlass13device_kernelIN5flash22FlashAttnBwdPreprocessIN4cute5tupleIJNS3_1CILi64EEENS5_ILi96EEEEEENS_6half_tEfNS_4arch4Sm90ELb1ELb1EEEEEvNT_6ParamsE)
        /*0008*/ 	.word	0x00000030


	//----- nvinfo : EIATTR_FRAME_SIZE
	.align		4
.L_19:
        /*000c*/ 	.byte	0x04, 0x11
        /*000e*/ 	.short	(.L_21 - .L_20)
	.align		4
.L_20:
        /*0010*/ 	.word	index@(_ZN7cutlass13device_kernelIN5flash22FlashAttnBwdPreprocessIN4cute5tupleIJNS3_1CILi64EEENS5_ILi96EEEEEENS_6half_tEfNS_4arch4Sm90ELb1ELb1EEEEEvNT_6ParamsE)
        /*0014*/ 	.word	0x00000000


	//----- nvinfo : EIATTR_REGCOUNT
	.align		4
.L_21:
        /*0018*/ 	.byte	0x04, 0x2f
        /*001a*/ 	.short	(.L_23 - .L_22)
	.align		4
.L_22:
        /*001c*/ 	.word	index@(_ZN7cutlass13device_kernelIN5flash11enable_sm90INS1_16FlashAttnBwdSm90INS1_25CollectiveMainloopBwdSm90ILi2ELi2ELi2EN4cute5tupleIJNS5_1CILi1EEES8_S8_EEENS6_IJNS7_ILi64EEENS7_ILi128EEENS7_ILi96EEEEEENS_6half_tEfNS_4arch4Sm90ELb1ELb0ELb1ELb1ELb1ELb1ELb0ELb0ELi2ELi1ELi2ELi1ELb1EEENS1_24CollectiveEpilogueBwdGQAISD_fSG_Li256ELb1ELb1EEENS1_25SingleTileBwdLPTSchedulerILb1ELi128ELb1EEEEEEEEEvNT_6ParamsE)
        /*0020*/ 	.word	0x000000a8


	//----- nvinfo : EIATTR_FRAME_SIZE
	.align		4
.L_23:
        /*0024*/ 	.byte	0x04, 0x11
        /*0026*/ 	.short	(.L_25 - .L_24)
	.align		4
.L_24:
        /*0028*/ 	.word	index@(_ZN7cutlass13device_kernelIN5flash11enable_sm90INS1_16FlashAttnBwdSm90INS1_25CollectiveMainloopBwdSm90ILi2ELi2ELi2EN4cute5tupleIJNS5_1CILi1EEES8_S8_EEENS6_IJNS7_ILi64EEENS7_ILi128EEENS7_ILi96EEEEEENS_6half_tEfNS_4arch4Sm90ELb1ELb0ELb1ELb1ELb1ELb1ELb0ELb0ELi2ELi1ELi2ELi1ELb1EEENS1_24CollectiveEpilogueBwdGQAISD_fSG_Li256ELb1ELb1EEENS1_25SingleTileBwdLPTSchedulerILb1ELi128ELb1EEEEEEEEEvNT_6ParamsE)
        /*002c*/ 	.word	0x00000008


	//----- nvinfo : EIATTR_REGCOUNT
	.align		4
.L_25:
        /*0030*/ 	.byte	0x04, 0x2f
        /*0032*/ 	.short	(.L_27 - .L_26)
	.align		4
.L_26:
        /*0034*/ 	.word	index@(_ZN7cutlass13device_kernelIN5flash32FlashAttnBwdPostprocessConvertdQIN4cute5tupleIJNS3_1CILi64EEENS5_ILi96EEEEEENS_6half_tEfNS_4arch4Sm90ELi256ENS3_8TiledMMAINS3_8MMA_AtomIJNS3_4SM904GMMA25MMA_64x16x16_F32F16F16_SSILNSF_5MajorE0ELSH_1ELNSF_7ScaleInE1ELSI_1EEEEEENS3_6LayoutINS4_IJNS5_ILi1EEENS5_ILi2EEESM_EEENS4_IJNS5_ILi0EEESM_SP_EEEEENS4_IJNS3_10UnderscoreESS_SS_EEEEELb0EEEEEvNT_6ParamsE)
        /*0038*/ 	.word	0x0000002f


	//----- nvinfo : EIATTR_FRAME_SIZE
	.align		4
.L_27:
        /*003c*/ 	.byte	0x04, 0x11
        /*003e*/ 	.short	(.L_29 - .L_28)
	.align		4
.L_28:
        /*0040*/ 	.word	index@(_ZN7cutlass13device_kernelIN5flash32FlashAttnBwdPostprocessConvertdQIN4cute5tupleIJNS3_1CILi64EEENS5_ILi96EEEEEENS_6half_tEfNS_4arch4Sm90ELi256ENS3_8TiledMMAINS3_8MMA_AtomIJNS3_4SM904GMMA25MMA_64x16x16_F32F16F16_SSILNSF_5MajorE0ELSH_1ELNSF_7ScaleInE1ELSI_1EEEEEENS3_6LayoutINS4_IJNS5_ILi1EEENS5_ILi2EEESM_EEENS4_IJNS5_ILi0EEESM_SP_EEEEENS4_IJNS3_10UnderscoreESS_SS_EEEEELb0EEEEEvNT_6ParamsE)
        /*0044*/ 	.word	0x00000000


	//----- nvinfo : EIATTR_REGCOUNT
	.align		4
.L_29:
        /*0048*/ 	.byte	0x04, 0x2f
        /*004a*/ 	.short	(.L_31 - .L_30)
	.align		4
.L_30:
        /*004c*/ 	.word	index@(_ZN7cutlass13device_kernelIN5flash32FlashAttnBwdPostprocessConvertdQIN4cute5tupleIJNS3_1CILi128EEENS5_ILi96EEEEEENS_6half_tEfNS_4arch4Sm90ELi256ENS3_8TiledMMAINS3_8MMA_AtomIJNS3_4SM904GMMA25MMA_64x96x16_F32F16F16_RSILNSF_5MajorE0ELSH_1ELNSF_7ScaleInE1ELSI_1EEEEEENS3_6LayoutINS4_IJNS5_ILi2EEENS5_ILi1EEESN_EEENS4_IJSN_NS5_ILi0EEESP_EEEEENS4_IJNS3_10UnderscoreESS_SS_EEEEELb0EEEEEvNT_6ParamsE)
        /*0050*/ 	.word	0x00000048


	//----- nvinfo : EIATTR_FRAME_SIZE
	.align		4
.L_31:
        /*0054*/ 	.byte	0x04, 0x11
        /*0056*/ 	.short	(.L_33 - .L_32)
	.align		4
.L_32:
        /*0058*/ 	.word	index@(_ZN7cutlass13device_kernelIN5flash32FlashAttnBwdPostprocessConvertdQIN4cute5tupleIJNS3_1CILi128EEENS5_ILi96EEEEEENS_6half_tEfNS_4arch4Sm90ELi256ENS3_8TiledMMAINS3_8MMA_AtomIJNS3_4SM904GMMA25MMA_64x96x16_F32F16F16_RSILNSF_5MajorE0ELSH_1ELNSF_7ScaleInE1ELSI_1EEEEEENS3_6LayoutINS4_IJNS5_ILi2EEENS5_ILi1EEESN_EEENS4_IJSN_NS5_ILi0EEESP_EEEEENS4_IJNS3_10UnderscoreESS_SS_EEEEELb0EEEEEvNT_6ParamsE)
        /*005c*/ 	.word	0x00000000


	//----- nvinfo : EIATTR_REGCOUNT
	.align		4
.L_33:
        /*0060*/ 	.byte	0x04, 0x2f
        /*0062*/ 	.short	(.L_35 - .L_34)
	.align		4
.L_34:
        /*0064*/ 	.word	index@(_ZN7cutlass13device_kernelIN5flash11enable_sm90INS1_16FlashAttnBwdSm90INS1_25CollectiveMainloopBwdSm90ILi2ELi2ELi2EN4cute5tupleIJNS5_1CILi1EEES8_S8_EEENS6_IJNS7_ILi64EEENS7_ILi128EEENS7_ILi96EEEEEENS_6half_tEfNS_4arch4Sm90ELb1ELb0ELb1ELb1ELb0ELb1ELb0ELb0ELi2ELi1ELi2ELi1ELb1EEENS1_24CollectiveEpilogueBwdGQAISD_fSG_Li256ELb1ELb0EEENS1_25SingleTileBwdLPTSchedulerILb1ELi128ELb0EEEEEEEEEvNT_6ParamsE)
        /*0068*/ 	.word	0x000000a8


	//----- nvinfo : EIATTR_FRAME_SIZE
	.align		4
.L_35:
        /*006c*/ 	.byte	0x04, 0x11
        /*006e*/ 	.short	(.L_37 - .L_36)
	.align		4
.L_36:
        /*0070*/ 	.word	index@(_ZN7cutlass13device_kernelIN5flash11enable_sm90INS1_16FlashAttnBwdSm90INS1_25CollectiveMainloopBwdSm90ILi2ELi2ELi2EN4cute5tupleIJNS5_1CILi1EEES8_S8_EEENS6_IJNS7_ILi64EEENS7_ILi128EEENS7_ILi96EEEEEENS_6half_tEfNS_4arch4Sm90ELb1ELb0ELb1ELb1ELb0ELb1ELb0ELb0ELi2ELi1ELi2ELi1ELb1EEENS1_24CollectiveEpilogueBwdGQAISD_fSG_Li256ELb1ELb0EEENS1_25SingleTileBwdLPTSchedulerILb1ELi128ELb0EEEEEEEEEvNT_6ParamsE)
        /*0074*/ 	.word	0x00000008


	//----- nvinfo : EIATTR_REGCOUNT
	.align		4
.L_37:
        /*0078*/ 	.byte	0x04, 0x2f
        /*007a*/ 	.short	(.L_39 - .L_38)
	.align		4
.L_38:
        /*007c*/ 	.word	index@(_ZN7cutlass13device_kernelIN5flash11enable_sm90INS1_16FlashAttnBwdSm90INS1_25CollectiveMainloopBwdSm90ILi2ELi2ELi2EN4cute5tupleIJNS5_1CILi1EEES8_S8_EEENS6_IJNS7_ILi64EEENS7_ILi128EEENS7_ILi96EEEEEENS_6half_tEfNS_4arch4Sm90ELb1ELb0ELb1ELb1ELb1ELb1ELb0ELb0ELi2ELi1ELi2ELi1ELb1EEENS1_21CollectiveEpilogueBwdISD_SE_SG_Li256ELb1ELb0ELi1EEENS1_25SingleTileBwdLPTSchedulerILb1ELi128ELb1EEEEEEEEEvNT_6ParamsE)
        /*0080*/ 	.word	0x000000a8


	//----- nvinfo : EIATTR_FRAME_SIZE
	.align		4
.L_39:
        /*0084*/ 	.byte	0x04, 0x11
        /*0086*/ 	.short	(.L_41 - .L_40)
	.align		4
.L_40:
        /*0088*/ 	.word	index@(_ZN7cutlass13device_kernelIN5flash11enable_sm90INS1_16FlashAttnBwdSm90INS1_25CollectiveMainloopBwdSm90ILi2ELi2ELi2EN4cute5tupleIJNS5_1CILi1EEES8_S8_EEENS6_IJNS7_ILi64EEENS7_ILi128EEENS7_ILi96EEEEEENS_6half_tEfNS_4arch4Sm90ELb1ELb0ELb1ELb1ELb1ELb1ELb0ELb0ELi2ELi1ELi2ELi1ELb1EEENS1_21CollectiveEpilogueBwdISD_SE_SG_Li256ELb1ELb0ELi1EEENS1_25SingleTileBwdLPTSchedulerILb1ELi128ELb1EEEEEEEEEvNT_6ParamsE)
        /*008c*/ 	.word	0x00000008


	//----- nvinfo : EIATTR_REGCOUNT
	.align		4
.L_41:
        /*0090*/ 	.byte	0x04, 0x2f
        /*0092*/ 	.short	(.L_43 - .L_42)
	.align		4
.L_42:
        /*0094*/ 	.word	index@(_ZN7cutlass13device_kernelIN5flash11enable_sm90INS1_16FlashAttnBwdSm90INS1_25CollectiveMainloopBwdSm90ILi2ELi2ELi2EN4cute5tupleIJNS5_1CILi1EEES8_S8_EEENS6_IJNS7_ILi64EEENS7_ILi128EEENS7_ILi96EEEEEENS_6half_tEfNS_4arch4Sm90ELb1ELb0ELb1ELb1ELb0ELb1ELb0ELb0ELi2ELi1ELi2ELi1ELb1EEENS1_21CollectiveEpilogueBwdISD_SE_SG_Li256ELb1ELb0ELi1EEENS1_25SingleTileBwdLPTSchedulerILb1ELi128ELb0EEEEEEEEEvNT_6ParamsE)
        /*0098*/ 	.word	0x000000a8


	//----- nvinfo : EIATTR_FRAME_SIZE
	.align		4
.L_43:
        /*009c*/ 	.byte	0x04, 0x11
        /*009e*/ 	.short	(.L_45 - .L_44)
	.align		4
.L_44:
        /*00a0*/ 	.word	index@(_ZN7cutlass13device_kernelIN5flash11enable_sm90INS1_16FlashAttnBwdSm90INS1_25CollectiveMainloopBwdSm90ILi2ELi2ELi2EN4cute5tupleIJNS5_1CILi1EEES8_S8_EEENS6_IJNS7_ILi64EEENS7_ILi128EEENS7_ILi96EEEEEENS_6half_tEfNS_4arch4Sm90ELb1ELb0ELb1ELb1ELb0ELb1ELb0ELb0ELi2ELi1ELi2ELi1ELb1EEENS1_21CollectiveEpilogueBwdISD_SE_SG_Li256ELb1ELb0ELi1EEENS1_25SingleTileBwdLPTSchedulerILb1ELi128ELb0EEEEEEEEEvNT_6ParamsE)
        /*00a4*/ 	.word	0x00000008


	//----- nvinfo : EIATTR_REGCOUNT
	.align		4
.L_45:
        /*00a8*/ 	.byte	0x04, 0x2f
        /*00aa*/ 	.short	(.L_47 - .L_46)
	.align		4
.L_46:
        /*00ac*/ 	.word	index@(_ZN7cutlass13device_kernelIN5flash22FlashAttnBwdPreprocessIN4cute5tupleIJNS3_1CILi64EEENS5_ILi96EEEEEENS_6half_tEfNS_4arch4Sm90ELb1ELb0EEEEEvNT_6ParamsE)
        /*00b0*/ 	.word	0x0000002d


	//----- nvinfo : EIATTR_FRAME_SIZE
	.align		4
.L_47:
        /*00b4*/ 	.byte	0x04, 0x11
        /*00b6*/ 	.short	(.L_49 - .L_48)
	.align		4
.L_48:
        /*00b8*/ 	.word	index@(_ZN7cutlass13device_kernelIN5flash22FlashAttnBwdPreprocessIN4cute5tupleIJNS3_1CILi64EEENS5_ILi96EEEEEENS_6half_tEfNS_4arch4Sm90ELb1ELb0EEEEEvNT_6ParamsE)
        /*00bc*/ 	.word	0x00000000


	//----- nvinfo : EIATTR_REGCOUNT
	.align		4
.L_49:
        /*00c0*/ 	.byte	0x04, 0x2f
        /*00c2*/ 	.short	(.L_51 - .L_50)
	.align		4
.L_50:
        /*00c4*/ 	.word	index@(_ZN7cutlass13device_kernelIN5flash11enable_sm90INS1_16FlashAttnBwdSm90INS1_25CollectiveMainloopBwdSm90ILi2ELi2ELi2EN4cute5tupleIJNS5_1CILi1EEES8_S8_EEENS6_IJNS7_ILi64EEENS7_ILi128EEENS7_ILi96EEEEEENS_6half_tEfNS_4arch4Sm90ELb1ELb0ELb1ELb0ELb1ELb1ELb0ELb0ELi2ELi1ELi2ELi1ELb1EEENS1_24CollectiveEpilogueBwdGQAISD_fSG_Li256ELb0ELb1EEENS1_25SingleTileBwdLPTSchedulerILb0ELi128ELb1EEEEEEEEEvNT_6ParamsE)
        /*00c8*/ 	.word	0x000000a8


	//----- nvinfo : EIATTR_FRAME_SIZE
	.align		4
.L_51:
        /*00cc*/ 	.byte	0x04, 0x11
        /*00ce*/ 	.short	(.L_53 - .L_52)
	.align		4
.L_52:
        /*00d0*/ 	.word	index@(_ZN7cutlass13device_kernelIN5flash11enable_sm90INS1_16FlashAttnBwdSm90INS1_25CollectiveMainloopBwdSm90ILi2ELi2ELi2EN4cute5tupleIJNS5_1CILi1EEES8_S8_EEENS6_IJNS7_ILi64EEENS7_ILi128EEENS7_ILi96EEEEEENS_6half_tEfNS_4arch4Sm90ELb1ELb0ELb1ELb0ELb1ELb1ELb0ELb0ELi2ELi1ELi2ELi1ELb1EEENS1_24CollectiveEpilogueBwdGQAISD_fSG_Li256ELb0ELb1EEENS1_25SingleTileBwdLPTSchedulerILb0ELi128ELb1EEEEEEEEEvNT_6ParamsE)
        /*00d4*/ 	.word	0x00000008


	//----- nvinfo : EIATTR_REGCOUNT
	.align		4
.L_53:
        /*00d8*/ 	.byte	0x04, 0x2f
        /*00da*/ 	.short	(.L_55 - .L_54)
	.align		4
.L_54:
        /*00dc*/ 	.word	index@(_ZN7cutlass13device_kernelIN5flash11enable_sm90INS1_16FlashAttnBwdSm90INS1_25CollectiveMainloopBwdSm90ILi2ELi2ELi2EN4cute5tupleIJNS5_1CILi1EEES8_S8_EEENS6_IJNS7_ILi64EEENS7_ILi128EEENS7_ILi96EEEEEENS_6half_tEfNS_4arch4Sm90ELb1ELb0ELb1ELb0ELb0ELb1ELb0ELb0ELi2ELi1ELi2ELi1ELb1EEENS1_24CollectiveEpilogueBwdGQAISD_fSG_Li256ELb0ELb0EEENS1_25SingleTileBwdLPTSchedulerILb0ELi128ELb0EEEEEEEEEvNT_6ParamsE)
        /*00e0*/ 	.word	0x000000a8


	//----- nvinfo : EIATTR_FRAME_SIZE
	.align		4
.L_55:
        /*00e4*/ 	.byte	0x04, 0x11
        /*00e6*/ 	.short	(.L_57 - .L_56)
	.align		4
.L_56:
        /*00e8*/ 	.word	index@(_ZN7cutlass13device_kernelIN5flash11enable_sm90INS1_16FlashAttnBwdSm90INS1_25CollectiveMainloopBwdSm90ILi2ELi2ELi2EN4cute5tupleIJNS5_1CILi1EEES8_S8_EEENS6_IJNS7_ILi64EEENS7_ILi128EEENS7_ILi96EEEEEENS_6half_tEfNS_4arch4Sm90ELb1ELb0ELb1ELb0ELb0ELb1ELb0ELb0ELi2ELi1ELi2ELi1ELb1EEENS1_24CollectiveEpilogueBwdGQAISD_fSG_Li256ELb0ELb0EEENS1_25SingleTileBwdLPTSchedulerILb0ELi128ELb0EEEEEEEEEvNT_6ParamsE)
        /*00ec*/ 	.word	0x00000008


	//----- nvinfo : EIATTR_REGCOUNT
	.align		4
.L_57:
        /*00f0*/ 	.byte	0x04, 0x2f
        /*00f2*/ 	.short	(.L_59 - .L_58)
	.align		4
.L_58:
        /*00f4*/ 	.word	index@(_ZN7cutlass13device_kernelIN5flash11enable_sm90INS1_16FlashAttnBwdSm90INS1_25CollectiveMainloopBwdSm90ILi2ELi2ELi2EN4cute5tupleIJNS5_1CILi1EEES8_S8_EEENS6_IJNS7_ILi64EEENS7_ILi128EEENS7_ILi96EEEEEENS_6half_tEfNS_4arch4Sm90ELb1ELb0ELb1ELb0ELb1ELb1ELb0ELb0ELi2ELi1ELi2ELi1ELb1EEENS1_21CollectiveEpilogueBwdISD_SE_SG_Li256ELb0ELb0ELi1EEENS1_25SingleTileBwdLPTSchedulerILb0ELi128ELb1EEEEEEEEEvNT_6ParamsE)
        /*00f8*/ 	.word	0x000000a8


	//----- nvinfo : EIATTR_FRAME_SIZE
	.align		4
.L_59:
        /*00fc*/ 	.byte	0x04, 0x11
        /*00fe*/ 	.short	(.L_61 - .L_60)
	.align		4
.L_60:
        /*0100*/ 	.word	index@(_ZN7cutlass13device_kernelIN5flash11enable_sm90INS1_16FlashAttnBwdSm90INS1_25CollectiveMainloopBwdSm90ILi2ELi2ELi2EN4cute5tupleIJNS5_1CILi1EEES8_S8_EEENS6_IJNS7_ILi64EEENS7_ILi128EEENS7_ILi96EEEEEENS_6half_tEfNS_4arch4Sm90ELb1ELb0ELb1ELb0ELb1ELb1ELb0ELb0ELi2ELi1ELi2ELi1ELb1EEENS1_21CollectiveEpilogueBwdISD_SE_SG_Li256ELb0ELb0ELi1EEENS1_25SingleTileBwdLPTSchedulerILb0ELi128ELb1EEEEEEEEEvNT_6ParamsE)
        /*0104*/ 	.word	0x00000008


	//----- nvinfo : EIATTR_REGCOUNT
	.align		4
.L_61:
        /*0108*/ 	.byte	0x04, 0x2f
        /*010a*/ 	.short	(.L_63 - .L_62)
	.align		4
.L_62:
        /*010c*/ 	.word	index@(_ZN7cutlass13device_kernelIN5flash11enable_sm90INS1_16FlashAttnBwdSm90INS1_25CollectiveMainloopBwdSm90ILi2ELi2ELi2EN4cute5tupleIJNS5_1CILi1EEES8_S8_EEENS6_IJNS7_ILi64EEENS7_ILi128EEENS7_ILi96EEEEEENS_6half_tEfNS_4arch4Sm90ELb1ELb0ELb1ELb0ELb0ELb1ELb0ELb0ELi2ELi1ELi2ELi1ELb1EEENS1_21CollectiveEpilogueBwdISD_SE_SG_Li256ELb0ELb0ELi1EEENS1_25SingleTileBwdLPTSchedulerILb0ELi128ELb0EEEEEEEEEvNT_6ParamsE)
        /*0110*/ 	.word	0x000000a8


	//----- nvinfo : EIATTR_FRAME_SIZE
	.align		4
.L_63:
        /*0114*/ 	.byte	0x04, 0x11
        /*0116*/ 	.short	(.L_65 - .L_64)
	.align		4
.L_64:
        /*0118*/ 	.word	index@(_ZN7cutlass13device_kernelIN5flash11enable_sm90INS1_16FlashAttnBwdSm90INS1_25CollectiveMainloopBwdSm90ILi2ELi2ELi2EN4cute5tupleIJNS5_1CILi1EEES8_S8_EEENS6_IJNS7_ILi64EEENS7_ILi128EEENS7_ILi96EEEEEENS_6half_tEfNS_4arch4Sm90ELb1ELb0ELb1ELb0ELb0ELb1ELb0ELb0ELi2ELi1ELi2ELi1ELb1EEENS1_21CollectiveEpilogueBwdISD_SE_SG_Li256ELb0ELb0ELi1EEENS1_25SingleTileBwdLPTSchedulerILb0ELi128ELb0EEEEEEEEEvNT_6ParamsE)
        /*011c*/ 	.word	0x00000008


	//----- nvinfo : EIATTR_REGCOUNT
	.align		4
.L_65:
        /*0120*/ 	.byte	0x04, 0x2f
        /*0122*/ 	.short	(.L_67 - .L_66)
	.align		4
.L_66:
        /*0124*/ 	.word	index@(_ZN7cutlass13device_kernelIN5flash11enable_sm90INS1_16FlashAttnBwdSm90INS1_25CollectiveMainloopBwdSm90ILi2ELi2ELi2EN4cute5tupleIJNS5_1CILi1EEES8_S8_EEENS6_IJNS7_ILi64EEENS7_ILi128EEENS7_ILi96EEEEEENS_6half_tEfNS_4arch4Sm90ELb0ELb1ELb1ELb1ELb1ELb1ELb0ELb0ELi2ELi1ELi2ELi1ELb1EEENS1_24CollectiveEpilogueBwdGQAISD_fSG_Li256ELb1ELb1EEENS1_19SingleTileSchedulerILb1ELb0ELb0ELi128EEEEEEEEEvNT_6ParamsE)
        /*0128*/ 	.word	0x000000a8


	//----- nvinfo : EIATTR_FRAME_SIZE
	.align		4
.L_67:
        /*012c*/ 	.byte	0x04, 0x11
        /*012e*/ 	.short	(.L_69 - .L_68)
	.align		4
.L_68:
        /*0130*/ 	.word	index@(_ZN7cutlass13device_kernelIN5flash11enable_sm90INS1_16FlashAttnBwdSm90INS1_25CollectiveMainloopBwdSm90ILi2ELi2ELi2EN4cute5tupleIJNS5_1CILi1EEES8_S8_EEENS6_IJNS7_ILi64EEENS7_ILi128EEENS7_ILi96EEEEEENS_6half_tEfNS_4arch4Sm90ELb0ELb1ELb1ELb1ELb1ELb1ELb0ELb0ELi2ELi1ELi2ELi1ELb1EEENS1_24CollectiveEpilogueBwdGQAISD_fSG_Li256ELb1ELb1EEENS1_19SingleTileSchedulerILb1ELb0ELb0ELi128EEEEEEEEEvNT_6ParamsE)
        /*0134*/ 	.word	0x00000010


	//----- nvinfo : EIATTR_REGCOUNT
	.align		4
.L_69:
        /*0138*/ 	.byte	0x04, 0x2f
        /*013a*/ 	.short	(.L_71 - .L_70)
	.align		4
.L_70:
        /*013c*/ 	.word	index@(_ZN7cutlass13device_kernelIN5flash11enable_sm90INS1_16FlashAttnBwdSm90INS1_25CollectiveMainloopBwdSm90ILi2ELi2ELi2EN4cute5tupleIJNS5_1CILi1EEES8_S8_EEENS6_IJNS7_ILi64EEENS7_ILi128EEENS7_ILi96EEEEEENS_6half_tEfNS_4arch4Sm90ELb0ELb1ELb1ELb1ELb0ELb1ELb0ELb0ELi2ELi1ELi2ELi1ELb1EEENS1_24CollectiveEpilogueBwdGQAISD_fSG_Li256ELb1ELb0EEENS1_19SingleTileSchedulerILb1ELb0ELb0ELi128EEEEEEEEEvNT_6ParamsE)
        /*0140*/ 	.word	0x000000a8


	//----- nvinfo : EIATTR_FRAME_SIZE
	.align		4
.L_71:
        /*0144*/ 	.byte	0x04, 0x11
        /*0146*/ 	.short	(.L_73 - .L_72)
	.align		4
.L_72:
        /*0148*/ 	.word	index@(_ZN7cutlass13device_kernelIN5flash11enable_sm90INS1_16FlashAttnBwdSm90INS1_25CollectiveMainloopBwdSm90ILi2ELi2ELi2EN4cute5tupleIJNS5_1CILi1EEES8_S8_EEENS6_IJNS7_ILi64EEENS7_ILi128EEENS7_ILi96EEEEEENS_6half_tEfNS_4arch4Sm90ELb0ELb1ELb1ELb1ELb0ELb1ELb0ELb0ELi2ELi1ELi2ELi1ELb1EEENS1_24CollectiveEpilogueBwdGQAISD_fSG_Li256ELb1ELb0EEENS1_19SingleTileSchedulerILb1ELb0ELb0ELi128EEEEEEEEEvNT_6ParamsE)
        /*014c*/ 	.word	0x00000010


	//----- nvinfo : EIATTR_REGCOUNT
	.align		4
.L_73:
        /*0150*/ 	.byte	0x04, 0x2f
        /*0152*/ 	.short	(.L_75 - .L_74)
	.align		4
.L_74:
        /*0154*/ 	.word	index@(_ZN7cutlass13device_kernelIN5flash11enable_sm90INS1_16FlashAttnBwdSm90INS1_25CollectiveMainloopBwdSm90ILi2ELi2ELi2EN4cute5tupleIJNS5_1CILi1EEES8_S8_EEENS6_IJNS7_ILi64EEENS7_ILi128EEENS7_ILi96EEEEEENS_6half_tEfNS_4arch4Sm90ELb0ELb1ELb1ELb1ELb1ELb1ELb0ELb0ELi2ELi1ELi2ELi1ELb1EEENS1_21CollectiveEpilogueBwdISD_SE_SG_Li256ELb1ELb0ELi1EEENS1_19SingleTileSchedulerILb1ELb0ELb0ELi128EEEEEEEEEvNT_6ParamsE)
        /*0158*/ 	.word	0x000000a8


	//----- nvinfo : EIATTR_FRAME_SIZE
	.align		4
.L_75:
        /*015c*/ 	.byte	0x04, 0x11
        /*015e*/ 	.short	(.L_77 - .L_76)
	.align		4
.L_76:
        /*0160*/ 	.word	index@(_ZN7cutlass13device_kernelIN5flash11enable_sm90INS1_16FlashAttnBwdSm90INS1_25CollectiveMainloopBwdSm90ILi2ELi2ELi2EN4cute5tupleIJNS5_1CILi1EEES8_S8_EEENS6_IJNS7_ILi64EEENS7_ILi128EEENS7_ILi96EEEEEENS_6half_tEfNS_4arch4Sm90ELb0ELb1ELb1ELb1ELb1ELb1ELb0ELb0ELi2ELi1ELi2ELi1ELb1EEENS1_21CollectiveEpilogueBwdISD_SE_SG_Li256ELb1ELb0ELi1EEENS1_19SingleTileSchedulerILb1ELb0ELb0ELi128EEEEEEEEEvNT_6ParamsE)
        /*0164*/ 	.word	0x00000010


	//----- nvinfo : EIATTR_REGCOUNT
	.align		4
.L_77:
        /*0168*/ 	.byte	0x04, 0x2f
        /*016a*/ 	.short	(.L_79 - .L_78)
	.align		4
.L_78:
        /*016c*/ 	.word	index@(_ZN7cutlass13device_kernelIN5flash11enable_sm90INS1_16FlashAttnBwdSm90INS1_25CollectiveMainloopBwdSm90ILi2ELi2ELi2EN4cute5tupleIJNS5_1CILi1EEES8_S8_EEENS6_IJNS7_ILi64EEENS7_ILi128EEENS7_ILi96EEEEEENS_6half_tEfNS_4arch4Sm90ELb0ELb1ELb1ELb1ELb0ELb1ELb0ELb0ELi2ELi1ELi2ELi1ELb1EEENS1_21CollectiveEpilogueBwdISD_SE_SG_Li256ELb1ELb0ELi1EEENS1_19SingleTileSchedulerILb1ELb0ELb0ELi128EEEEEEEEEvNT_6ParamsE)
        /*0170*/ 	.word	0x000000a8


	//----- nvinfo : EIATTR_FRAME_SIZE
	.align		4
.L_79:
        /*0174*/ 	.byte	0x04, 0x11
        /*0176*/ 	.short	(.L_81 - .L_80)
	.align		4
.L_80:
        /*0178*/ 	.word	index@(_ZN7cutlass13device_kernelIN5flash11enable_sm90INS1_16FlashAttnBwdSm90INS1_25CollectiveMainloopBwdSm90ILi2ELi2ELi2EN4cute5tupleIJNS5_1CILi1EEES8_S8_EEENS6_IJNS7_ILi64EEENS7_ILi128EEENS7_ILi96EEEEEENS_6half_tEfNS_4arch4Sm90ELb0ELb1ELb1ELb1ELb0ELb1ELb0ELb0ELi2ELi1ELi2ELi1ELb1EEENS1_21CollectiveEpilogueBwdISD_SE_SG_Li256ELb1ELb0ELi1EEENS1_19SingleTileSchedulerILb1ELb0ELb0ELi128EEEEEEEEEvNT_6ParamsE)
        /*017c*/ 	.word	0x00000010


	//----- nvinfo : EIATTR_REGCOUNT
	.align		4
.L_81:
        /*0180*/ 	.byte	0x04, 0x2f
        /*0182*/ 	.short	(.L_83 - .L_82)
	.align		4
.L_82:
        /*0184*/ 	.word	index@(_ZN7cutlass13device_kernelIN5flash11enable_sm90INS1_16FlashAttnBwdSm90INS1_25CollectiveMainloopBwdSm90ILi2ELi2ELi2EN4cute5tupleIJNS5_1CILi1EEES8_S8_EEENS6_IJNS7_ILi64EEENS7_ILi128EEENS7_ILi96EEEEEENS_6half_tEfNS_4arch4Sm90ELb0ELb1ELb1ELb0ELb1ELb1ELb0ELb0ELi2ELi1ELi2ELi1ELb1EEENS1_24CollectiveEpilogueBwdGQAISD_fSG_Li256ELb0ELb1EEENS1_19SingleTileSchedulerILb0ELb0ELb0ELi128EEEEEEEEEvNT_6ParamsE)
        /*0188*/ 	.word	0x000000a8


	//----- nvinfo : EIATTR_FRAME_SIZE
	.align		4
.L_83:
        /*018c*/ 	.byte	0x04, 0x11
        /*018e*/ 	.short	(.L_85 - .L_84)
	.align		4
.L_84:
        /*0190*/ 	.word	index@(_ZN7cutlass13device_kernelIN5flash11enable_sm90INS1_16FlashAttnBwdSm90INS1_25CollectiveMainloopBwdSm90ILi2ELi2ELi2EN4cute5tupleIJNS5_1CILi1EEES8_S8_EEENS6_IJNS7_ILi64EEENS7_ILi128EEENS7_ILi96EEEEEENS_6half_tEfNS_4arch4Sm90ELb0ELb1ELb1ELb0ELb1ELb1ELb0ELb0ELi2ELi1ELi2ELi1ELb1EEENS1_24CollectiveEpilogueBwdGQAISD_fSG_Li256ELb0ELb1EEENS1_19SingleTileSchedulerILb0ELb0ELb0ELi128EEEEEEEEEvNT_6ParamsE)
        /*0194*/ 	.word	0x00000008


	//----- nvinfo : EIATTR_REGCOUNT
	.align		4
.L_85:
        /*0198*/ 	.byte	0x04, 0x2f
        /*019a*/ 	.short	(.L_87 - .L_86)
	.align		4
.L_86:
        /*019c*/ 	.word	index@(_ZN7cutlass13device_kernelIN5flash11enable_sm90INS1_16FlashAttnBwdSm90INS1_25CollectiveMainloopBwdSm90ILi2ELi2ELi2EN4cute5tupleIJNS5_1CILi1EEES8_S8_EEENS6_IJNS7_ILi64EEENS7_ILi128EEENS7_ILi96EEEEEENS_6half_tEfNS_4arch4Sm90ELb0ELb1ELb1ELb0ELb0ELb1ELb0ELb0ELi2ELi1ELi2ELi1ELb1EEENS1_24CollectiveEpilogueBwdGQAISD_fSG_Li256ELb0ELb0EEENS1_19SingleTileSchedulerILb0ELb0ELb0ELi128EEEEEEEEEvNT_6ParamsE)
        /*01a0*/ 	.word	0x000000a8


	//----- nvinfo : EIATTR_FRAME_SIZE
	.align		4
.L_87:
        /*01a4*/ 	.byte	0x04, 0x11
        /*01a6*/ 	.short	(.L_89 - .L_88)
	.align		4
.L_88:
        /*01a8*/ 	.word	index@(_ZN7cutlass13device_kernelIN5flash11enable_sm90INS1_16FlashAttnBwdSm90INS1_25CollectiveMainloopBwdSm90ILi2ELi2ELi2EN4cute5tupleIJNS5_1CILi1EEES8_S8_EEENS6_IJNS7_ILi64EEENS7_ILi128EEENS7_ILi96EEEEEENS_6half_tEfNS_4arch4Sm90ELb0ELb1ELb1ELb0ELb0ELb1ELb0ELb0ELi2ELi1ELi2ELi1ELb1EEENS1_24CollectiveEpilogueBwdGQAISD_fSG_Li256ELb0ELb0EEENS1_19SingleTileSchedulerILb0ELb0ELb0ELi128EEEEEEEEEvNT_6ParamsE)
        /*01ac*/ 	.word	0x00000008


	//----- nvinfo : EIATTR_REGCOUNT
	.align		4
.L_89:
        /*01b0*/ 	.byte	0x04, 0x2f
        /*01b2*/ 	.short	(.L_91 - .L_90)
	.align		4
.L_90:
        /*01b4*/ 	.word	index@(_ZN7cutlass13device_kernelIN5flash11enable_sm90INS1_16FlashAttnBwdSm90INS1_25CollectiveMainloopBwdSm90ILi2ELi2ELi2EN4cute5tupleIJNS5_1CILi1EEES8_S8_EEENS6_IJNS7_ILi64EEENS7_ILi128EEENS7_ILi96EEEEEENS_6half_tEfNS_4arch4Sm90ELb0ELb1ELb1ELb0ELb1ELb1ELb0ELb0ELi2ELi1ELi2ELi1ELb1EEENS1_21CollectiveEpilogueBwdISD_SE_SG_Li256ELb0ELb0ELi1EEENS1_19SingleTileSchedulerILb0ELb0ELb0ELi128EEEEEEEEEvNT_6ParamsE)
        /*01b8*/ 	.word	0x000000a8


	//----- nvinfo : EIATTR_FRAME_SIZE
	.align		4
.L_91:
        /*01bc*/ 	.byte	0x04, 0x11
        /*01be*/ 	.short	(.L_93 - .L_92)
	.align		4
.L_92:
        /*01c0*/ 	.word	index@(_ZN7cutlass13device_kernelIN5flash11enable_sm90INS1_16FlashAttnBwdSm90INS1_25CollectiveMainloopBwdSm90ILi2ELi2ELi2EN4cute5tupleIJNS5_1CILi1EEES8_S8_EEENS6_IJNS7_ILi64EEENS7_ILi128EEENS7_ILi96EEEEEENS_6half_tEfNS_4arch4Sm90ELb0ELb1ELb1ELb0ELb1ELb1ELb0ELb0ELi2ELi1ELi2ELi1ELb1EEENS1_21CollectiveEpilogueBwdISD_SE_SG_Li256ELb0ELb0ELi1EEENS1_19SingleTileSchedulerILb0ELb0ELb0ELi128EEEEEEEEEvNT_6ParamsE)
        /*01c4*/ 	.word	0x00000008


	//----- nvinfo : EIATTR_REGCOUNT
	.align		4
.L_93:
        /*01c8*/ 	.byte	0x04, 0x2f
        /*01ca*/ 	.short	(.L_95 - .L_94)
	.align		4
.L_94:
        /*01cc*/ 	.word	index@(_ZN7cutlass13device_kernelIN5flash11enable_sm90INS1_16FlashAttnBwdSm90INS1_25CollectiveMainloopBwdSm90ILi2ELi2ELi2EN4cute5tupleIJNS5_1CILi1EEES8_S8_EEENS6_IJNS7_ILi64EEENS7_ILi128EEENS7_ILi96EEEEEENS_6half_tEfNS_4arch4Sm90ELb0ELb1ELb1ELb0ELb0ELb1ELb0ELb0ELi2ELi1ELi2ELi1ELb1EEENS1_21CollectiveEpilogueBwdISD_SE_SG_Li256ELb0ELb0ELi1EEENS1_19SingleTileSchedulerILb0ELb0ELb0ELi128EEEEEEEEEvNT_6ParamsE)
        /*01d0*/ 	.word	0x000000a8


	//----- nvinfo : EIATTR_FRAME_SIZE
	.align		4
.L_95:
        /*01d4*/ 	.byte	0x04, 0x11
        /*01d6*/ 	.short	(.L_97 - .L_96)
	.align		4
.L_96:
        /*01d8*/ 	.word	index@(_ZN7cutlass13device_kernelIN5flash11enable_sm90INS1_16FlashAttnBwdSm90INS1_25CollectiveMainloopBwdSm90ILi2ELi2ELi2EN4cute5tupleIJNS5_1CILi1EEES8_S8_EEENS6_IJNS7_ILi64EEENS7_ILi128EEENS7_ILi96EEEEEENS_6half_tEfNS_4arch4Sm90ELb0ELb1ELb1ELb0ELb0ELb1ELb0ELb0ELi2ELi1ELi2ELi1ELb1EEENS1_21CollectiveEpilogueBwdISD_SE_SG_Li256ELb0ELb0ELi1EEENS1_19SingleTileSchedulerILb0ELb0ELb0ELi128EEEEEEEEEvNT_6ParamsE)
        /*01dc*/ 	.word	0x00000008


	//----- nvinfo : EIATTR_REGCOUNT
	.align		4
.L_97:
        /*01e0*/ 	.byte	0x04, 0x2f
        /*01e2*/ 	.short	(.L_99 - .L_98)
	.align		4
.L_98:
        /*01e4*/ 	.word	index@(_ZN7cutlass13device_kernelIN5flash11enable_sm90INS1_16FlashAttnBwdSm90INS1_25CollectiveMainloopBwdSm90ILi2ELi2ELi2EN4cute5tupleIJNS5_1CILi1EEES8_S8_EEENS6_IJNS7_ILi64EEENS7_ILi128EEENS7_ILi96EEEEEENS_6half_tEfNS_4arch4Sm90ELb0ELb0ELb1ELb1ELb1ELb1ELb0ELb0ELi2ELi1ELi2ELi1ELb1EEENS1_24CollectiveEpilogueBwdGQAISD_fSG_Li256ELb1ELb1EEENS1_19SingleTileSchedulerILb1ELb0ELb0ELi128EEEEEEEEEvNT_6ParamsE)
        /*01e8*/ 	.word	0x000000a8


	//----- nvinfo : EIATTR_FRAME_SIZE
	.align		4
.L_99:
        /*01ec*/ 	.byte	0x04, 0x11
        /*01ee*/ 	.short	(.L_101 - .L_100)
	.align		4
.L_100:
        /*01f0*/ 	.word	index@(_ZN7cutlass13device_kernelIN5flash11enable_sm90INS1_16FlashAttnBwdSm90INS1_25CollectiveMainloopBwdSm90ILi2ELi2ELi2EN4cute5tupleIJNS5_1CILi1EEES8_S8_EEENS6_IJNS7_ILi64EEENS7_ILi128EEENS7_ILi96EEEEEENS_6half_tEfNS_4arch4Sm90ELb0ELb0ELb1ELb1ELb1ELb1ELb0ELb0ELi2ELi1ELi2ELi1ELb1EEENS1_24CollectiveEpilogueBwdGQAISD_fSG_Li256ELb1ELb1EEENS1_19SingleTileSchedulerILb1ELb0ELb0ELi128EEEEEEEEEvNT_6ParamsE)
        /*01f4*/ 	.word	0x00000000


	//----- nvinfo : EIATTR_REGCOUNT
	.align		4
.L_101:
        /*01f8*/ 	.byte	0x04, 0x2f
        /*01fa*/ 	.short	(.L_103 - .L_102)
	.align		4
.L_102:
        /*01fc*/ 	.word	index@(_ZN7cutlass13device_kernelIN5flash11enable_sm90INS1_16FlashAttnBwdSm90INS1_25CollectiveMainloopBwdSm90ILi2ELi2ELi2EN4cute5tupleIJNS5_1CILi1EEES8_S8_EEENS6_IJNS7_ILi64EEENS7_ILi128EEENS7_ILi96EEEEEENS_6half_tEfNS_4arch4Sm90ELb0ELb0ELb1ELb1ELb0ELb1ELb0ELb0ELi2ELi1ELi2ELi1ELb1EEENS1_24CollectiveEpilogueBwdGQAISD_fSG_Li256ELb1ELb0EEENS1_19SingleTileSchedulerILb1ELb0ELb0ELi128EEEEEEEEEvNT_6ParamsE)
        /*0200*/ 	.word	0x000000a8


	//----- nvinfo : EIATTR_FRAME_SIZE
	.align		4
.L_103:
        /*0204*/ 	.byte	0x04, 0x11
        /*0206*/ 	.short	(.L_105 - .L_104)
	.align		4
.L_104:
        /*0208*/ 	.word	index@(_ZN7cutlass13device_kernelIN5flash11enable_sm90INS1_16FlashAttnBwdSm90INS1_25CollectiveMainloopBwdSm90ILi2ELi2ELi2EN4cute5tupleIJNS5_1CILi1EEES8_S8_EEENS6_IJNS7_ILi64EEENS7_ILi128EEENS7_ILi96EEEEEENS_6half_tEfNS_4arch4Sm90ELb0ELb0ELb1ELb1ELb0ELb1ELb0ELb0ELi2ELi1ELi2ELi1ELb1EEENS1_24CollectiveEpilogueBwdGQAISD_fSG_Li256ELb1ELb0EEENS1_19SingleTileSchedulerILb1ELb0ELb0ELi128EEEEEEEEEvNT_6ParamsE)
        /*020c*/ 	.word	0x00000000


	//----- nvinfo : EIATTR_REGCOUNT
	.align		4
.L_105:
        /*0210*/ 	.byte	0x04, 0x2f
        /*0212*/ 	.short	(.L_107 - .L_106)
	.align		4
.L_106:
        /*0214*/ 	.word	index@(_ZN7cutlass13device_kernelIN5flash11enable_sm90INS1_16FlashAttnBwdSm90INS1_25CollectiveMainloopBwdSm90ILi2ELi2ELi2EN4cute5tupleIJNS5_1CILi1EEES8_S8_EEENS6_IJNS7_ILi64EEENS7_ILi128EEENS7_ILi96EEEEEENS_6half_tEfNS_4arch4Sm90ELb0ELb0ELb1ELb1ELb1ELb1ELb0ELb0ELi2ELi1ELi2ELi1ELb1EEENS1_21CollectiveEpilogueBwdISD_SE_SG_Li256ELb1ELb0ELi1EEENS1_19SingleTileSchedulerILb1ELb0ELb0ELi128EEEEEEEEEvNT_6ParamsE)
        /*0218*/ 	.word	0x000000a8


	//----- nvinfo : EIATTR_FRAME_SIZE
	.align		4
.L_107:
        /*021c*/ 	.byte	0x04, 0x11
        /*021e*/ 	.short	(.L_109 - .L_108)
	.align		4
.L_108:
        /*0220*/ 	.word	index@(_ZN7cutlass13device_kernelIN5flash11enable_sm90INS1_16FlashAttnBwdSm90INS1_25CollectiveMainloopBwdSm90ILi2ELi2ELi2EN4cute5tupleIJNS5_1CILi1EEES8_S8_EEENS6_IJNS7_ILi64EEENS7_ILi128EEENS7_ILi96EEEEEENS_6half_tEfNS_4arch4Sm90ELb0ELb0ELb1ELb1ELb1ELb1ELb0ELb0ELi2ELi1ELi2ELi1ELb1EEENS1_21CollectiveEpilogueBwdISD_SE_SG_Li256ELb1ELb0ELi1EEENS1_19SingleTileSchedulerILb1ELb0ELb0ELi128EEEEEEEEEvNT_6ParamsE)
        /*0224*/ 	.word	0x00000000


	//----- nvinfo : EIATTR_REGCOUNT
	.align		4
.L_109:
        /*0228*/ 	.byte	0x04, 0x2f
        /*022a*/ 	.short	(.L_111 - .L_110)
	.align		4
.L_110:
        /*022c*/ 	.word	index@(_ZN7cutlass13device_kernelIN5flash11enable_sm90INS1_16FlashAttnBwdSm90INS1_25CollectiveMainloopBwdSm90ILi2ELi2ELi2EN4cute5tupleIJNS5_1CILi1EEES8_S8_EEENS6_IJNS7_ILi64EEENS7_ILi128EEENS7_ILi96EEEEEENS_6half_tEfNS_4arch4Sm90ELb0ELb0ELb1ELb1ELb0ELb1ELb0ELb0ELi2ELi1ELi2ELi1ELb1EEENS1_21CollectiveEpilogueBwdISD_SE_SG_Li256ELb1ELb0ELi1EEENS1_19SingleTileSchedulerILb1ELb0ELb0ELi128EEEEEEEEEvNT_6ParamsE)
        /*0230*/ 	.word	0x000000a8


	//----- nvinfo : EIATTR_FRAME_SIZE
	.align		4
.L_111:
        /*0234*/ 	.byte	0x04, 0x11
        /*0236*/ 	.short	(.L_113 - .L_112)
	.align		4
.L_112:
        /*0238*/ 	.word	index@(_ZN7cutlass13device_kernelIN5flash11enable_sm90INS1_16FlashAttnBwdSm90INS1_25CollectiveMainloopBwdSm90ILi2ELi2ELi2EN4cute5tupleIJNS5_1CILi1EEES8_S8_EEENS6_IJNS7_ILi64EEENS7_ILi128EEENS7_ILi96EEEEEENS_6half_tEfNS_4arch4Sm90ELb0ELb0ELb1ELb1ELb0ELb1ELb0ELb0ELi2ELi1ELi2ELi1ELb1EEENS1_21CollectiveEpilogueBwdISD_SE_SG_Li256ELb1ELb0ELi1EEENS1_19SingleTileSchedulerILb1ELb0ELb0ELi128EEEEEEEEEvNT_6ParamsE)
        /*023c*/ 	.word	0x00000000


	//----- nvinfo : EIATTR_REGCOUNT
	.align		4
.L_113:
        /*0240*/ 	.byte	0x04, 0x2f
        /*0242*/ 	.short	(.L_115 - .L_114)
	.align		4
.L_114:
        /*0244*/ 	.word	index@(_ZN7cutlass13device_kernelIN5flash11enable_sm90INS1_16FlashAttnBwdSm90INS1_25CollectiveMainloopBwdSm90ILi2ELi2ELi2EN4cute5tupleIJNS5_1CILi1EEES8_S8_EEENS6_IJNS7_ILi64EEENS7_ILi128EEENS7_ILi96EEEEEENS_6half_tEfNS_4arch4Sm90ELb0ELb0ELb1ELb0ELb1ELb1ELb0ELb0ELi2ELi1ELi2ELi1ELb1EEENS1_24CollectiveEpilogueBwdGQAISD_fSG_Li256ELb0ELb1EEENS1_19SingleTileSchedulerILb0ELb0ELb0ELi128EEEEEEEEEvNT_6ParamsE)
        /*0248*/ 	.word	0x000000a8


	//----- nvinfo : EIATTR_FRAME_SIZE
	.align		4
.L_115:
        /*024c*/ 	.byte	0x04, 0x11
        /*024e*/ 	.short	(.L_117 - .L_116)
	.align		4
.L_116:
        /*0250*/ 	.word	index@(_ZN7cutlass13device_kernelIN5flash11enable_sm90INS1_16FlashAttnBwdSm90INS1_25CollectiveMainloopBwdSm90ILi2ELi2ELi2EN4cute5tupleIJNS5_1CILi1EEES8_S8_EEENS6_IJNS7_ILi64EEENS7_ILi128EEENS7_ILi96EEEEEENS_6half_tEfNS_4arch4Sm90ELb0ELb0ELb1ELb0ELb1ELb1ELb0ELb0ELi2ELi1ELi2ELi1ELb1EEENS1_24CollectiveEpilogueBwdGQAISD_fSG_Li256ELb0ELb1EEENS1_19SingleTileSchedulerILb0ELb0ELb0ELi128EEEEEEEEEvNT_6ParamsE)
        /*0254*/ 	.word	0x00000000


	//----- nvinfo : EIATTR_REGCOUNT
	.align		4
.L_117:
        /*0258*/ 	.byte	0x04, 0x2f
        /*025a*/ 	.short	(.L_119 - .L_118)
	.align		4
.L_118:
        /*025c*/ 	.word	index@(_ZN7cutlass13device_kernelIN5flash11enable_sm90INS1_16FlashAttnBwdSm90INS1_25CollectiveMainloopBwdSm90ILi2ELi2ELi2EN4cute5tupleIJNS5_1CILi1EEES8_S8_EEENS6_IJNS7_ILi64EEENS7_ILi128EEENS7_ILi96EEEEEENS_6half_tEfNS_4arch4Sm90ELb0ELb0ELb1ELb0ELb0ELb1ELb0ELb0ELi2ELi1ELi2ELi1ELb1EEENS1_24CollectiveEpilogueBwdGQAISD_fSG_Li256ELb0ELb0EEENS1_19SingleTileSchedulerILb0ELb0ELb0ELi128EEEEEEEEEvNT_6ParamsE)
        /*0260*/ 	.word	0x000000a8


	//----- nvinfo : EIATTR_FRAME_SIZE
	.align		4
.L_119:
        /*0264*/ 	.byte	0x04, 0x11
        /*0266*/ 	.short	(.L_121 - .L_120)
	.align		4
.L_120:
        /*0268*/ 	.word	index@(_ZN7cutlass13device_kernelIN5flash11enable_sm90INS1_16FlashAttnBwdSm90INS1_25CollectiveMainloopBwdSm90ILi2ELi2ELi2EN4cute5tupleIJNS5_1CILi1EEES8_S8_EEENS6_IJNS7_ILi64EEENS7_ILi128EEENS7_ILi96EEEEEENS_6half_tEfNS_4arch4Sm90ELb0ELb0ELb1ELb0ELb0ELb1ELb0ELb0ELi2ELi1ELi2ELi1ELb1EEENS1_24CollectiveEpilogueBwdGQAISD_fSG_Li256ELb0ELb0EEENS1_19SingleTileSchedulerILb0ELb0ELb0ELi128EEEEEEEEEvNT_6ParamsE)
        /*026c*/ 	.word	0x00000000


	//----- nvinfo : EIATTR_REGCOUNT
	.align		4
.L_121:
        /*0270*/ 	.byte	0x04, 0x2f
        /*0272*/ 	.short	(.L_123 - .L_122)
	.align		4
.L_122:
        /*0274*/ 	.word	index@(_ZN7cutlass13device_kernelIN5flash11enable_sm90INS1_16FlashAttnBwdSm90INS1_25CollectiveMainloopBwdSm90ILi2ELi2ELi2EN4cute5tupleIJNS5_1CILi1EEES8_S8_EEENS6_IJNS7_ILi64EEENS7_ILi128EEENS7_ILi96EEEEEENS_6half_tEfNS_4arch4Sm90ELb0ELb0ELb1ELb0ELb1ELb1ELb0ELb0ELi2ELi1ELi2ELi1ELb1EEENS1_21CollectiveEpilogueBwdISD_SE_SG_Li256ELb0ELb0ELi1EEENS1_19SingleTileSchedulerILb0ELb0ELb0ELi128EEEEEEEEEvNT_6ParamsE)
        /*0278*/ 	.word	0x000000a8


	//----- nvinfo : EIATTR_FRAME_SIZE
	.align		4
.L_123:
        /*027c*/ 	.byte	0x04, 0x11
        /*027e*/ 	.short	(.L_125 - .L_124)
	.align		4
.L_124:
        /*0280*/ 	.word	index@(_ZN7cutlass13device_kernelIN5flash11enable_sm90INS1_16FlashAttnBwdSm90INS1_25CollectiveMainloopBwdSm90ILi2ELi2ELi2EN4cute5tupleIJNS5_1CILi1EEES8_S8_EEENS6_IJNS7_ILi64EEENS7_ILi128EEENS7_ILi96EEEEEENS_6half_tEfNS_4arch4Sm90ELb0ELb0ELb1ELb0ELb1ELb1ELb0ELb0ELi2ELi1ELi2ELi1ELb1EEENS1_21CollectiveEpilogueBwdISD_SE_SG_Li256ELb0ELb0ELi1EEENS1_19SingleTileSchedulerILb0ELb0ELb0ELi128EEEEEEEEEvNT_6ParamsE)
        /*0284*/ 	.word	0x00000000


	//----- nvinfo : EIATTR_REGCOUNT
	.align		4
.L_125:
        /*0288*/ 	.byte	0x04, 0x2f
        /*028a*/ 	.short	(.L_127 - .L_126)
	.align		4
.L_126:
        /*028c*/ 	.word	index@(_ZN7cutlass13device_kernelIN5flash11enable_sm90INS1_16FlashAttnBwdSm90INS1_25CollectiveMainloopBwdSm90ILi2ELi2ELi2EN4cute5tupleIJNS5_1CILi1EEES8_S8_EEENS6_IJNS7_ILi64EEENS7_ILi128EEENS7_ILi96EEEEEENS_6half_tEfNS_4arch4Sm90ELb0ELb0ELb1ELb0ELb0ELb1ELb0ELb0ELi2ELi1ELi2ELi1ELb1EEENS1_21CollectiveEpilogueBwdISD_SE_SG_Li256ELb0ELb0ELi1EEENS1_19SingleTileSchedulerILb0ELb0ELb0ELi128EEEEEEEEEvNT_6ParamsE)
        /*0290*/ 	.word	0x000000a8


	//----- nvinfo : EIATTR_FRAME_SIZE
	.align		4
.L_127:
        /*0294*/ 	.byte	0x04, 0x11
        /*0296*/ 	.short	(.L_129 - .L_128)
	.align		4
.L_128:
        /*0298*/ 	.word	index@(_ZN7cutlass13device_kernelIN5flash11enable_sm90INS1_16FlashAttnBwdSm90INS1_25CollectiveMainloopBwdSm90ILi2ELi2ELi2EN4cute5tupleIJNS5_1CILi1EEES8_S8_EEENS6_IJNS7_ILi64EEENS7_ILi128EEENS7_ILi96EEEEEENS_6half_tEfNS_4arch4Sm90ELb0ELb0ELb1ELb0ELb0ELb1ELb0ELb0ELi2ELi1ELi2ELi1ELb1EEENS1_21CollectiveEpilogueBwdISD_SE_SG_Li256ELb0ELb0ELi1EEENS1_19SingleTileSchedulerILb0ELb0ELb0ELi128EEEEEEEEEvNT_6ParamsE)
        /*029c*/ 	.word	0x00000000


	//----- nvinfo : EIATTR_MIN_STACK_SIZE
	.align		4
.L_129:
        /*02a0*/ 	.byte	0x04, 0x12
        /*02a2*/ 	.short	(.L_131 - .L_130)
	.align		4
.L_130:
        /*02a4*/ 	.word	index@(_ZN7cutlass13device_kernelIN5flash11enable_sm90INS1_16FlashAttnBwdSm90INS1_25CollectiveMainloopBwdSm90ILi2ELi2ELi2EN4cute5tupleIJNS5_1CILi1EEES8_S8_EEENS6_IJNS7_ILi64EEENS7_ILi128EEENS7_ILi96EEEEEENS_6half_tEfNS_4arch4Sm90ELb0ELb0ELb1ELb0ELb0ELb1ELb0ELb0ELi2ELi1ELi2ELi1ELb1EEENS1_21CollectiveEpilogueBwdISD_SE_SG_Li256ELb0ELb0ELi1EEENS1_19SingleTileSchedulerILb0ELb0ELb0ELi128EEEEEEEEEvNT_6ParamsE)
        /*02a8*/ 	.word	0x00000000


	//----- nvinfo : EIATTR_MIN_STACK_SIZE
	.align		4
.L_131:
        /*02ac*/ 	.byte	0x04, 0x12
        /*02ae*/ 	.short	(.L_133 - .L_132)
	.align		4
.L_132:
        /*02b0*/ 	.word	index@(_ZN7cutlass13device_kernelIN5flash11enable_sm90INS1_16FlashAttnBwdSm90INS1_25CollectiveMainloopBwdSm90ILi2ELi2ELi2EN4cute5tupleIJNS5_1CILi1EEES8_S8_EEENS6_IJNS7_ILi64EEENS7_ILi128EEENS7_ILi96EEEEEENS_6half_tEfNS_4arch4Sm90ELb0ELb0ELb1ELb0ELb1ELb1ELb0ELb0ELi2ELi1ELi2ELi1ELb1EEENS1_21CollectiveEpilogueBwdISD_SE_SG_Li256ELb0ELb0ELi1EEENS1_19SingleTileSchedulerILb0ELb0ELb0ELi128EEEEEEEEEvNT_6ParamsE)
        /*02b4*/ 	.word	0x00000000


	//----- nvinfo : EIATTR_MIN_STACK_SIZE
	.align		4
.L_133:
        /*02b8*/ 	.byte	0x04, 0x12
        /*02ba*/ 	.short	(.L_135 - .L_134)
	.align		4
.L_134:
        /*02bc*/ 	.word	index@(_ZN7cutlass13device_kernelIN5flash11enable_sm90INS1_16FlashAttnBwdSm90INS1_25CollectiveMainloopBwdSm90ILi2ELi2ELi2EN4cute5tupleIJNS5_1CILi1EEES8_S8_EEENS6_IJNS7_ILi64EEENS7_ILi128EEENS7_ILi96EEEEEENS_6half_tEfNS_4arch4Sm90ELb0ELb0ELb1ELb0ELb0ELb1ELb0ELb0ELi2ELi1ELi2ELi1ELb1EEENS1_24CollectiveEpilogueBwdGQAISD_fSG_Li256ELb0ELb0EEENS1_19SingleTileSchedulerILb0ELb0ELb0ELi128EEEEEEEEEvNT_6ParamsE)
        /*02c0*/ 	.word	0x00000000


	//----- nvinfo : EIATTR_MIN_STACK_SIZE
	.align		4
.L_135:
        /*02c4*/ 	.byte	0x04, 0x12
        /*02c6*/ 	.short	(.L_137 - .L_136)
	.align		4
.L_136:
        /*02c8*/ 	.word	index@(_ZN7cutlass13device_kernelIN5flash11enable_sm90INS1_16FlashAttnBwdSm90INS1_25CollectiveMainloopBwdSm90ILi2ELi2ELi2EN4cute5tupleIJNS5_1CILi1EEES8_S8_EEENS6_IJNS7_ILi64EEENS7_ILi128EEENS7_ILi96EEEEEENS_6half_tEfNS_4arch4Sm90ELb0ELb0ELb1ELb0ELb1ELb1ELb0ELb0ELi2ELi1ELi2ELi1ELb1EEENS1_24CollectiveEpilogueBwdGQAISD_fSG_Li256ELb0ELb1EEENS1_19SingleTileSchedulerILb0ELb0ELb0ELi128EEEEEEEEEvNT_6ParamsE)
        /*02cc*/ 	.word	0x00000000


	//----- nvinfo : EIATTR_MIN_STACK_SIZE
	.align		4
.L_137:
        /*02d0*/ 	.byte	0x04, 0x12
        /*02d2*/ 	.short	(.L_139 - .L_138)
	.align		4
.L_138:
        /*02d4*/ 	.word	index@(_ZN7cutlass13device_kernelIN5flash11enable_sm90INS1_16FlashAttnBwdSm90INS1_25CollectiveMainloopBwdSm90ILi2ELi2ELi2EN4cute5tupleIJNS5_1CILi1EEES8_S8_EEENS6_IJNS7_ILi64EEENS7_ILi128EEENS7_ILi96EEEEEENS_6half_tEfNS_4arch4Sm90ELb0ELb0ELb1ELb1ELb0ELb1ELb0ELb0ELi2ELi1ELi2ELi1ELb1EEENS1_21CollectiveEpilogueBwdISD_SE_SG_Li256ELb1ELb0ELi1EEENS1_19SingleTileSchedulerILb1ELb0ELb0ELi128EEEEEEEEEvNT_6ParamsE)
        /*02d8*/ 	.word	0x00000000


	//----- nvinfo : EIATTR_MIN_STACK_SIZE
	.align		4
.L_139:
        /*02dc*/ 	.byte	0x04, 0x12
        /*02de*/ 	.short	(.L_141 - .L_140)
	.align		4
.L_140:
        /*02e0*/ 	.word	index@(_ZN7cutlass13device_kernelIN5flash11enable_sm90INS1_16FlashAttnBwdSm90INS1_25CollectiveMainloopBwdSm90ILi2ELi2ELi2EN4cute5tupleIJNS5_1CILi1EEES8_S8_EEENS6_IJNS7_ILi64EEENS7_ILi128EEENS7_ILi96EEEEEENS_6half_tEfNS_4arch4Sm90ELb0ELb0ELb1ELb1ELb1ELb1ELb0ELb0ELi2ELi1ELi2ELi1ELb1EEENS1_21CollectiveEpilogueBwdISD_SE_SG_Li256ELb1ELb0ELi1EEENS1_19SingleTileSchedulerILb1ELb0ELb0ELi128EEEEEEEEEvNT_6ParamsE)
        /*02e4*/ 	.word	0x00000000


	//----- nvinfo : EIATTR_MIN_STACK_SIZE
	.align		4
.L_141:
        /*02e8*/ 	.byte	0x04, 0x12
        /*02ea*/ 	.short	(.L_143 - .L_142)
	.align		4
.L_142:
        /*02ec*/ 	.word	index@(_ZN7cutlass13device_kernelIN5flash11enable_sm90INS1_16FlashAttnBwdSm90INS1_25CollectiveMainloopBwdSm90ILi2ELi2ELi2EN4cute5tupleIJNS5_1CILi1EEES8_S8_EEENS6_IJNS7_ILi64EEENS7_ILi128EEENS7_ILi96EEEEEENS_6half_tEfNS_4arch4Sm90ELb0ELb0ELb1ELb1ELb0ELb1ELb0ELb0ELi2ELi1ELi2ELi1ELb1EEENS1_24CollectiveEpilogueBwdGQAISD_fSG_Li256ELb1ELb0EEENS1_19SingleTileSchedulerILb1ELb0ELb0ELi128EEEEEEEEEvNT_6ParamsE)
        /*02f0*/ 	.word	0x00000000


	//----- nvinfo : EIATTR_MIN_STACK_SIZE
	.align		4
.L_143:
        /*02f4*/ 	.byte	0x04, 0x12
        /*02f6*/ 	.short	(.L_145 - .L_144)
	.align		4
.L_144:
        /*02f8*/ 	.word	index@(_ZN7cutlass13device_kernelIN5flash11enable_sm90INS1_16FlashAttnBwdSm90INS1_25CollectiveMainloopBwdSm90ILi2ELi2ELi2EN4cute5tupleIJNS5_1CILi1EEES8_S8_EEENS6_IJNS7_ILi64EEENS7_ILi128EEENS7_ILi96EEEEEENS_6half_tEfNS_4arch4Sm90ELb0ELb0ELb1ELb1ELb1ELb1ELb0ELb0ELi2ELi1ELi2ELi1ELb1EEENS1_24CollectiveEpilogueBwdGQAISD_fSG_Li256ELb1ELb1EEENS1_19SingleTileSchedulerILb1ELb0ELb0ELi128EEEEEEEEEvNT_6ParamsE)
        /*02fc*/ 	.word	0x00000000


	//----- nvinfo : EIATTR_MIN_STACK_SIZE
	.align		4
.L_145:
        /*0300*/ 	.byte	0x04, 0x12
        /*0302*/ 	.short	(.L_147 - .L_146)
	.align		4
.L_146:
        /*0304*/ 	.word	index@(_ZN7cutlass13device_kernelIN5flash11enable_sm90INS1_16FlashAttnBwdSm90INS1_25CollectiveMainloopBwdSm90ILi2ELi2ELi2EN4cute5tupleIJNS5_1CILi1EEES8_S8_EEENS6_IJNS7_ILi64EEENS7_ILi128EEENS7_ILi96EEEEEENS_6half_tEfNS_4arch4Sm90ELb0ELb1ELb1ELb0ELb0ELb1ELb0ELb0ELi2ELi1ELi2ELi1ELb1EEENS1_21CollectiveEpilogueBwdISD_SE_SG_Li256ELb0ELb0ELi1EEENS1_19SingleTileSchedulerILb0ELb0ELb0ELi128EEEEEEEEEvNT_6ParamsE)
        /*0308*/ 	.word	0x00000008


	//----- nvinfo : EIATTR_MIN_STACK_SIZE
	.align		4
.L_147:
        /*030c*/ 	.byte	0x04, 0x12
        /*030e*/ 	.short	(.L_149 - .L_148)
	.align		4
.L_148:
        /*0310*/ 	.word	index@(_ZN7cutlass13device_kernelIN5flash11enable_sm90INS1_16FlashAttnBwdSm90INS1_25CollectiveMainloopBwdSm90ILi2ELi2ELi2EN4cute5tupleIJNS5_1CILi1EEES8_S8_EEENS6_IJNS7_ILi64EEENS7_ILi128EEENS7_ILi96EEEEEENS_6half_tEfNS_4arch4Sm90ELb0ELb1ELb1ELb0ELb1ELb1ELb0ELb0ELi2ELi1ELi2ELi1ELb1EEENS1_21CollectiveEpilogueBwdISD_SE_SG_Li256ELb0ELb0ELi1EEENS1_19SingleTileSchedulerILb0ELb0ELb0ELi128EEEEEEEEEvNT_6ParamsE)
        /*0314*/ 	.word	0x00000008


	//----- nvinfo : EIATTR_MIN_STACK_SIZE
	.align		4
.L_149:
        /*0318*/ 	.byte	0x04, 0x12
        /*031a*/ 	.short	(.L_151 - .L_150)
	.align		4
.L_150:
        /*031c*/ 	.word	index@(_ZN7cutlass13device_kernelIN5flash11enable_sm90INS1_16FlashAttnBwdSm90INS1_25CollectiveMainloopBwdSm90ILi2ELi2ELi2EN4cute5tupleIJNS5_1CILi1EEES8_S8_EEENS6_IJNS7_ILi64EEENS7_ILi128EEENS7_ILi96EEEEEENS_6half_tEfNS_4arch4Sm90ELb0ELb1ELb1ELb0ELb0ELb1ELb0ELb0ELi2ELi1ELi2ELi1ELb1EEENS1_24CollectiveEpilogueBwdGQAISD_fSG_Li256ELb0ELb0EEENS1_19SingleTileSchedulerILb0ELb0ELb0ELi128EEEEEEEEEvNT_6ParamsE)
        /*0320*/ 	.word	0x00000008


	//----- nvinfo : EIATTR_MIN_STACK_SIZE
	.align		4
.L_151:
        /*0324*/ 	.byte	0x04, 0x12
        /*0326*/ 	.short	(.L_153 - .L_152)
	.align		4
.L_152:
        /*0328*/ 	.word	index@(_ZN7cutlass13device_kernelIN5flash11enable_sm90INS1_16FlashAttnBwdSm90INS1_25CollectiveMainloopBwdSm90ILi2ELi2ELi2EN4cute5tupleIJNS5_1CILi1EEES8_S8_EEENS6_IJNS7_ILi64EEENS7_ILi128EEENS7_ILi96EEEEEENS_6half_tEfNS_4arch4Sm90ELb0ELb1ELb1ELb0ELb1ELb1ELb0ELb0ELi2ELi1ELi2ELi1ELb1EEENS1_24CollectiveEpilogueBwdGQAISD_fSG_Li256ELb0ELb1EEENS1_19SingleTileSchedulerILb0ELb0ELb0ELi128EEEEEEEEEvNT_6ParamsE)
        /*032c*/ 	.word	0x00000008


	//----- nvinfo : EIATTR_MIN_STACK_SIZE
	.align		4
.L_153:
        /*0330*/ 	.byte	0x04, 0x12
        /*0332*/ 	.short	(.L_155 - .L_154)
	.align		4
.L_154:
        /*0334*/ 	.word	index@(_ZN7cutlass13device_kernelIN5flash11enable_sm90INS1_16FlashAttnBwdSm90INS1_25CollectiveMainloopBwdSm90ILi2ELi2ELi2EN4cute5tupleIJNS5_1CILi1EEES8_S8_EEENS6_IJNS7_ILi64EEENS7_ILi128EEENS7_ILi96EEEEEENS_6half_tEfNS_4arch4Sm90ELb0ELb1ELb1ELb1ELb0ELb1ELb0ELb0ELi2ELi1ELi2ELi1ELb1EEENS1_21CollectiveEpilogueBwdISD_SE_SG_Li256ELb1ELb0ELi1EEENS1_19SingleTileSchedulerILb1ELb0ELb0ELi128EEEEEEEEEvNT_6ParamsE)
        /*0338*/ 	.word	0x00000010


	//----- nvinfo : EIATTR_MIN_STACK_SIZE
	.align		4
.L_155:
        /*033c*/ 	.byte	0x04, 0x12
        /*033e*/ 	.short	(.L_157 - .L_156)
	.align		4
.L_156:
        /*0340*/ 	.word	index@(_ZN7cutlass13device_kernelIN5flash11enable_sm90INS1_16FlashAttnBwdSm90INS1_25CollectiveMainloopBwdSm90ILi2ELi2ELi2EN4cute5tupleIJNS5_1CILi1EEES8_S8_EEENS6_IJNS7_ILi64EEENS7_ILi128EEENS7_ILi96EEEEEENS_6half_tEfNS_4arch4Sm90ELb0ELb1ELb1ELb1ELb1ELb1ELb0ELb0ELi2ELi1ELi2ELi1ELb1EEENS1_21CollectiveEpilogueBwdISD_SE_SG_Li256ELb1ELb0ELi1EEENS1_19SingleTileSchedulerILb1ELb0ELb0ELi128EEEEEEEEEvNT_6ParamsE)
        /*0344*/ 	.word	0x00000010


	//----- nvinfo : EIATTR_MIN_STACK_SIZE
	.align		4
.L_157:
        /*0348*/ 	.byte	0x04, 0x12
        /*034a*/ 	.short	(.L_159 - .L_158)
	.align		4
.L_158:
        /*034c*/ 	.word	index@(_ZN7cutlass13device_kernelIN5flash11enable_sm90INS1_16FlashAttnBwdSm90INS1_25CollectiveMainloopBwdSm90ILi2ELi2ELi2EN4cute5tupleIJNS5_1CILi1EEES8_S8_EEENS6_IJNS7_ILi64EEENS7_ILi128EEENS7_ILi96EEEEEENS_6half_tEfNS_4arch4Sm90ELb0ELb1ELb1ELb1ELb0ELb1ELb0ELb0ELi2ELi1ELi2ELi1ELb1EEENS1_24CollectiveEpilogueBwdGQAISD_fSG_Li256ELb1ELb0EEENS1_19SingleTileSchedulerILb1ELb0ELb0ELi128EEEEEEEEEvNT_6ParamsE)
        /*0350*/ 	.word	0x00000010


	//----- nvinfo : EIATTR_MIN_STACK_SIZE
	.align		4
.L_159:
        /*0354*/ 	.byte	0x04, 0x12
        /*0356*/ 	.short	(.L_161 - .L_160)
	.align		4
.L_160:
        /*0358*/ 	.word	index@(_ZN7cutlass13device_kernelIN5flash11enable_sm90INS1_16FlashAttnBwdSm90INS1_25CollectiveMainloopBwdSm90ILi2ELi2ELi2EN4cute5tupleIJNS5_1CILi1EEES8_S8_EEENS6_IJNS7_ILi64EEENS7_ILi128EEENS7_ILi96EEEEEENS_6half_tEfNS_4arch4Sm90ELb0ELb1ELb1ELb1ELb1ELb1ELb0ELb0ELi2ELi1ELi2ELi1ELb1EEENS1_24CollectiveEpilogueBwdGQAISD_fSG_Li256ELb1ELb1EEENS1_19SingleTileSchedulerILb1ELb0ELb0ELi128EEEEEEEEEvNT_6ParamsE)
        /*035c*/ 	.word	0x00000010


	//----- nvinfo : EIATTR_MIN_STACK_SIZE
	.align		4
.L_161:
        /*0360*/ 	.byte	0x04, 0x12
        /*0362*/ 	.short	(.L_163 - .L_162)
	.align		4
.L_162:
        /*0364*/ 	.word	index@(_ZN7cutlass13device_kernelIN5flash11enable_sm90INS1_16FlashAttnBwdSm90INS1_25CollectiveMainloopBwdSm90ILi2ELi2ELi2EN4cute5tupleIJNS5_1CILi1EEES8_S8_EEENS6_IJNS7_ILi64EEENS7_ILi128EEENS7_ILi96EEEEEENS_6half_tEfNS_4arch4Sm90ELb1ELb0ELb1ELb0ELb0ELb1ELb0ELb0ELi2ELi1ELi2ELi1ELb1EEENS1_21CollectiveEpilogueBwdISD_SE_SG_Li256ELb0ELb0ELi1EEENS1_25SingleTileBwdLPTSchedulerILb0ELi128ELb0EEEEEEEEEvNT_6ParamsE)
        /*0368*/ 	.word	0x00000008


	//----- nvinfo : EIATTR_MIN_STACK_SIZE
	.align		4
.L_163:
        /*036c*/ 	.byte	0x04, 0x12
        /*036e*/ 	.short	(.L_165 - .L_164)
	.align		4
.L_164:
        /*0370*/ 	.word	index@(_ZN7cutlass13device_kernelIN5flash11enable_sm90INS1_16FlashAttnBwdSm90INS1_25CollectiveMainloopBwdSm90ILi2ELi2ELi2EN4cute5tupleIJNS5_1CILi1EEES8_S8_EEENS6_IJNS7_ILi64EEENS7_ILi128EEENS7_ILi96EEEEEENS_6half_tEfNS_4arch4Sm90ELb1ELb0ELb1ELb0ELb1ELb1ELb0ELb0ELi2ELi1ELi2ELi1ELb1EEENS1_21CollectiveEpilogueBwdISD_SE_SG_Li256ELb0ELb0ELi1EEENS1_25SingleTileBwdLPTSchedulerILb0ELi128ELb1EEEEEEEEEvNT_6ParamsE)
        /*0374*/ 	.word	0x00000008


	//----- nvinfo : EIATTR_MIN_STACK_SIZE
	.align		4
.L_165:
        /*0378*/ 	.byte	0x04, 0x12
        /*037a*/ 	.short	(.L_167 - .L_166)
	.align		4
.L_166:
        /*037c*/ 	.word	index@(_ZN7cutlass13device_kernelIN5flash11enable_sm90INS1_16FlashAttnBwdSm90INS1_25CollectiveMainloopBwdSm90ILi2ELi2ELi2EN4cute5tupleIJNS5_1CILi1EEES8_S8_EEENS6_IJNS7_ILi64EEENS7_ILi128EEENS7_ILi96EEEEEENS_6half_tEfNS_4arch4Sm90ELb1ELb0ELb1ELb0ELb0ELb1ELb0ELb0ELi2ELi1ELi2ELi1ELb1EEENS1_24CollectiveEpilogueBwdGQAISD_fSG_Li256ELb0ELb0EEENS1_25SingleTileBwdLPTSchedulerILb0ELi128ELb0EEEEEEEEEvNT_6ParamsE)
        /*0380*/ 	.word	0x00000008


	//----- nvinfo : EIATTR_MIN_STACK_SIZE
	.align		4
.L_167:
        /*0384*/ 	.byte	0x04, 0x12
        /*0386*/ 	.short	(.L_169 - .L_168)
	.align		4
.L_168:
        /*0388*/ 	.word	index@(_ZN7cutlass13device_kernelIN5flash11enable_sm90INS1_16FlashAttnBwdSm90INS1_25CollectiveMainloopBwdSm90ILi2ELi2ELi2EN4cute5tupleIJNS5_1CILi1EEES8_S8_EEENS6_IJNS7_ILi64EEENS7_ILi128EEENS7_ILi96EEEEEENS_6half_tEfNS_4arch4Sm90ELb1ELb0ELb1ELb0ELb1ELb1ELb0ELb0ELi2ELi1ELi2ELi1ELb1EEENS1_24CollectiveEpilogueBwdGQAISD_fSG_Li256ELb0ELb1EEENS1_25SingleTileBwdLPTSchedulerILb0ELi128ELb1EEEEEEEEEvNT_6ParamsE)
        /*038c*/ 	.word	0x00000008


	//----- nvinfo : EIATTR_MIN_STACK_SIZE
	.align		4
.L_169:
        /*0390*/ 	.byte	0x04, 0x12
        /*0392*/ 	.short	(.L_171 - .L_170)
	.align		4
.L_170:
        /*0394*/ 	.word	index@(_ZN7cutlass13device_kernelIN5flash22FlashAttnBwdPreprocessIN4cute5tupleIJNS3_1CILi64EEENS5_ILi96EEEEEENS_6half_tEfNS_4arch4Sm90ELb1ELb0EEEEEvNT_6ParamsE)
        /*0398*/ 	.word	0x00000000


	//----- nvinfo : EIATTR_MIN_STACK_SIZE
	.align		4
.L_171:
        /*039c*/ 	.byte	0x04, 0x12
        /*039e*/ 	.short	(.L_173 - .L_172)
	.align		4
.L_172:
        /*03a0*/ 	.word	index@(_ZN7cutlass13device_kernelIN5flash11enable_sm90INS1_16FlashAttnBwdSm90INS1_25CollectiveMainloopBwdSm90ILi2ELi2ELi2EN4cute5tupleIJNS5_1CILi1EEES8_S8_EEENS6_IJNS7_ILi64EEENS7_ILi128EEENS7_ILi96EEEEEENS_6half_tEfNS_4arch4Sm90ELb1ELb0ELb1ELb1ELb0ELb1ELb0ELb0ELi2ELi1ELi2ELi1ELb1EEENS1_21CollectiveEpilogueBwdISD_SE_SG_Li256ELb1ELb0ELi1EEENS1_25SingleTileBwdLPTSchedulerILb1ELi128ELb0EEEEEEEEEvNT_6ParamsE)
        /*03a4*/ 	.word	0x00000008


	//----- nvinfo : EIATTR_MIN_STACK_SIZE
	.align		4
.L_173:
        /*03a8*/ 	.byte	0x04, 0x12
        /*03aa*/ 	.short	(.L_175 - .L_174)
	.align		4
.L_174:
        /*03ac*/ 	.word	index@(_ZN7cutlass13device_kernelIN5flash11enable_sm90INS1_16FlashAttnBwdSm90INS1_25CollectiveMainloopBwdSm90ILi2ELi2ELi2EN4cute5tupleIJNS5_1CILi1EEES8_S8_EEENS6_IJNS7_ILi64EEENS7_ILi128EEENS7_ILi96EEEEEENS_6half_tEfNS_4arch4Sm90ELb1ELb0ELb1ELb1ELb1ELb1ELb0ELb0ELi2ELi1ELi2ELi1ELb1EEENS1_21CollectiveEpilogueBwdISD_SE_SG_Li256ELb1ELb0ELi1EEENS1_25SingleTileBwdLPTSchedulerILb1ELi128ELb1EEEEEEEEEvNT_6ParamsE)
        /*03b0*/ 	.word	0x00000008


	//----- nvinfo : EIATTR_MIN_STACK_SIZE
	.align		4
.L_175:
        /*03b4*/ 	.byte	0x04, 0x12
        /*03b6*/ 	.short	(.L_177 - .L_176)
	.align		4
.L_176:
        /*03b8*/ 	.word	index@(_ZN7cutlass13device_kernelIN5flash11enable_sm90INS1_16FlashAttnBwdSm90INS1_25CollectiveMainloopBwdSm90ILi2ELi2ELi2EN4cute5tupleIJNS5_1CILi1EEES8_S8_EEENS6_IJNS7_ILi64EEENS7_ILi128EEENS7_ILi96EEEEEENS_6half_tEfNS_4arch4Sm90ELb1ELb0ELb1ELb1ELb0ELb1ELb0ELb0ELi2ELi1ELi2ELi1ELb1EEENS1_24CollectiveEpilogueBwdGQAISD_fSG_Li256ELb1ELb0EEENS1_25SingleTileBwdLPTSchedulerILb1ELi128ELb0EEEEEEEEEvNT_6ParamsE)
        /*03bc*/ 	.word	0x00000008


	//----- nvinfo : EIATTR_MIN_STACK_SIZE
	.align		4
.L_177:
        /*03c0*/ 	.byte	0x04, 0x12
        /*03c2*/ 	.short	(.L_179 - .L_178)
	.align		4
.L_178:
        /*03c4*/ 	.word	index@(_ZN7cutlass13device_kernelIN5flash32FlashAttnBwdPostprocessConvertdQIN4cute5tupleIJNS3_1CILi128EEENS5_ILi96EEEEEENS_6half_tEfNS_4arch4Sm90ELi256ENS3_8TiledMMAINS3_8MMA_AtomIJNS3_4SM904GMMA25MMA_64x96x16_F32F16F16_RSILNSF_5MajorE0ELSH_1ELNSF_7ScaleInE1ELSI_1EEEEEENS3_6LayoutINS4_IJNS5_ILi2EEENS5_ILi1EEESN_EEENS4_IJSN_NS5_ILi0EEESP_EEEEENS4_IJNS3_10UnderscoreESS_SS_EEEEELb0EEEEEvNT_6ParamsE)
        /*03c8*/ 	.word	0x00000000


	//----- nvinfo : EIATTR_MIN_STACK_SIZE
	.align		4
.L_179:
        /*03cc*/ 	.byte	0x04, 0x12
        /*03ce*/ 	.short	(.L_181 - .L_180)
	.align		4
.L_180:
        /*03d0*/ 	.word	index@(_ZN7cutlass13device_kernelIN5flash32FlashAttnBwdPostprocessConvertdQIN4cute5tupleIJNS3_1CILi64EEENS5_ILi96EEEEEENS_6half_tEfNS_4arch4Sm90ELi256ENS3_8TiledMMAINS3_8MMA_AtomIJNS3_4SM904GMMA25MMA_64x16x16_F32F16F16_SSILNSF_5MajorE0ELSH_1ELNSF_7ScaleInE1ELSI_1EEEEEENS3_6LayoutINS4_IJNS5_ILi1EEENS5_ILi2EEESM_EEENS4_IJNS5_ILi0EEESM_SP_EEEEENS4_IJNS3_10UnderscoreESS_SS_EEEEELb0EEEEEvNT_6ParamsE)
        /*03d4*/ 	.word	0x00000000


	//----- nvinfo : EIATTR_MIN_STACK_SIZE
	.align		4
.L_181:
        /*03d8*/ 	.byte	0x04, 0x12
        /*03da*/ 	.short	(.L_183 - .L_182)
	.align		4
.L_182:
        /*03dc*/ 	.word	index@(_ZN7cutlass13device_kernelIN5flash11enable_sm90INS1_16FlashAttnBwdSm90INS1_25CollectiveMainloopBwdSm90ILi2ELi2ELi2EN4cute5tupleIJNS5_1CILi1EEES8_S8_EEENS6_IJNS7_ILi64EEENS7_ILi128EEENS7_ILi96EEEEEENS_6half_tEfNS_4arch4Sm90ELb1ELb0ELb1ELb1ELb1ELb1ELb0ELb0ELi2ELi1ELi2ELi1ELb1EEENS1_24CollectiveEpilogueBwdGQAISD_fSG_Li256ELb1ELb1EEENS1_25SingleTileBwdLPTSchedulerILb1ELi128ELb1EEEEEEEEEvNT_6ParamsE)
        /*03e0*/ 	.word	0x00000008


	//----- nvinfo : EIATTR_MIN_STACK_SIZE
	.align		4
.L_183:
        /*03e4*/ 	.byte	0x04, 0x12
        /*03e6*/ 	.short	(.L_185 - .L_184)
	.align		4
.L_184:
        /*03e8*/ 	.word	index@(_ZN7cutlass13device_kernelIN5flash22FlashAttnBwdPreprocessIN4cute5tupleIJNS3_1CILi64EEENS5_ILi96EEEEEENS_6half_tEfNS_4arch4Sm90ELb1ELb1EEEEEvNT_6ParamsE)
        /*03ec*/ 	.word	0x00000000
.L_185:


//--------------------- .nv.compat                --------------------------
	.section	.nv.compat,"",@"SHT_CUDA_COMPAT_INFO"
	.align	4
        /*0000*/ 	.byte	0x02, 0x09, 0x01, 0x00, 0x02, 0x02, 0x04, 0x00, 0x02, 0x05, 0x05, 0x00, 0x03, 0x07, 0x01, 0x01
        /*0010*/ 	.byte	0x02, 0x03, 0x01, 0x00, 0x02, 0x06, 0x01, 0x00, 0x04, 0x0b, 0x08, 0x00, 0x00, 0x00, 0x00, 0x00
        /*0020*/ 	.byte	0x00, 0x00, 0x00, 0x00


//--------------------- .nv.info._ZN7cutlass13device_kernelIN5flash11enable_sm90INS1_16FlashAttnBwdSm90INS1_25CollectiveMainloopBwdSm90ILi2ELi2ELi2EN4cute5tupleIJNS5_1CILi1EEES8_S8_EEENS6_IJNS7_ILi64EEENS7_ILi128EEENS7_ILi96EEEEEENS_6half_tEfNS_4arch4Sm90ELb0ELb0ELb1ELb0ELb0ELb1ELb0ELb0ELi2ELi1ELi2ELi1ELb1EEENS1_21CollectiveEpilogueBwdISD_SE_SG_Li256ELb0ELb0ELi1EEENS1_19SingleTileSchedulerILb0ELb0ELb0ELi128EEEEEEEEEvNT_6ParamsE --------------------------
	.section	.nv.info._ZN7cutlass13device_kernelIN5flash11enable_sm90INS1_16FlashAttnBwdSm90INS1_25CollectiveMainloopBwdSm90ILi2ELi2ELi2EN4cute5tupleIJNS5_1CILi1EEES8_S8_EEENS6_IJNS7_ILi64EEENS7_ILi128EEENS7_ILi96EEEEEENS_6half_tEfNS_4arch4Sm90ELb0ELb0ELb1ELb0ELb0ELb1ELb0ELb0ELi2ELi1ELi2ELi1ELb1EEENS1_21CollectiveEpilogueBwdISD_SE_SG_Li256ELb0ELb0ELi1EEENS1_19SingleTileSchedulerILb0ELb0ELb0ELi128EEEEEEEEEvNT_6ParamsE,"",@"SHT_CUDA_INFO"
	.sectionflags	@""
	.align	4


	//----- nvinfo : EIATTR_CUDA_API_VERSION
	.align		4
        /*0000*/ 	.byte	0x04, 0x37
        /*0002*/ 	.short	(.L_187 - .L_186)
.L_186:
        /*0004*/ 	.word	0x00000082


	//----- nvinfo : EIATTR_KPARAM_INFO
	.align		4
.L_187:
        /*0008*/ 	.byte	0x04, 0x17
        /*000a*/ 	.short	(.L_189 - .L_188)
.L_188:
        /*000c*/ 	.word	0x00000000
        /*0010*/ 	.short	0x0000
        /*0012*/ 	.short	0x0070
        /*0014*/ 	.byte	0x00, 0xf0, 0x01, 0x24


	//----- nvinfo : EIATTR_SPARSE_MMA_MASK
	.align		4
.L_189:
        /*0018*/ 	.byte	0x03, 0x50
        /*001a*/ 	.short	0x0000


	//----- nvinfo : EIATTR_MAXREG_COUNT
	.align		4
        /*001c*/ 	.byte	0x03, 0x1b
        /*001e*/ 	.short	0x00a8


	//----- nvinfo : EIATTR_NUM_BARRIERS
	.align		4
        /*0020*/ 	.byte	0x02, 0x4c
        /*0022*/ 	.byte	0x10
	.zero		1


	//----- nvinfo : EIATTR_EXTERNS
	.align		4
        /*0024*/ 	.byte	0x04, 0x0f
        /*0026*/ 	.short	(.L_191 - .L_190)


	//   ....[0]....
	.align		4
.L_190:
        /*0028*/ 	.word	index@(__assertfail)


	//----- nvinfo : EIATTR_MERCURY_ISA_VERSION
	.align		4
.L_191:
        /*002c*/ 	.byte	0x03, 0x5f
        /*002e*/ 	.short	0x0101


	//----- nvinfo : EIATTR_INT_WARP_WIDE_INSTR_OFFSETS
	.align		4
        /*0030*/ 	.byte	0x04, 0x31
        /*0032*/ 	.short	(.L_193 - .L_192)


	//   ....[0]....
.L_192:
        /*0034*/ 	.word	0x000001e0


	//   ....[1]....
        /*0038*/ 	.word	0x00000210


	//----- nvinfo : EIATTR_COOP_GROUP_MASK_REGIDS
	.align		4
.L_193:
        /*003c*/ 	.byte	0x04, 0x29
        /*003e*/ 	.short	(.L_195 - .L_194)


	//   ....[0]....
.L_194:
        /*0040*/ 	.word	0xffffffff


	//   ....[1]....
        /*0044*/ 	.word	0xffffffff


	//   ....[2]....
        /*0048*/ 	.word	0xffffffff


	//   ....[3]....
        /*004c*/ 	.word	0xffffffff


	//   ....[4]....
        /*0050*/ 	.word	0xffffffff


	//   ....[5]....
        /*0054*/ 	.word	0xffffffff


	//   ....[6]....
        /*0058*/ 	.word	0xffffffff


	//   ....[7]....
        /*005c*/ 	.word	0xffffffff


	//   ....[8]....
        /*0060*/ 	.word	0x0500000f


	//----- nvinfo : EIATTR_COOP_GROUP_INSTR_OFFSETS
	.align		4
.L_195:
        /*0064*/ 	.byte	0x04, 0x28
        /*0066*/ 	.short	(.L_197 - .L_196)


	//   ....[0]....
.L_196:
        /*0068*/ 	.word	0x00000050


	//   ....[1]....
        /*006c*/ 	.word	0x000001f0


	//   ....[2]....
        /*0070*/ 	.word	0x00000240


	//   ....[3]....
        /*0074*/ 	.word	0x00000430


	//   ....[4]....
        /*0078*/ 	.word	0x00000630


	//   ....[5]....
        /*007c*/ 	.word	0x00000b70


	//   ....[6]....
        /*0080*/ 	.word	0x00004c50


	//   ....[7]....
        /*0084*/ 	.word	0x00005250


	//   ....[8]....
        /*0088*/ 	.word	0x00008080


	//----- nvinfo : EIATTR_REG_RECONFIG
	.align		4
.L_197:
        /*008c*/ 	.byte	0x01, 0x54
	.zero		2


	//----- nvinfo : EIATTR_SYSCALL_OFFSETS
	.align		4
        /*0090*/ 	.byte	0x04, 0x46
        /*0092*/ 	.short	(.L_199 - .L_198)


	//   ....[0]....
.L_198:
        /*0094*/ 	.word	0x000007d0


	//   ....[1]....
        /*0098*/ 	.word	0x000008c0


	//   ....[2]....
        /*009c*/ 	.word	0x00000a20


	//   ....[3]....
        /*00a0*/ 	.word	0x00000b10


	//   ....[4]....
        /*00a4*/ 	.word	0x00000e00


	//   ....[5]....
        /*00a8*/ 	.word	0x000046f0


	//   ....[6]....
        /*00ac*/ 	.word	0x00004810


	//   ....[7]....
        /*00b0*/ 	.word	0x00004930


	//   ....[8]....
        /*00b4*/ 	.word	0x00004a50


	//----- nvinfo : EIATTR_MBARRIER_INSTR_OFFSETS
	.align		4
.L_199:
        /*00b8*/ 	.byte	0x04, 0x39
        /*00ba*/ 	.short	(.L_201 - .L_200)


	//   ....[0]....
.L_200:
        /*00bc*/ 	.word	0x000002e0
        /*00c0*/ 	.word	0x000000ff
        /*00c4*/ 	.word	0x00026800
        /*00c8*/ 	.short	0x0100
        /*00ca*/ 	.byte	0x06
	.zero		1


	//   ....[1]....
        /*00cc*/ 	.word	0x000003e0
        /*00d0*/ 	.word	0x000000ff
        /*00d4*/ 	.word	0x00026810
        /*00d8*/ 	.short	0x0100
        /*00da*/ 	.byte	0x08
	.zero		1


	//   ....[2]....
        /*00dc*/ 	.word	0x000003f0
        /*00e0*/ 	.word	0x000000ff
        /*00e4*/ 	.word	0x00026820
        /*00e8*/ 	.short	0x0100
        /*00ea*/ 	.byte	0x08
	.zero		1


	//   ....[3]....
        /*00ec*/ 	.word	0x00000400
        /*00f0*/ 	.word	0x000000ff
        /*00f4*/ 	.word	0x00026818
        /*00f8*/ 	.short	0x0100
        /*00fa*/ 	.byte	0x08
	.zero		1


	//   ....[4]....
        /*00fc*/ 	.word	0x00000410
        /*0100*/ 	.word	0x000000ff
        /*0104*/ 	.word	0x00026828
        /*0108*/ 	.short	0x0100
        /*010a*/ 	.byte	0x08
	.zero		1


	//   ....[5]....
        /*010c*/ 	.word	0x00000540
        /*0110*/ 	.word	0x000000ff
        /*0114*/ 	.word	0x00026830
        /*0118*/ 	.short	0x0100
        /*011a*/ 	.byte	0x08
	.zero		1


	//   ....[6]....
        /*011c*/ 	.word	0x00000550
        /*0120*/ 	.word	0x000000ff
        /*0124*/ 	.word	0x00026840
        /*0128*/ 	.short	0x0100
        /*012a*/ 	.byte	0x08
	.zero		1


	//   ....[7]....
        /*012c*/ 	.word	0x00000560
        /*0130*/ 	.word	0x000000ff
        /*0134*/ 	.word	0x00026838
        /*0138*/ 	.short	0x0100
        /*013a*/ 	.byte	0x08
	.zero		1


	//   ....[8]....
        /*013c*/ 	.word	0x00000570
        /*0140*/ 	.word	0x000000ff
        /*0144*/ 	.word	0x00026848
        /*0148*/ 	.short	0x0100
        /*014a*/ 	.byte	0x08
	.zero		1


	//   ....[9]....
        /*014c*/ 	.word	0x00000bb0
        /*0150*/ 	.word	0x00000010
        /*0154*/ 	.word	0x00026800
        /*0158*/ 	.short	0x010a
        /*015a*/ 	.byte	0x3f
	.zero		1


	//   ....[10]....
        /*015c*/ 	.word	0x00000cb0
        /*0160*/ 	.word	0x00000010
        /*0164*/ 	.word	0x00026800
        /*0168*/ 	.short	0x010a
        /*016a*/ 	.byte	0x3f
	.zero		1


	//   ....[11]....
        /*016c*/ 	.word	0x00001670
        /*0170*/ 	.word	0x000000ff
        /*0174*/ 	.word	0x00026810
        /*0178*/ 	.short	0x010a
        /*017a*/ 	.byte	0x08
	.zero		1


	//   ....[12]....
        /*017c*/ 	.word	0x000016b0
        /*0180*/ 	.word	0x000000ff
        /*0184*/ 	.word	0x00026810
        /*0188*/ 	.short	0x010a
        /*018a*/ 	.byte	0x08
	.zero		1


	//   ....[13]....
        /*018c*/ 	.word	0x00001b00
        /*0190*/ 	.word	0x000000ff
        /*0194*/ 	.word	0x00026830
        /*0198*/ 	.short	0x010a
        /*019a*/ 	.byte	0x08
	.zero		1


	//   ....[14]....
        /*019c*/ 	.word	0x00001b40
        /*01a0*/ 	.word	0x000000ff
        /*01a4*/ 	.word	0x00026830
        /*01a8*/ 	.short	0x010a
        /*01aa*/ 	.byte	0x08
	.zero		1


	//   ....[15]....
        /*01ac*/ 	.word	0x00003fa0
        /*01b0*/ 	.word	0x000000ff
        /*01b4*/ 	.word	0x00000000
        /*01b8*/ 	.short	0x0101
        /*01ba*/ 	.byte	0x0a
	.zero		1


	//   ....[16]....
        /*01bc*/ 	.word	0x00004280
        /*01c0*/ 	.word	0x000000ff
        /*01c4*/ 	.word	0x00000000
        /*01c8*/ 	.short	0x0101
        /*01ca*/ 	.byte	0x08
	.zero		1


	//   ....[17]....
        /*01cc*/ 	.word	0x00006020
        /*01d0*/ 	.word	0x00000000
        /*01d4*/ 	.word	0x00026820
        /*01d8*/ 	.short	0x010a
        /*01da*/ 	.byte	0x3f
	.zero		1


	//   ....[18]....
        /*01dc*/ 	.word	0x00006920
        /*01e0*/ 	.word	0x00000000
        /*01e4*/ 	.word	0x00026840
        /*01e8*/ 	.short	0x010a
        /*01ea*/ 	.byte	0x3f
	.zero		1


	//   ....[19]....
        /*01ec*/ 	.word	0x00006c20
        /*01f0*/ 	.word	0x00000000
        /*01f4*/ 	.word	0x00026828
        /*01f8*/ 	.short	0x010a
        /*01fa*/ 	.byte	0x3f
	.zero		1


	//   ....[20]....
        /*01fc*/ 	.word	0x00006ea0
        /*0200*/ 	.word	0x00000000
        /*0204*/ 	.word	0x00026848
        /*0208*/ 	.short	0x010a
        /*020a*/ 	.byte	0x3f
	.zero		1


	//   ....[21]....
        /*020c*/ 	.word	0x00007170
        /*0210*/ 	.word	0x00000000
        /*0214*/ 	.word	0x00026820
        /*0218*/ 	.short	0x010a
        /*021a*/ 	.byte	0x3f
	.zero		1


	//   ....[22]....
        /*021c*/ 	.word	0x00007460
        /*0220*/ 	.word	0x00000000
        /*0224*/ 	.word	0x00026840
        /*0228*/ 	.short	0x010a
        /*022a*/ 	.byte	0x3f
	.zero		1


	//   ....[23]....
        /*022c*/ 	.word	0x00007740
        /*0230*/ 	.word	0x00000000
        /*0234*/ 	.word	0x00026828
        /*0238*/ 	.short	0x010a
        /*023a*/ 	.byte	0x3f
	.zero		1


	//   ....[24]....
        /*023c*/ 	.word	0x00007a20
        /*0240*/ 	.word	0x00000003
        /*0244*/ 	.word	0x00026840
        /*0248*/ 	.short	0x010a
        /*024a*/ 	.byte	0x3f
	.zero		1


	//   ....[25]....
        /*024c*/ 	.word	0x00007ee0
        /*0250*/ 	.word	0x00000006
        /*0254*/ 	.word	0x00000000
        /*0258*/ 	.short	0x010a
        /*025a*/ 	.byte	0x3f
	.zero		1


	//   ....[26]....
        /*025c*/ 	.word	0x00007f40
        /*0260*/ 	.word	0x00000003
        /*0264*/ 	.word	0x00000000
        /*0268*/ 	.short	0x010a
        /*026a*/ 	.byte	0x3f
	.zero		1


	//   ....[27]....
        /*026c*/ 	.word	0x00007fa0
        /*0270*/ 	.word	0x00000000
        /*0274*/ 	.word	0x00000000
        /*0278*/ 	.short	0x010a
        /*027a*/ 	.byte	0x3f
	.zero		1


	//   ....[28]....
        /*027c*/ 	.word	0x00007fd0
        /*0280*/ 	.word	0x00000003
        /*0284*/ 	.word	0x00000000
        /*0288*/ 	.short	0x010a
        /*028a*/ 	.byte	0x3f
	.zero		1


	//   ....[29]....
        /*028c*/ 	.word	0x000080b0
        /*0290*/ 	.word	0x00000010
        /*0294*/ 	.word	0x00026800
        /*0298*/ 	.short	0x010a
        /*029a*/ 	.byte	0x3f
	.zero		1


	//   ....[30]....
        /*029c*/ 	.word	0x00008110
        /*02a0*/ 	.word	0x00000005
        /*02a4*/ 	.word	0x00026810
        /*02a8*/ 	.short	0x010a
        /*02aa*/ 	.byte	0x3f
	.zero		1


	//   ....[31]....
        /*02ac*/ 	.word	0x00008170
        /*02b0*/ 	.word	0x00000007
        /*02b4*/ 	.word	0x00026830
        /*02b8*/ 	.short	0x010a
        /*02ba*/ 	.byte	0x3f
	.zero		1


	//   ....[32]....
        /*02bc*/ 	.word	0x000081c0
        /*02c0*/ 	.word	0x00000000
        /*02c4*/ 	.word	0x00026820
        /*02c8*/ 	.short	0x010a
        /*02ca*/ 	.byte	0x3f
	.zero		1


	//   ....[33]....
        /*02cc*/ 	.word	0x00008210
        /*02d0*/ 	.word	0x00000000
        /*02d4*/ 	.word	0x00026840
        /*02d8*/ 	.short	0x010a
        /*02da*/ 	.byte	0x3f
	.zero		1


	//   ....[34]....
        /*02dc*/ 	.word	0x00008260
        /*02e0*/ 	.word	0x00000000
        /*02e4*/ 	.word	0x00026828
        /*02e8*/ 	.short	0x010a
        /*02ea*/ 	.byte	0x3f
	.zero		1


	//   ....[35]....
        /*02ec*/ 	.word	0x000082b0
        /*02f0*/ 	.word	0x00000000
        /*02f4*/ 	.word	0x00026848
        /*02f8*/ 	.short	0x010a
        /*02fa*/ 	.byte	0x3f
	.zero		1


	//   ....[36]....
        /*02fc*/ 	.word	0x00008310
        /*0300*/ 	.word	0x00000000
        /*0304*/ 	.word	0x00026820
        /*0308*/ 	.short	0x010a
        /*030a*/ 	.byte	0x3f
	.zero		1


	//   ....[37]....
        /*030c*/ 	.word	0x00008360
        /*0310*/ 	.word	0x00000000
        /*0314*/ 	.word	0x00026840
        /*0318*/ 	.short	0x010a
        /*031a*/ 	.byte	0x3f
	.zero		1


	//   ....[38]....
        /*031c*/ 	.word	0x000083b0
        /*0320*/ 	.word	0x00000000
        /*0324*/ 	.word	0x00026828
        /*0328*/ 	.short	0x010a
        /*032a*/ 	.byte	0x3f
	.zero		1


	//   ....[39]....
        /*032c*/ 	.word	0x00008400
        /*0330*/ 	.word	0x00000003
        /*0334*/ 	.word	0x00026840
        /*0338*/ 	.short	0x010a
        /*033a*/ 	.byte	0x3f
	.zero		1


	//   ....[40]....
        /*033c*/ 	.word	0x000084e0
        /*0340*/ 	.word	0x00000006
        /*0344*/ 	.word	0x00000000
        /*0348*/ 	.short	0x010a
        /*034a*/ 	.byte	0x3f
	.zero		1


	//   ....[41]....
        /*034c*/ 	.word	0x00008530
        /*0350*/ 	.word	0x00000003
        /*0354*/ 	.word	0x00000000
        /*0358*/ 	.short	0x010a
        /*035a*/ 	.byte	0x3f
	.zero		1


	//   ....[42]....
        /*035c*/ 	.word	0x00008580
        /*0360*/ 	.word	0x00000000
        /*0364*/ 	.word	0x00000000
        /*0368*/ 	.short	0x010a
        /*036a*/ 	.byte	0x3f
	.zero		1


	//----- nvinfo : EIATTR_NUM_MBARRIERS
	.align		4
.L_201:
        /*036c*/ 	.byte	0x03, 0x38
        /*036e*/ 	.short	0x0009


	//----- nvinfo : EIATTR_EXIT_INSTR_OFFSETS
	.align		4
        /*0370*/ 	.byte	0x04, 0x1c
        /*0372*/ 	.short	(.L_203 - .L_202)


	//   ....[0]....
.L_202:
        /*0374*/ 	.word	0x00000680


	//   ....[1]....
        /*0378*/ 	.word	0x00005200


	//   ....[2]....
        /*037c*/ 	.word	0x00005290


	//   ....[3]....
        /*0380*/ 	.word	0x000052c0


	//   ....[4]....
        /*0384*/ 	.word	0x000053c0


	//   ....[5]....
        /*0388*/ 	.word	0x00005a60


	//   ....[6]....
        /*038c*/ 	.word	0x00005d30


	//   ....[7]....
        /*0390*/ 	.word	0x00008020


	//----- nvinfo : EIATTR_MAX_THREADS
	.align		4
.L_203:
        /*0394*/ 	.byte	0x04, 0x05
        /*0396*/ 	.short	(.L_205 - .L_204)
.L_204:
        /*0398*/ 	.word	0x00000180
        /*039c*/ 	.word	0x00000001
        /*03a0*/ 	.word	0x00000001


	//----- nvinfo : EIATTR_CRS_STACK_SIZE
	.align		4
.L_205:
        /*03a4*/ 	.byte	0x04, 0x1e
        /*03a6*/ 	.short	(.L_207 - .L_206)
.L_206:
        /*03a8*/ 	.word	0x00000000


	//----- nvinfo : EIATTR_CBANK_PARAM_SIZE
	.align		4
.L_207:
        /*03ac*/ 	.byte	0x03, 0x19
        /*03ae*/ 	.short	0x0970


	//----- nvinfo : EIATTR_PARAM_CBANK
	.align		4
        /*03b0*/ 	.byte	0x04, 0x0a
        /*03b2*/ 	.short	(.L_209 - .L_208)
	.align		4
.L_208:
        /*03b4*/ 	.word	index@(.nv.constant0._ZN7cutlass13device_kernelIN5flash11enable_sm90INS1_16FlashAttnBwdSm90INS1_25CollectiveMainloopBwdSm90ILi2ELi2ELi2EN4cute5tupleIJNS5_1CILi1EEES8_S8_EEENS6_IJNS7_ILi64EEENS7_ILi128EEENS7_ILi96EEEEEENS_6half_tEfNS_4arch4Sm90ELb0ELb0ELb1ELb0ELb0ELb1ELb0ELb0ELi2ELi1ELi2ELi1ELb1EEENS1_21CollectiveEpilogueBwdISD_SE_SG_Li256ELb0ELb0ELi1EEENS1_19SingleTileSchedulerILb0ELb0ELb0ELi128EEEEEEEEEvNT_6ParamsE)
        /*03b8*/ 	.short	0x0210
        /*03ba*/ 	.short	0x0970


	//----- nvinfo : EIATTR_SW_WAR
	.align		4
.L_209:
        /*03bc*/ 	.byte	0x04, 0x36
        /*03be*/ 	.short	(.L_211 - .L_210)
.L_210:
        /*03c0*/ 	.word	0x00000008
.L_211:


//--------------------- .nv.info._ZN7cutlass13device_kernelIN5flash11enable_sm90INS1_16FlashAttnBwdSm90INS1_25CollectiveMainloopBwdSm90ILi2ELi2ELi2EN4cute5tupleIJNS5_1CILi1EEES8_S8_EEENS6_IJNS7_ILi64EEENS7_ILi128EEENS7_ILi96EEEEEENS_6half_tEfNS_4arch4Sm90ELb0ELb0ELb1ELb0ELb1ELb1ELb0ELb0ELi2ELi1ELi2ELi1ELb1EEENS1_21CollectiveEpilogueBwdISD_SE_SG_Li256ELb0ELb0ELi1EEENS1_19SingleTileSchedulerILb0ELb0ELb0ELi128EEEEEEEEEvNT_6ParamsE --------------------------
	.section	.nv.info._ZN7cutlass13device_kernelIN5flash11enable_sm90INS1_16FlashAttnBwdSm90INS1_25CollectiveMainloopBwdSm90ILi2ELi2ELi2EN4cute5tupleIJNS5_1CILi1EEES8_S8_EEENS6_IJNS7_ILi64EEENS7_ILi128EEENS7_ILi96EEEEEENS_6half_tEfNS_4arch4Sm90ELb0ELb0ELb1ELb0ELb1ELb1ELb0ELb0ELi2ELi1ELi2ELi1ELb1EEENS1_21CollectiveEpilogueBwdISD_SE_SG_Li256ELb0ELb0ELi1EEENS1_19SingleTileSchedulerILb0ELb0ELb0ELi128EEEEEEEEEvNT_6ParamsE,"",@"SHT_CUDA_INFO"
	.sectionflags	@""
	.align	4


	//----- nvinfo : EIATTR_CUDA_API_VERSION
	.align		4
        /*0000*/ 	.byte	0x04, 0x37
        /*0002*/ 	.short	(.L_213 - .L_212)
.L_212:
        /*0004*/ 	.word	0x00000082


	//----- nvinfo : EIATTR_KPARAM_INFO
	.align		4
.L_213:
        /*0008*/ 	.byte	0x04, 0x17
        /*000a*/ 	.short	(.L_215 - .L_214)
.L_214:
        /*000c*/ 	.word	0x00000000
        /*0010*/ 	.short	0x0000
        /*0012*/ 	.short	0x0070
        /*0014*/ 	.byte	0x00, 0xf0, 0x01, 0x24


	//----- nvinfo : EIATTR_SPARSE_MMA_MASK
	.align		4
.L_215:
        /*0018*/ 	.byte	0x03, 0x50
        /*001a*/ 	.short	0x0000


	//----- nvinfo : EIATTR_MAXREG_COUNT
	.align		4
        /*001c*/ 	.byte	0x03, 0x1b
        /*001e*/ 	.short	0x00a8


	//----- nvinfo : EIATTR_NUM_BARRIERS
	.align		4
        /*0020*/ 	.byte	0x02, 0x4c
        /*0022*/ 	.byte	0x10
	.zero		1


	//----- nvinfo : EIATTR_EXTERNS
	.align		4
        /*0024*/ 	.byte	0x04, 0x0f
        /*0026*/ 	.short	(.L_217 - .L_216)


	//   ....[0]....
	.align		4
.L_216:
        /*0028*/ 	.word	index@(__assertfail)


	//----- nvinfo : EIATTR_MERCURY_ISA_VERSION
	.align		4
.L_217:
        /*002c*/ 	.byte	0x03, 0x5f
        /*002e*/ 	.short	0x0101


	//----- nvinfo : EIATTR_INT_WARP_WIDE_INSTR_OFFSETS
	.align		4
        /*0030*/ 	.byte	0x04, 0x31
        /*0032*/ 	.short	(.L_219 - .L_218)


	//   ....[0]....
.L_218:
        /*0034*/ 	.word	0x000001e0


	//   ....[1]....
        /*0038*/ 	.word	0x00000210


	//   ....[2]....
        /*003c*/ 	.word	0x00005af0


	//   ....[3]....
        /*0040*/ 	.word	0x00005f60


	//   ....[4]....
        /*0044*/ 	.word	0x00006540


	//----- nvinfo : EIATTR_COOP_GROUP_MASK_REGIDS
	.align		4
.L_219:
        /*0048*/ 	.byte	0x04, 0x29
        /*004a*/ 	.short	(.L_221 - .L_220)


	//   ....[0]....
.L_220:
        /*004c*/ 	.word	0xffffffff


	//   ....[1]....
        /*0050*/ 	.word	0xffffffff


	//   ....[2]....
        /*0054*/ 	.word	0xffffffff


	//   ....[3]....
        /*0058*/ 	.word	0xffffffff


	//   ....[4]....
        /*005c*/ 	.word	0xffffffff


	//   ....[5]....
        /*0060*/ 	.word	0xffffffff


	//   ....[6]....
        /*0064*/ 	.word	0xffffffff


	//   ....[7]....
        /*0068*/ 	.word	0xffffffff


	//   ....[8]....
        /*006c*/ 	.word	0xffffffff


	//   ....[9]....
        /*0070*/ 	.word	0xffffffff


	//   ....[10]....
        /*0074*/ 	.word	0xffffffff


	//   ....[11]....
        /*0078*/ 	.word	0xffffffff


	//   ....[12]....
        /*007c*/ 	.word	0xffffffff


	//   ....[13]....
        /*0080*/ 	.word	0xffffffff


	//   ....[14]....
        /*0084*/ 	.word	0x0500000f


	//   ....[15]....
        /*0088*/ 	.word	0x0500000f


	//   ....[16]....
        /*008c*/ 	.word	0x0500000f


	//   ....[17]....
        /*0090*/ 	.word	0x0500000f


	//----- nvinfo : EIATTR_COOP_GROUP_INSTR_OFFSETS
	.align		4
.L_221:
        /*0094*/ 	.byte	0x04, 0x28
        /*0096*/ 	.short	(.L_223 - .L_222)


	//   ....[0]....
.L_222:
        /*0098*/ 	.word	0x00000050


	//   ....[1]....
        /*009c*/ 	.word	0x000001f0


	//   ....[2]....
        /*00a0*/ 	.word	0x00000240


	//   ....[3]....
        /*00a4*/ 	.word	0x00000430


	//   ....[4]....
        /*00a8*/ 	.word	0x00000630


	//   ....[5]....
        /*00ac*/ 	.word	0x00000b70


	//   ....[6]....
        /*00b0*/ 	.word	0x00004c50


	//   ....[7]....
        /*00b4*/ 	.word	0x00005250


	//   ....[8]....
        /*00b8*/ 	.word	0x00005790


	//   ....[9]....
        /*00bc*/ 	.word	0x00005a20


	//   ....[10]....
        /*00c0*/ 	.word	0x00005c60


	//   ....[11]....
        /*00c4*/ 	.word	0x00005e90


	//   ....[12]....
        /*00c8*/ 	.word	0x00006140


	//   ....[13]....
        /*00cc*/ 	.word	0x00006470


	//   ....[14]....
        /*00d0*/ 	.word	0x000088f0


	//   ....[15]....
        /*00d4*/ 	.word	0x00008a60


	//   ....[16]....
        /*00d8*/ 	.word	0x00008ad0


	//   ....[17]....
        /*00dc*/ 	.word	0x00008b40


	//----- nvinfo : EIATTR_REG_RECONFIG
	.align		4
.L_223:
        /*00e0*/ 	.byte	0x01, 0x54
	.zero		2


	//----- nvinfo : EIATTR_SYSCALL_OFFSETS
	.align		4
        /*00e4*/ 	.byte	0x04, 0x46
        /*00e6*/ 	.short	(.L_225 - .L_224)


	//   ....[0]....
.L_224:
        /*00e8*/ 	.word	0x000007d0


	//   ....[1]....
        /*00ec*/ 	.word	0x000008c0


	//   ....[2]....
        /*00f0*/ 	.word	0x00000a20


	//   ....[3]....
        /*00f4*/ 	.word	0x00000b10


	//   ....[4]....
        /*00f8*/ 	.word	0x00000e00


	//   ....[5]....
        /*00fc*/ 	.word	0x000046f0


	//   ....[6]....
        /*0100*/ 	.word	0x00004810


	//   ....[7]....
        /*0104*/ 	.word	0x00004930


	//   ....[8]....
        /*0108*/ 	.word	0x00004a50


	//----- nvinfo : EIATTR_MBARRIER_INSTR_OFFSETS
	.align		4
.L_225:
        /*010c*/ 	.byte	0x04, 0x39
        /*010e*/ 	.short	(.L_227 - .L_226)


	//   ....[0]....
.L_226:
        /*0110*/ 	.word	0x000002e0
        /*0114*/ 	.word	0x000000ff
        /*0118*/ 	.word	0x00026800
        /*011c*/ 	.short	0x0100
        /*011e*/ 	.byte	0x06
	.zero		1


	//   ....[1]....
        /*0120*/ 	.word	0x000003e0
        /*0124*/ 	.word	0x000000ff
        /*0128*/ 	.word	0x00026810
        /*012c*/ 	.short	0x0100
        /*012e*/ 	.byte	0x08
	.zero		1


	//   ....[2]....
        /*0130*/ 	.word	0x000003f0
        /*0134*/ 	.word	0x000000ff
        /*0138*/ 	.word	0x00026820
        /*013c*/ 	.short	0x0100
        /*013e*/ 	.byte	0x08
	.zero		1


	//   ....[3]....
        /*0140*/ 	.word	0x00000400
        /*0144*/ 	.word	0x000000ff
        /*0148*/ 	.word	0x00026818
        /*014c*/ 	.short	0x0100
        /*014e*/ 	.byte	0x08
	.zero		1


	//   ....[4]....
        /*0150*/ 	.word	0x00000410
        /*0154*/ 	.word	0x000000ff
        /*0158*/ 	.word	0x00026828
        /*015c*/ 	.short	0x0100
        /*015e*/ 	.byte	0x08
	.zero		1


	//   ....[5]....
        /*0160*/ 	.word	0x00000540
        /*0164*/ 	.word	0x000000ff
        /*0168*/ 	.word	0x00026830
        /*016c*/ 	.short	0x0100
        /*016e*/ 	.byte	0x08
	.zero		1


	//   ....[6]....
        /*0170*/ 	.word	0x00000550
        /*0174*/ 	.word	0x000000ff
        /*0178*/ 	.word	0x00026840
        /*017c*/ 	.short	0x0100
        /*017e*/ 	.byte	0x08
	.zero		1


	//   ....[7]....
        /*0180*/ 	.word	0x00000560
        /*0184*/ 	.word	0x000000ff
        /*0188*/ 	.word	0x00026838
        /*018c*/ 	.short	0x0100
        /*018e*/ 	.byte	0x08
	.zero		1


	//   ....[8]....
        /*0190*/ 	.word	0x00000570
        /*0194*/ 	.word	0x000000ff
        /*0198*/ 	.word	0x00026848
        /*019c*/ 	.short	0x0100
        /*019e*/ 	.byte	0x08
	.zero		1


	//   ....[9]....
        /*01a0*/ 	.word	0x00000ba0
        /*01a4*/ 	.word	0x00000010
        /*01a8*/ 	.word	0x00026800
        /*01ac*/ 	.short	0x010a
        /*01ae*/ 	.byte	0x3f
	.zero		1


	//   ....[10]....
        /*01b0*/ 	.word	0x00000cb0
        /*01b4*/ 	.word	0x00000010
        /*01b8*/ 	.word	0x00026800
        /*01bc*/ 	.short	0x010a
        /*01be*/ 	.byte	0x3f
	.zero		1


	//   ....[11]....
        /*01c0*/ 	.word	0x00001670
        /*01c4*/ 	.word	0x000000ff
        /*01c8*/ 	.word	0x00026810
        /*01cc*/ 	.short	0x010a
        /*01ce*/ 	.byte	0x08
	.zero		1


	//   ....[12]....
        /*01d0*/ 	.word	0x000016b0
        /*01d4*/ 	.word	0x000000ff
        /*01d8*/ 	.word	0x00026810
        /*01dc*/ 	.short	0x010a
        /*01de*/ 	.byte	0x08
	.zero		1


	//   ....[13]....
        /*01e0*/ 	.word	0x00001b00
        /*01e4*/ 	.word	0x000000ff
        /*01e8*/ 	.word	0x00026830
        /*01ec*/ 	.short	0x010a
        /*01ee*/ 	.byte	0x08
	.zero		1


	//   ....[14]....
        /*01f0*/ 	.word	0x00001b40
        /*01f4*/ 	.word	0x000000ff
        /*01f8*/ 	.word	0x00026830
        /*01fc*/ 	.short	0x010a
        /*01fe*/ 	.byte	0x08
	.zero		1


	//   ....[15]....
        /*0200*/ 	.word	0x00003fa0
        /*0204*/ 	.word	0x000000ff
        /*0208*/ 	.word	0x00000000
        /*020c*/ 	.short	0x0101
        /*020e*/ 	.byte	0x0a
	.zero		1


	//   ....[16]....
        /*0210*/ 	.word	0x00004280
        /*0214*/ 	.word	0x000000ff
        /*0218*/ 	.word	0x00000000
        /*021c*/ 	.short	0x0101
        /*021e*/ 	.byte	0x08
	.zero		1


	//   ....[17]....
        /*0220*/ 	.word	0x00006890
        /*0224*/ 	.word	0x00000000
        /*0228*/ 	.word	0x00026820
        /*022c*/ 	.short	0x010a
        /*022e*/ 	.byte	0x3f
	.zero		1


	//   ....[18]....
        /*0230*/ 	.word	0x00007190
        /*0234*/ 	.word	0x00000000
        /*0238*/ 	.word	0x00026840
        /*023c*/ 	.short	0x010a
        /*023e*/ 	.byte	0x3f
	.zero		1


	//   ....[19]....
        /*0240*/ 	.word	0x00007490
        /*0244*/ 	.word	0x00000000
        /*0248*/ 	.word	0x00026828
        /*024c*/ 	.short	0x010a
        /*024e*/ 	.byte	0x3f
	.zero		1


	//   ....[20]....
        /*0250*/ 	.word	0x00007710
        /*0254*/ 	.word	0x00000000
        /*0258*/ 	.word	0x00026848
        /*025c*/ 	.short	0x010a
        /*025e*/ 	.byte	0x3f
	.zero		1


	//   ....[21]....
        /*0260*/ 	.word	0x000079e0
        /*0264*/ 	.word	0x00000000
        /*0268*/ 	.word	0x00026820
        /*026c*/ 	.short	0x010a
        /*026e*/ 	.byte	0x3f
	.zero		1


	//   ....[22]....
        /*0270*/ 	.word	0x00007cd0
        /*0274*/ 	.word	0x00000000
        /*0278*/ 	.word	0x00026840
        /*027c*/ 	.short	0x010a
        /*027e*/ 	.byte	0x3f
	.zero		1


	//   ....[23]....
        /*0280*/ 	.word	0x00007fb0
        /*0284*/ 	.word	0x00000000
        /*0288*/ 	.word	0x00026828
        /*028c*/ 	.short	0x010a
        /*028e*/ 	.byte	0x3f
	.zero		1


	//   ....[24]....
        /*0290*/ 	.word	0x00008290
        /*0294*/ 	.word	0x00000003
        /*0298*/ 	.word	0x00026840
        /*029c*/ 	.short	0x010a
        /*029e*/ 	.byte	0x3f
	.zero		1


	//   ....[25]....
        /*02a0*/ 	.word	0x00008750
        /*02a4*/ 	.word	0x00000006
        /*02a8*/ 	.word	0x00000000
        /*02ac*/ 	.short	0x010a
        /*02ae*/ 	.byte	0x3f
	.zero		1


	//   ....[26]....
        /*02b0*/ 	.word	0x000087b0
        /*02b4*/ 	.word	0x00000003
        /*02b8*/ 	.word	0x00000000
        /*02bc*/ 	.short	0x010a
        /*02be*/ 	.byte	0x3f
	.zero		1


	//   ....[27]....
        /*02c0*/ 	.word	0x00008810
        /*02c4*/ 	.word	0x00000000
        /*02c8*/ 	.word	0x00000000
        /*02cc*/ 	.short	0x010a
        /*02ce*/ 	.byte	0x3f
	.zero		1


	//   ....[28]....
        /*02d0*/ 	.word	0x00008840
        /*02d4*/ 	.word	0x00000003
        /*02d8*/ 	.word	0x00000000
        /*02dc*/ 	.short	0x010a
        /*02de*/ 	.byte	0x3f
	.zero		1


	//   ....[29]....
        /*02e0*/ 	.word	0x00008920
        /*02e4*/ 	.word	0x00000010
        /*02e8*/ 	.word	0x00026800
        /*02ec*/ 	.short	0x010a
        /*02ee*/ 	.byte	0x3f
	.zero		1


	//   ....[30]....
        /*02f0*/ 	.word	0x00008980
        /*02f4*/ 	.word	0x00000005
        /*02f8*/ 	.word	0x00026810
        /*02fc*/ 	.short	0x010a
        /*02fe*/ 	.byte	0x3f
	.zero		1


	//   ....[31]....
        /*0300*/ 	.word	0x000089e0
        /*0304*/ 	.word	0x00000007
        /*0308*/ 	.word	0x00026830
        /*030c*/ 	.short	0x010a
        /*030e*/ 	.byte	0x3f
	.zero		1


	//   ....[32]....
        /*0310*/ 	.word	0x00008b80
        /*0314*/ 	.word	0x00000000
        /*0318*/ 	.word	0x00026820
        /*031c*/ 	.short	0x010a
        /*031e*/ 	.byte	0x3f
	.zero		1


	//   ....[33]....
        /*0320*/ 	.word	0x00008bd0
        /*0324*/ 	.word	0x00000000
        /*0328*/ 	.word	0x00026840
        /*032c*/ 	.short	0x010a
        /*032e*/ 	.byte	0x3f
	.zero		1


	//   ....[34]....
        /*0330*/ 	.word	0x00008c20
        /*0334*/ 	.word	0x00000000
        /*0338*/ 	.word	0x00026828
        /*033c*/ 	.short	0x010a
        /*033e*/ 	.byte	0x3f
	.zero		1


	//   ....[35]....
        /*0340*/ 	.word	0x00008c70
        /*0344*/ 	.word	0x00000000
        /*0348*/ 	.word	0x00026848
        /*034c*/ 	.short	0x010a
        /*034e*/ 	.byte	0x3f
	.zero		1


	//   ....[36]....
        /*0350*/ 	.word	0x00008cd0
        /*0354*/ 	.word	0x00000000
        /*0358*/ 	.word	0x00026820
        /*035c*/ 	.short	0x010a
        /*035e*/ 	.byte	0x3f
	.zero		1


	//   ....[37]....
        /*0360*/ 	.word	0x00008d20
        /*0364*/ 	.word	0x00000000
        /*0368*/ 	.word	0x00026840
        /*036c*/ 	.short	0x010a
        /*036e*/ 	.byte	0x3f
	.zero		1


	//   ....[38]....
        /*0370*/ 	.word	0x00008d70
        /*0374*/ 	.word	0x00000000
        /*0378*/ 	.word	0x00026828
        /*037c*/ 	.short	0x010a
        /*037e*/ 	.byte	0x3f
	.zero		1


	//   ....[39]....
        /*0380*/ 	.word	0x00008dc0
        /*0384*/ 	.word	0x00000003
        /*0388*/ 	.word	0x00026840
        /*038c*/ 	.short	0x010a
        /*038e*/ 	.byte	0x3f
	.zero		1


	//   ....[40]....
        /*0390*/ 	.word	0x00008ea0
        /*0394*/ 	.word	0x00000006
        /*0398*/ 	.word	0x00000000
        /*039c*/ 	.short	0x010a
        /*039e*/ 	.byte	0x3f
	.zero		1


	//   ....[41]....
        /*03a0*/ 	.word	0x00008ef0
        /*03a4*/ 	.word	0x00000003
        /*03a8*/ 	.word	0x00000000
        /*03ac*/ 	.short	0x010a
        /*03ae*/ 	.byte	0x3f
	.zero		1


	//   ....[42]....
        /*03b0*/ 	.word	0x00008f40
        /*03b4*/ 	.word	0x00000000
        /*03b8*/ 	.word	0x00000000
        /*03bc*/ 	.short	0x010a
        /*03be*/ 	.byte	0x3f
	.zero		1


	//----- nvinfo : EIATTR_NUM_MBARRIERS
	.align		4
.L_227:
        /*03c0*/ 	.byte	0x03, 0x38
        /*03c2*/ 	.short	0x0009


	//----- nvinfo : EIATTR_EXIT_INSTR_OFFSETS
	.align		4
        /*03c4*/ 	.byte	0x04, 0x1c
        /*03c6*/ 	.short	(.L_229 - .L_228)


	//   ....[0]....
.L_228:
        /*03c8*/ 	.word	0x00000680


	//   ....[1]....
        /*03cc*/ 	.word	0x00005200


	//   ....[2]....
        /*03d0*/ 	.word	0x00005290


	//   ....[3]....
        /*03d4*/ 	.word	0x000052c0


	//   ....[4]....
        /*03d8*/ 	.word	0x00005410


	//   ....[5]....
        /*03dc*/ 	.word	0x00006000


	//   ....[6]....
        /*03e0*/ 	.word	0x000065a0


	//   ....[7]....
        /*03e4*/ 	.word	0x00008890


	//----- nvinfo : EIATTR_MAX_THREADS
	.align		4
.L_229:
        /*03e8*/ 	.byte	0x04, 0x05
        /*03ea*/ 	.short	(.L_231 - .L_230)
.L_230:
        /*03ec*/ 	.word	0x00000180
        /*03f0*/ 	.word	0x00000001
        /*03f4*/ 	.word	0x00000001


	//----- nvinfo : EIATTR_CRS_STACK_SIZE
	.align		4
.L_231:
        /*03f8*/ 	.byte	0x04, 0x1e
        /*03fa*/ 	.short	(.L_233 - .L_232)
.L_232:
        /*03fc*/ 	.word	0x00000000


	//----- nvinfo : EIATTR_CBANK_PARAM_SIZE
	.align		4
.L_233:
        /*0400*/ 	.byte	0x03, 0x19
        /*0402*/ 	.short	0x0970


	//----- nvinfo : EIATTR_PARAM_CBANK
	.align		4
        /*0404*/ 	.byte	0x04, 0x0a
        /*0406*/ 	.short	(.L_235 - .L_234)
	.align		4
.L_234:
        /*0408*/ 	.word	index@(.nv.constant0._ZN7cutlass13device_kernelIN5flash11enable_sm90INS1_16FlashAttnBwdSm90INS1_25CollectiveMainloopBwdSm90ILi2ELi2ELi2EN4cute5tupleIJNS5_1CILi1EEES8_S8_EEENS6_IJNS7_ILi64EEENS7_ILi128EEENS7_ILi96EEEEEENS_6half_tEfNS_4arch4Sm90ELb0ELb0ELb1ELb0ELb1ELb1ELb0ELb0ELi2ELi1ELi2ELi1ELb1EEENS1_21CollectiveEpilogueBwdISD_SE_SG_Li256ELb0ELb0ELi1EEENS1_19SingleTileSchedulerILb0ELb0ELb0ELi128EEEEEEEEEvNT_6ParamsE)
        /*040c*/ 	.short	0x0210
        /*040e*/ 	.short	0x0970


	//----- nvinfo : EIATTR_SW_WAR
	.align		4
.L_235:
        /*0410*/ 	.byte	0x04, 0x36
        /*0412*/ 	.short	(.L_237 - .L_236)
.L_236:
        /*0414*/ 	.word	0x00000008
.L_237:


//--------------------- .nv.info._ZN7cutlass13device_kernelIN5flash11enable_sm90INS1_16FlashAttnBwdSm90INS1_25CollectiveMainloopBwdSm90ILi2ELi2ELi2EN4cute5tupleIJNS5_1CILi1EEES8_S8_EEENS6_IJNS7_ILi64EEENS7_ILi128EEENS7_ILi96EEEEEENS_6half_tEfNS_4arch4Sm90ELb0ELb0ELb1ELb0ELb0ELb1ELb0ELb0ELi2ELi1ELi2ELi1ELb1EEENS1_24CollectiveEpilogueBwdGQAISD_fSG_Li256ELb0ELb0EEENS1_19SingleTileSchedulerILb0ELb0ELb0ELi128EEEEEEEEEvNT_6ParamsE --------------------------
	.section	.nv.info._ZN7cutlass13device_kernelIN5flash11enable_sm90INS1_16FlashAttnBwdSm90INS1_25CollectiveMainloopBwdSm90ILi2ELi2ELi2EN4cute5tupleIJNS5_1CILi1EEES8_S8_EEENS6_IJNS7_ILi64EEENS7_ILi128EEENS7_ILi96EEEEEENS_6half_tEfNS_4arch4Sm90ELb0ELb0ELb1ELb0ELb0ELb1ELb0ELb0ELi2ELi1ELi2ELi1ELb1EEENS1_24CollectiveEpilogueBwdGQAISD_fSG_Li256ELb0ELb0EEENS1_19SingleTileSchedulerILb0ELb0ELb0ELi128EEEEEEEEEvNT_6ParamsE,"",@"SHT_CUDA_INFO"
	.sectionflags	@""
	.align	4


	//----- nvinfo : EIATTR_CUDA_API_VERSION
	.align		4
        /*0000*/ 	.byte	0x04, 0x37
        /*0002*/ 	.short	(.L_239 - .L_238)
.L_238:
        /*0004*/ 	.word	0x00000082


	//----- nvinfo : EIATTR_KPARAM_INFO
	.align		4
.L_239:
        /*0008*/ 	.byte	0x04, 0x17
        /*000a*/ 	.short	(.L_241 - .L_240)
.L_240:
        /*000c*/ 	.word	0x00000000
        /*0010*/ 	.short	0x0000
        /*0012*/ 	.short	0x0070
        /*0014*/ 	.byte	0x00, 0xf0, 0x01, 0x1a


	//----- nvinfo : EIATTR_SPARSE_MMA_MASK
	.align		4
.L_241:
        /*0018*/ 	.byte	0x03, 0x50
        /*001a*/ 	.short	0x0000


	//----- nvinfo : EIATTR_MAXREG_COUNT
	.align		4
        /*001c*/ 	.byte	0x03, 0x1b
        /*001e*/ 	.short	0x00a8


	//----- nvinfo : EIATTR_NUM_BARRIERS
	.align		4
        /*0020*/ 	.byte	0x02, 0x4c
        /*0022*/ 	.byte	0x10
	.zero		1


	//----- nvinfo : EIATTR_EXTERNS
	.align		4
        /*0024*/ 	.byte	0x04, 0x0f
        /*0026*/ 	.short	(.L_243 - .L_242)


	//   ....[0]....
	.align		4
.L_242:
        /*0028*/ 	.word	index@(__assertfail)


	//----- nvinfo : EIATTR_MERCURY_ISA_VERSION
	.align		4
.L_243:
        /*002c*/ 	.byte	0x03, 0x5f
        /*002e*/ 	.short	0x0101


	//----- nvinfo : EIATTR_INT_WARP_WIDE_INSTR_OFFSETS
	.align		4
        /*0030*/ 	.byte	0x04, 0x31
        /*0032*/ 	.short	(.L_245 - .L_244)


	//   ....[0]....
.L_244:
        /*0034*/ 	.word	0x00000180


	//   ....[1]....
        /*0038*/ 	.word	0x000001b0


	//----- nvinfo : EIATTR_COOP_GROUP_MASK_REGIDS
	.align		4
.L_245:
        /*003c*/ 	.byte	0x04, 0x29
        /*003e*/ 	.short	(.L_247 - .L_246)


	//   ....[0]....
.L_246:
        /*0040*/ 	.word	0xffffffff


	//   ....[1]....
        /*0044*/ 	.word	0xffffffff


	//   ....[2]....
        /*0048*/ 	.word	0xffffffff


	//   ....[3]....
        /*004c*/ 	.word	0xffffffff


	//   ....[4]....
        /*0050*/ 	.word	0xffffffff


	//   ....[5]....
        /*0054*/ 	.word	0xffffffff


	//   ....[6]....
        /*0058*/ 	.word	0xffffffff


	//   ....[7]....
        /*005c*/ 	.word	0x0500000f


	//----- nvinfo : EIATTR_COOP_GROUP_INSTR_OFFSETS
	.align		4
.L_247:
        /*0060*/ 	.byte	0x04, 0x28
        /*0062*/ 	.short	(.L_249 - .L_248)


	//   ....[0]....
.L_248:
        /*0064*/ 	.word	0x00000050


	//   ....[1]....
        /*0068*/ 	.word	0x00000190


	//   ....[2]....
        /*006c*/ 	.word	0x000001e0


	//   ....[3]....
        /*0070*/ 	.word	0x000003d0


	//   ....[4]....
        /*0074*/ 	.word	0x000005e0


	//   ....[5]....
        /*0078*/ 	.word	0x00000b20


	//   ....[6]....
        /*007c*/ 	.word	0x00005020


	//   ....[7]....
        /*0080*/ 	.word	0x00007e90


	//----- nvinfo : EIATTR_REG_RECONFIG
	.align		4
.L_249:
        /*0084*/ 	.byte	0x01, 0x54
	.zero		2


	//----- nvinfo : EIATTR_SYSCALL_OFFSETS
	.align		4
        /*0088*/ 	.byte	0x04, 0x46
        /*008a*/ 	.short	(.L_251 - .L_250)


	//   ....[0]....
.L_250:
        /*008c*/ 	.word	0x00000780


	//   ....[1]....
        /*0090*/ 	.word	0x00000870


	//   ....[2]....
        /*0094*/ 	.word	0x000009d0


	//   ....[3]....
        /*0098*/ 	.word	0x00000ac0


	//   ....[4]....
        /*009c*/ 	.word	0x00000d40


	//----- nvinfo : EIATTR_MBARRIER_INSTR_OFFSETS
	.align		4
.L_251:
        /*00a0*/ 	.byte	0x04, 0x39
        /*00a2*/ 	.short	(.L_253 - .L_252)


	//   ....[0]....
.L_252:
        /*00a4*/ 	.word	0x00000280
        /*00a8*/ 	.word	0x000000ff
        /*00ac*/ 	.word	0x00026800
        /*00b0*/ 	.short	0x0100
        /*00b2*/ 	.byte	0x06
	.zero		1


	//   ....[1]....
        /*00b4*/ 	.word	0x00000380
        /*00b8*/ 	.word	0x000000ff
        /*00bc*/ 	.word	0x00026810
        /*00c0*/ 	.short	0x0100
        /*00c2*/ 	.byte	0x08
	.zero		1


	//   ....[2]....
        /*00c4*/ 	.word	0x00000390
        /*00c8*/ 	.word	0x000000ff
        /*00cc*/ 	.word	0x00026820
        /*00d0*/ 	.short	0x0100
        /*00d2*/ 	.byte	0x08
	.zero		1


	//   ....[3]....
        /*00d4*/ 	.word	0x000003a0
        /*00d8*/ 	.word	0x000000ff
        /*00dc*/ 	.word	0x00026818
        /*00e0*/ 	.short	0x0100
        /*00e2*/ 	.byte	0x08
	.zero		1


	//   ....[4]....
        /*00e4*/ 	.word	0x000003b0
        /*00e8*/ 	.word	0x000000ff
        /*00ec*/ 	.word	0x00026828
        /*00f0*/ 	.short	0x0100
        /*00f2*/ 	.byte	0x08
	.zero		1


	//   ....[5]....
        /*00f4*/ 	.word	0x000004e0
        /*00f8*/ 	.word	0x000000ff
        /*00fc*/ 	.word	0x00026830
        /*0100*/ 	.short	0x0100
        /*0102*/ 	.byte	0x08
	.zero		1


	//   ....[6]....
        /*0104*/ 	.word	0x000004f0
        /*0108*/ 	.word	0x000000ff
        /*010c*/ 	.word	0x00026840
        /*0110*/ 	.short	0x0100
        /*0112*/ 	.byte	0x08
	.zero		1


	//   ....[7]....
        /*0114*/ 	.word	0x00000500
        /*0118*/ 	.word	0x000000ff
        /*011c*/ 	.word	0x00026838
        /*0120*/ 	.short	0x0100
        /*0122*/ 	.byte	0x08
	.zero		1


	//   ....[8]....
        /*0124*/ 	.word	0x00000510
        /*0128*/ 	.word	0x000000ff
        /*012c*/ 	.word	0x00026848
        /*0130*/ 	.short	0x0100
        /*0132*/ 	.byte	0x08
	.zero		1


	//   ....[9]....
        /*0134*/ 	.word	0x00000b50
        /*0138*/ 	.word	0x00000012
        /*013c*/ 	.word	0x00026800
        /*0140*/ 	.short	0x010a
        /*0142*/ 	.byte	0x3f
	.zero		1


	//   ....[10]....
        /*0144*/ 	.word	0x00000c00
        /*0148*/ 	.word	0x00000012
        /*014c*/ 	.word	0x00026800
        /*0150*/ 	.short	0x010a
        /*0152*/ 	.byte	0x3f
	.zero		1


	//   ....[11]....
        /*0154*/ 	.word	0x000018e0
        /*0158*/ 	.word	0x000000ff
        /*015c*/ 	.word	0x00026810
        /*0160*/ 	.short	0x010a
        /*0162*/ 	.byte	0x08
	.zero		1


	//   ....[12]....
        /*0164*/ 	.word	0x00001920
        /*0168*/ 	.word	0x000000ff
        /*016c*/ 	.word	0x00026810
        /*0170*/ 	.short	0x010a
        /*0172*/ 	.byte	0x08
	.zero		1


	//   ....[13]....
        /*0174*/ 	.word	0x00001d70
        /*0178*/ 	.word	0x000000ff
        /*017c*/ 	.word	0x00026830
        /*0180*/ 	.short	0x010a
        /*0182*/ 	.byte	0x08
	.zero		1


	//   ....[14]....
        /*0184*/ 	.word	0x00001db0
        /*0188*/ 	.word	0x000000ff
        /*018c*/ 	.word	0x00026830
        /*0190*/ 	.short	0x010a
        /*0192*/ 	.byte	0x08
	.zero		1


	//   ....[15]....
        /*0194*/ 	.word	0x00004230
        /*0198*/ 	.word	0x000000ff
        /*019c*/ 	.word	0x00000000
        /*01a0*/ 	.short	0x0101
        /*01a2*/ 	.byte	0x0a
	.zero		1


	//   ....[16]....
        /*01a4*/ 	.word	0x00004510
        /*01a8*/ 	.word	0x000000ff
        /*01ac*/ 	.word	0x00000000
        /*01b0*/ 	.short	0x0101
        /*01b2*/ 	.byte	0x08
	.zero		1


	//   ....[17]....
        /*01b4*/ 	.word	0x00005df0
        /*01b8*/ 	.word	0x00000000
        /*01bc*/ 	.word	0x00026820
        /*01c0*/ 	.short	0x010a
        /*01c2*/ 	.byte	0x3f
	.zero		1


	//   ....[18]....
        /*01c4*/ 	.word	0x00006740
        /*01c8*/ 	.word	0x00000000
        /*01cc*/ 	.word	0x00026840
        /*01d0*/ 	.short	0x010a
        /*01d2*/ 	.byte	0x3f
	.zero		1


	//   ....[19]....
        /*01d4*/ 	.word	0x00006a40
        /*01d8*/ 	.word	0x00000000
        /*01dc*/ 	.word	0x00026828
        /*01e0*/ 	.short	0x010a
        /*01e2*/ 	.byte	0x3f
	.zero		1


	//   ....[20]....
        /*01e4*/ 	.word	0x00006cc0
        /*01e8*/ 	.word	0x00000000
        /*01ec*/ 	.word	0x00026848
        /*01f0*/ 	.short	0x010a
        /*01f2*/ 	.byte	0x3f
	.zero		1


	//   ....[21]....
        /*01f4*/ 	.word	0x00006f90
        /*01f8*/ 	.word	0x00000000
        /*01fc*/ 	.word	0x00026820
        /*0200*/ 	.short	0x010a
        /*0202*/ 	.byte	0x3f
	.zero		1


	//   ....[22]....
        /*0204*/ 	.word	0x00007280
        /*0208*/ 	.word	0x00000000
        /*020c*/ 	.word	0x00026840
        /*0210*/ 	.short	0x010a
        /*0212*/ 	.byte	0x3f
	.zero		1


	//   ....[23]....
        /*0214*/ 	.word	0x00007560
        /*0218*/ 	.word	0x00000000
        /*021c*/ 	.word	0x00026828
        /*0220*/ 	.short	0x010a
        /*0222*/ 	.byte	0x3f
	.zero		1


	//   ....[24]....
        /*0224*/ 	.word	0x00007840
        /*0228*/ 	.word	0x00000003
        /*022c*/ 	.word	0x00026840
        /*0230*/ 	.short	0x010a
        /*0232*/ 	.byte	0x3f
	.zero		1


	//   ....[25]....
        /*0234*/ 	.word	0x00007cf0
        /*0238*/ 	.word	0x00000006
        /*023c*/ 	.word	0x00000000
        /*0240*/ 	.short	0x010a
        /*0242*/ 	.byte	0x3f
	.zero		1


	//   ....[26]....
        /*0244*/ 	.word	0x00007d50
        /*0248*/ 	.word	0x00000003
        /*024c*/ 	.word	0x00000000
        /*0250*/ 	.short	0x010a
        /*0252*/ 	.byte	0x3f
	.zero		1


	//   ....[27]....
        /*0254*/ 	.word	0x00007db0
        /*0258*/ 	.word	0x00000000
        /*025c*/ 	.word	0x00000000
        /*0260*/ 	.short	0x010a
        /*0262*/ 	.byte	0x3f
	.zero		1


	//   ....[28]....
        /*0264*/ 	.word	0x00007de0
        /*0268*/ 	.word	0x00000003
        /*026c*/ 	.word	0x00000000
        /*0270*/ 	.short	0x010a
        /*0272*/ 	.byte	0x3f
	.zero		1


	//   ....[29]....
        /*0274*/ 	.word	0x00007ec0
        /*0278*/ 	.word	0x00000012
        /*027c*/ 	.word	0x00026800
        /*0280*/ 	.short	0x010a
        /*0282*/ 	.byte	0x3f
	.zero		1


	//   ....[30]....
        /*0284*/ 	.word	0x00007f20
        /*0288*/ 	.word	0x00000005
        /*028c*/ 	.word	0x00026810
        /*0290*/ 	.short	0x010a
        /*0292*/ 	.byte	0x3f
	.zero		1


	//   ....[31]....
        /*0294*/ 	.word	0x00007f80
        /*0298*/ 	.word	0x00000079
        /*029c*/ 	.word	0x00026830
        /*02a0*/ 	.short	0x010a
        /*02a2*/ 	.byte	0x3f
	.zero		1


	//   ....[32]....
        /*02a4*/ 	.word	0x00007fd0
        /*02a8*/ 	.word	0x00000000
        /*02ac*/ 	.word	0x00026820
        /*02b0*/ 	.short	0x010a
        /*02b2*/ 	.byte	0x3f
	.zero		1


	//   ....[33]....
        /*02b4*/ 	.word	0x00008020
        /*02b8*/ 	.word	0x00000000
        /*02bc*/ 	.word	0x00026840
        /*02c0*/ 	.short	0x010a
        /*02c2*/ 	.byte	0x3f
	.zero		1


	//   ....[34]....
        /*02c4*/ 	.word	0x00008070
        /*02c8*/ 	.word	0x00000000
        /*02cc*/ 	.word	0x00026828
        /*02d0*/ 	.short	0x010a
        /*02d2*/ 	.byte	0x3f
	.zero		1


	//   ....[35]....
        /*02d4*/ 	.word	0x000080c0
        /*02d8*/ 	.word	0x00000000
        /*02dc*/ 	.word	0x00026848
        /*02e0*/ 	.short	0x010a
        /*02e2*/ 	.byte	0x3f
	.zero		1


	//   ....[36]....
        /*02e4*/ 	.word	0x00008120
        /*02e8*/ 	.word	0x00000000
        /*02ec*/ 	.word	0x00026820
        /*02f0*/ 	.short	0x010a
        /*02f2*/ 	.byte	0x3f
	.zero		1


	//   ....[37]....
        /*02f4*/ 	.word	0x00008170
        /*02f8*/ 	.word	0x00000000
        /*02fc*/ 	.word	0x00026840
        /*0300*/ 	.short	0x010a
        /*0302*/ 	.byte	0x3f
	.zero		1


	//   ....[38]....
        /*0304*/ 	.word	0x000081c0
        /*0308*/ 	.word	0x00000000
        /*030c*/ 	.word	0x00026828
        /*0310*/ 	.short	0x010a
        /*0312*/ 	.byte	0x3f
	.zero		1


	//   ....[39]....
        /*0314*/ 	.word	0x00008210
        /*0318*/ 	.word	0x00000003
        /*031c*/ 	.word	0x00026840
        /*0320*/ 	.short	0x010a
        /*0322*/ 	.byte	0x3f
	.zero		1


	//   ....[40]....
        /*0324*/ 	.word	0x000082f0
        /*0328*/ 	.word	0x00000006
        /*032c*/ 	.word	0x00000000
        /*0330*/ 	.short	0x010a
        /*0332*/ 	.byte	0x3f
	.zero		1


	//   ....[41]....
        /*0334*/ 	.word	0x00008340
        /*0338*/ 	.word	0x00000003
        /*033c*/ 	.word	0x00000000
        /*0340*/ 	.short	0x010a
        /*0342*/ 	.byte	0x3f
	.zero		1


	//   ....[42]....
        /*0344*/ 	.word	0x00008390
        /*0348*/ 	.word	0x00000000
        /*034c*/ 	.word	0x00000000
        /*0350*/ 	.short	0x010a
        /*0352*/ 	.byte	0x3f
	.zero		1


	//----- nvinfo : EIATTR_NUM_MBARRIERS
	.align		4
.L_253:
        /*0354*/ 	.byte	0x03, 0x38
        /*0356*/ 	.short	0x0009


	//----- nvinfo : EIATTR_EXIT_INSTR_OFFSETS
	.align		4
        /*0358*/ 	.byte	0x04, 0x1c
        /*035a*/ 	.short	(.L_255 - .L_254)


	//   ....[0]....
.L_254:
        /*035c*/ 	.word	0x00007e30


	//----- nvinfo : EIATTR_MAX_THREADS
	.align		4
.L_255:
        /*0360*/ 	.byte	0x04, 0x05
        /*0362*/ 	.short	(.L_257 - .L_256)
.L_256:
        /*0364*/ 	.word	0x00000180
        /*0368*/ 	.word	0x00000001
        /*036c*/ 	.word	0x00000001


	//----- nvinfo : EIATTR_CRS_STACK_SIZE
	.align		4
.L_257:
        /*0370*/ 	.byte	0x04, 0x1e
        /*0372*/ 	.short	(.L_259 - .L_258)
.L_258:
        /*0374*/ 	.word	0x00000000


	//----- nvinfo : EIATTR_CBANK_PARAM_SIZE
	.align		4
.L_259:
        /*0378*/ 	.byte	0x03, 0x19
        /*037a*/ 	.short	0x06f0


	//----- nvinfo : EIATTR_PARAM_CBANK
	.align		4
        /*037c*/ 	.byte	0x04, 0x0a
        /*037e*/ 	.short	(.L_261 - .L_260)
	.align		4
.L_260:
        /*0380*/ 	.word	index@(.nv.constant0._ZN7cutlass13device_kernelIN5flash11enable_sm90INS1_16FlashAttnBwdSm90INS1_25CollectiveMainloopBwdSm90ILi2ELi2ELi2EN4cute5tupleIJNS5_1CILi1EEES8_S8_EEENS6_IJNS7_ILi64EEENS7_ILi128EEENS7_ILi96EEEEEENS_6half_tEfNS_4arch4Sm90ELb0ELb0ELb1ELb0ELb0ELb1ELb0ELb0ELi2ELi1ELi2ELi1ELb1EEENS1_24CollectiveEpilogueBwdGQAISD_fSG_Li256ELb0ELb0EEENS1_19SingleTileSchedulerILb0ELb0ELb0ELi128EEEEEEEEEvNT_6ParamsE)
        /*0384*/ 	.short	0x0210
        /*0386*/ 	.short	0x06f0


	//----- nvinfo : EIATTR_SW_WAR
	.align		4
.L_261:
        /*0388*/ 	.byte	0x04, 0x36
        /*038a*/ 	.short	(.L_263 - .L_262)
.L_262:
        /*038c*/ 	.word	0x00000008
.L_263:


//--------------------- .nv.info._ZN7cutlass13device_kernelIN5flash11enable_sm90INS1_16FlashAttnBwdSm90INS1_25CollectiveMainloopBwdSm90ILi2ELi2ELi2EN4cute5tupleIJNS5_1CILi1EEES8_S8_EEENS6_IJNS7_ILi64EEENS7_ILi128EEENS7_ILi96EEEEEENS_6half_tEfNS_4arch4Sm90ELb0ELb0ELb1ELb0ELb1ELb1ELb0ELb0ELi2ELi1ELi2ELi1ELb1EEENS1_24CollectiveEpilogueBwdGQAISD_fSG_Li256ELb0ELb1EEENS1_19SingleTileSchedulerILb0ELb0ELb0ELi128EEEEEEEEEvNT_6ParamsE --------------------------
	.section	.nv.info._ZN7cutlass13device_kernelIN5flash11enable_sm90INS1_16FlashAttnBwdSm90INS1_25CollectiveMainloopBwdSm90ILi2ELi2ELi2EN4cute5tupleIJNS5_1CILi1EEES8_S8_EEENS6_IJNS7_ILi64EEENS7_ILi128EEENS7_ILi96EEEEEENS_6half_tEfNS_4arch4Sm90ELb0ELb0ELb1ELb0ELb1ELb1ELb0ELb0ELi2ELi1ELi2ELi1ELb1EEENS1_24CollectiveEpilogueBwdGQAISD_fSG_Li256ELb0ELb1EEENS1_19SingleTileSchedulerILb0ELb0ELb0ELi128EEEEEEEEEvNT_6ParamsE,"",@"SHT_CUDA_INFO"
	.sectionflags	@""
	.align	4


	//----- nvinfo : EIATTR_CUDA_API_VERSION
	.align		4
        /*0000*/ 	.byte	0x04, 0x37
        /*0002*/ 	.short	(.L_265 - .L_264)
.L_264:
        /*0004*/ 	.word	0x00000082


	//----- nvinfo : EIATTR_KPARAM_INFO
	.align		4
.L_265:
        /*0008*/ 	.byte	0x04, 0x17
        /*000a*/ 	.short	(.L_267 - .L_266)
.L_266:
        /*000c*/ 	.word	0x00000000
        /*0010*/ 	.short	0x0000
        /*0012*/ 	.short	0x0070
        /*0014*/ 	.byte	0x00, 0xf0, 0x01, 0x1a


	//----- nvinfo : EIATTR_SPARSE_MMA_MASK
	.align		4
.L_267:
        /*0018*/ 	.byte	0x03, 0x50
        /*001a*/ 	.short	0x0000


	//----- nvinfo : EIATTR_MAXREG_COUNT
	.align		4
        /*001c*/ 	.byte	0x03, 0x1b
        /*001e*/ 	.short	0x00a8


	//----- nvinfo : EIATTR_NUM_BARRIERS
	.align		4
        /*0020*/ 	.byte	0x02, 0x4c
        /*0022*/ 	.byte	0x10
	.zero		1


	//----- nvinfo : EIATTR_EXTERNS
	.align		4
        /*0024*/ 	.byte	0x04, 0x0f
        /*0026*/ 	.short	(.L_269 - .L_268)


	//   ....[0]....
	.align		4
.L_268:
        /*0028*/ 	.word	index@(__assertfail)


	//----- nvinfo : EIATTR_MERCURY_ISA_VERSION
	.align		4
.L_269:
        /*002c*/ 	.byte	0x03, 0x5f
        /*002e*/ 	.short	0x0101


	//----- nvinfo : EIATTR_INT_WARP_WIDE_INSTR_OFFSETS
	.align		4
        /*0030*/ 	.byte	0x04, 0x31
        /*0032*/ 	.short	(.L_271 - .L_270)


	//   ....[0]....
.L_270:
        /*0034*/ 	.word	0x00000180


	//   ....[1]....
        /*0038*/ 	.word	0x000001b0


	//   ....[2]....
        /*003c*/ 	.word	0x00005da0


	//   ....[3]....
        /*0040*/ 	.word	0x00006210


	//   ....[4]....
        /*0044*/ 	.word	0x000067e0


	//----- nvinfo : EIATTR_COOP_GROUP_MASK_REGIDS
	.align		4
.L_271:
        /*0048*/ 	.byte	0x04, 0x29
        /*004a*/ 	.short	(.L_273 - .L_272)


	//   ....[0]....
.L_272:
        /*004c*/ 	.word	0xffffffff


	//   ....[1]....
        /*0050*/ 	.word	0xffffffff


	//   ....[2]....
        /*0054*/ 	.word	0xffffffff


	//   ....[3]....
        /*0058*/ 	.word	0xffffffff


	//   ....[4]....
        /*005c*/ 	.word	0xffffffff


	//   ....[5]....
        /*0060*/ 	.word	0xffffffff


	//   ....[6]....
        /*0064*/ 	.word	0xffffffff


	//   ....[7]....
        /*0068*/ 	.word	0xffffffff


	//   ....[8]....
        /*006c*/ 	.word	0xffffffff


	//   ....[9]....
        /*0070*/ 	.word	0xffffffff


	//   ....[10]....
        /*0074*/ 	.word	0xffffffff


	//   ....[11]....
        /*0078*/ 	.word	0xffffffff


	//   ....[12]....
        /*007c*/ 	.word	0xffffffff


	//   ....[13]....
        /*0080*/ 	.word	0xffffffff


	//   ....[14]....
        /*0084*/ 	.word	0xffffffff


	//   ....[15]....
        /*0088*/ 	.word	0xffffffff


	//   ....[16]....
        /*008c*/ 	.word	0xffffffff


	//   ....[17]....
        /*0090*/ 	.word	0x0500000f


	//   ....[18]....
        /*0094*/ 	.word	0x0500000f


	//   ....[19]....
        /*0098*/ 	.word	0x0500000f


	//   ....[20]....
        /*009c*/ 	.word	0x0500000f


	//   ....[21]....
        /*00a0*/ 	.word	0x0500000f


	//   ....[22]....
        /*00a4*/ 	.word	0x0500000f


	//----- nvinfo : EIATTR_COOP_GROUP_INSTR_OFFSETS
	.align		4
.L_273:
        /*00a8*/ 	.byte	0x04, 0x28
        /*00aa*/ 	.short	(.L_275 - .L_274)


	//   ....[0]....
.L_274:
        /*00ac*/ 	.word	0x00000050


	//   ....[1]....
        /*00b0*/ 	.word	0x00000190


	//   ....[2]....
        /*00b4*/ 	.word	0x000001e0


	//   ....[3]....
        /*00b8*/ 	.word	0x000003d0


	//   ....[4]....
        /*00bc*/ 	.word	0x000005f0


	//   ....[5]....
        /*00c0*/ 	.word	0x00000b30


	//   ....[6]....
        /*00c4*/ 	.word	0x00004e10


	//   ....[7]....
        /*00c8*/ 	.word	0x00004fa0


	//   ....[8]....
        /*00cc*/ 	.word	0x00005250


	//   ....[9]....
        /*00d0*/ 	.word	0x000053f0


	//   ....[10]....
        /*00d4*/ 	.word	0x00005510


	//   ....[11]....
        /*00d8*/ 	.word	0x00005a40


	//   ....[12]....
        /*00dc*/ 	.word	0x00005cd0


	//   ....[13]....
        /*00e0*/ 	.word	0x00005f10


	//   ....[14]....
        /*00e4*/ 	.word	0x00006140


	//   ....[15]....
        /*00e8*/ 	.word	0x000063f0


	//   ....[16]....
        /*00ec*/ 	.word	0x00006720


	//   ....[17]....
        /*00f0*/ 	.word	0x00008c00


	//   ....[18]....
        /*00f4*/ 	.word	0x00008d70


	//   ....[19]....
        /*00f8*/ 	.word	0x00008de0


	//   ....[20]....
        /*00fc*/ 	.word	0x00008e50


	//   ....[21]....
        /*0100*/ 	.word	0x00008ec0


	//   ....[22]....
        /*0104*/ 	.word	0x00008f30


	//----- nvinfo : EIATTR_REG_RECONFIG
	.align		4
.L_275:
        /*0108*/ 	.byte	0x01, 0x54
	.zero		2


	//----- nvinfo : EIATTR_SYSCALL_OFFSETS
	.align		4
        /*010c*/ 	.byte	0x04, 0x46
        /*010e*/ 	.short	(.L_277 - .L_276)


	//   ....[0]....
.L_276:
        /*0110*/ 	.word	0x00000790


	//   ....[1]....
        /*0114*/ 	.word	0x00000880


	//   ....[2]....
        /*0118*/ 	.word	0x000009e0


	//   ....[3]....
        /*011c*/ 	.word	0x00000ad0


	//   ....[4]....
        /*0120*/ 	.word	0x00000d50


	//----- nvinfo : EIATTR_MBARRIER_INSTR_OFFSETS
	.align		4
.L_277:
        /*0124*/ 	.byte	0x04, 0x39
        /*0126*/ 	.short	(.L_279 - .L_278)


	//   ....[0]....
.L_278:
        /*0128*/ 	.word	0x00000280
        /*012c*/ 	.word	0x000000ff
        /*0130*/ 	.word	0x00026800
        /*0134*/ 	.short	0x0100
        /*0136*/ 	.byte	0x06
	.zero		1


	//   ....[1]....
        /*0138*/ 	.word	0x00000380
        /*013c*/ 	.word	0x000000ff
        /*0140*/ 	.word	0x00026810
        /*0144*/ 	.short	0x0100
        /*0146*/ 	.byte	0x08
	.zero		1


	//   ....[2]....
        /*0148*/ 	.word	0x00000390
        /*014c*/ 	.word	0x000000ff
        /*0150*/ 	.word	0x00026820
        /*0154*/ 	.short	0x0100
        /*0156*/ 	.byte	0x08
	.zero		1


	//   ....[3]....
        /*0158*/ 	.word	0x000003a0
        /*015c*/ 	.word	0x000000ff
        /*0160*/ 	.word	0x00026818
        /*0164*/ 	.short	0x0100
        /*0166*/ 	.byte	0x08
	.zero		1


	//   ....[4]....
        /*0168*/ 	.word	0x000003b0
        /*016c*/ 	.word	0x000000ff
        /*0170*/ 	.word	0x00026828
        /*0174*/ 	.short	0x0100
        /*0176*/ 	.byte	0x08
	.zero		1


	//   ....[5]....
        /*0178*/ 	.word	0x000004e0
        /*017c*/ 	.word	0x000000ff
        /*0180*/ 	.word	0x00026830
        /*0184*/ 	.short	0x0100
        /*0186*/ 	.byte	0x08
	.zero		1


	//   ....[6]....
        /*0188*/ 	.word	0x000004f0
        /*018c*/ 	.word	0x000000ff
        /*0190*/ 	.word	0x00026840
        /*0194*/ 	.short	0x0100
        /*0196*/ 	.byte	0x08
	.zero		1


	//   ....[7]....
        /*0198*/ 	.word	0x00000500
        /*019c*/ 	.word	0x000000ff
        /*01a0*/ 	.word	0x00026838
        /*01a4*/ 	.short	0x0100
        /*01a6*/ 	.byte	0x08
	.zero		1


	//   ....[8]....
        /*01a8*/ 	.word	0x00000510
        /*01ac*/ 	.word	0x000000ff
        /*01b0*/ 	.word	0x00026848
        /*01b4*/ 	.short	0x0100
        /*01b6*/ 	.byte	0x08
	.zero		1


	//   ....[9]....
        /*01b8*/ 	.word	0x00000b60
        /*01bc*/ 	.word	0x00000012
        /*01c0*/ 	.word	0x00026800
        /*01c4*/ 	.short	0x010a
        /*01c6*/ 	.byte	0x3f
	.zero		1


	//   ....[10]....
        /*01c8*/ 	.word	0x00000c10
        /*01cc*/ 	.word	0x00000012
        /*01d0*/ 	.word	0x00026800
        /*01d4*/ 	.short	0x010a
        /*01d6*/ 	.byte	0x3f
	.zero		1


	//   ....[11]....
        /*01d8*/ 	.word	0x000018f0
        /*01dc*/ 	.word	0x000000ff
        /*01e0*/ 	.word	0x00026810
        /*01e4*/ 	.short	0x010a
        /*01e6*/ 	.byte	0x08
	.zero		1


	//   ....[12]....
        /*01e8*/ 	.word	0x00001930
        /*01ec*/ 	.word	0x000000ff
        /*01f0*/ 	.word	0x00026810
        /*01f4*/ 	.short	0x010a
        /*01f6*/ 	.byte	0x08
	.zero		1


	//   ....[13]....
        /*01f8*/ 	.word	0x00001d80
        /*01fc*/ 	.word	0x000000ff
        /*0200*/ 	.word	0x00026830
        /*0204*/ 	.short	0x010a
        /*0206*/ 	.byte	0x08
	.zero		1


	//   ....[14]....
        /*0208*/ 	.word	0x00001dc0
        /*020c*/ 	.word	0x000000ff
        /*0210*/ 	.word	0x00026830
        /*0214*/ 	.short	0x010a
        /*0216*/ 	.byte	0x08
	.zero		1


	//   ....[15]....
        /*0218*/ 	.word	0x00004240
        /*021c*/ 	.word	0x000000ff
        /*0220*/ 	.word	0x00000000
        /*0224*/ 	.short	0x0101
        /*0226*/ 	.byte	0x0a
	.zero		1


	//   ....[16]....
        /*0228*/ 	.word	0x00004520
        /*022c*/ 	.word	0x000000ff
        /*0230*/ 	.word	0x00000000
        /*0234*/ 	.short	0x0101
        /*0236*/ 	.byte	0x08
	.zero		1


	//   ....[17]....
        /*0238*/ 	.word	0x00006b20
        /*023c*/ 	.word	0x00000000
        /*0240*/ 	.word	0x00026820
        /*0244*/ 	.short	0x010a
        /*0246*/ 	.byte	0x3f
	.zero		1


	//   ....[18]....
        /*0248*/ 	.word	0x000074b0
        /*024c*/ 	.word	0x00000000
        /*0250*/ 	.word	0x00026840
        /*0254*/ 	.short	0x010a
        /*0256*/ 	.byte	0x3f
	.zero		1


	//   ....[19]....
        /*0258*/ 	.word	0x000077b0
        /*025c*/ 	.word	0x00000000
        /*0260*/ 	.word	0x00026828
        /*0264*/ 	.short	0x010a
        /*0266*/ 	.byte	0x3f
	.zero		1


	//   ....[20]....
        /*0268*/ 	.word	0x00007a30
        /*026c*/ 	.word	0x00000000
        /*0270*/ 	.word	0x00026848
        /*0274*/ 	.short	0x010a
        /*0276*/ 	.byte	0x3f
	.zero		1


	//   ....[21]....
        /*0278*/ 	.word	0x00007d00
        /*027c*/ 	.word	0x00000000
        /*0280*/ 	.word	0x00026820
        /*0284*/ 	.short	0x010a
        /*0286*/ 	.byte	0x3f
	.zero		1


	//   ....[22]....
        /*0288*/ 	.word	0x00007ff0
        /*028c*/ 	.word	0x00000000
        /*0290*/ 	.word	0x00026840
        /*0294*/ 	.short	0x010a
        /*0296*/ 	.byte	0x3f
	.zero		1


	//   ....[23]....
        /*0298*/ 	.word	0x000082d0
        /*029c*/ 	.word	0x00000000
        /*02a0*/ 	.word	0x00026828
        /*02a4*/ 	.short	0x010a
        /*02a6*/ 	.byte	0x3f
	.zero		1


	//   ....[24]....
        /*02a8*/ 	.word	0x000085b0
        /*02ac*/ 	.word	0x00000003
        /*02b0*/ 	.word	0x00026840
        /*02b4*/ 	.short	0x010a
        /*02b6*/ 	.byte	0x3f
	.zero		1


	//   ....[25]....
        /*02b8*/ 	.word	0x00008a60
        /*02bc*/ 	.word	0x00000006
        /*02c0*/ 	.word	0x00000000
        /*02c4*/ 	.short	0x010a
        /*02c6*/ 	.byte	0x3f
	.zero		1


	//   ....[26]....
        /*02c8*/ 	.word	0x00008ac0
        /*02cc*/ 	.word	0x00000003
        /*02d0*/ 	.word	0x00000000
        /*02d4*/ 	.short	0x010a
        /*02d6*/ 	.byte	0x3f
	.zero		1


	//   ....[27]....
        /*02d8*/ 	.word	0x00008b20
        /*02dc*/ 	.word	0x00000000
        /*02e0*/ 	.word	0x00000000
        /*02e4*/ 	.short	0x010a
        /*02e6*/ 	.byte	0x3f
	.zero		1


	//   ....[28]....
        /*02e8*/ 	.word	0x00008b50
        /*02ec*/ 	.word	0x00000003
        /*02f0*/ 	.word	0x00000000
        /*02f4*/ 	.short	0x010a
        /*02f6*/ 	.byte	0x3f
	.zero		1


	//   ....[29]....
        /*02f8*/ 	.word	0x00008c30
        /*02fc*/ 	.word	0x00000012
        /*0300*/ 	.word	0x00026800
        /*0304*/ 	.short	0x010a
        /*0306*/ 	.byte	0x3f
	.zero		1


	//   ....[30]....
        /*0308*/ 	.word	0x00008c90
        /*030c*/ 	.word	0x00000005
        /*0310*/ 	.word	0x00026810
        /*0314*/ 	.short	0x010a
        /*0316*/ 	.byte	0x3f
	.zero		1


	//   ....[31]....
        /*0318*/ 	.word	0x00008cf0
        /*031c*/ 	.word	0x00000079
        /*0320*/ 	.word	0x00026830
        /*0324*/ 	.short	0x010a
        /*0326*/ 	.byte	0x3f
	.zero		1


	//   ....[32]....
        /*0328*/ 	.word	0x00008f70
        /*032c*/ 	.word	0x00000000
        /*0330*/ 	.word	0x00026820
        /*0334*/ 	.short	0x010a
        /*0336*/ 	.byte	0x3f
	.zero		1


	//   ....[33]....
        /*0338*/ 	.word	0x00008fc0
        /*033c*/ 	.word	0x00000000
        /*0340*/ 	.word	0x00026840
        /*0344*/ 	.short	0x010a
        /*0346*/ 	.byte	0x3f
	.zero		1


	//   ....[34]....
        /*0348*/ 	.word	0x00009010
        /*034c*/ 	.word	0x00000000
        /*0350*/ 	.word	0x00026828
        /*0354*/ 	.short	0x010a
        /*0356*/ 	.byte	0x3f
	.zero		1


	//   ....[35]....
        /*0358*/ 	.word	0x00009060
        /*035c*/ 	.word	0x00000000
        /*0360*/ 	.word	0x00026848
        /*0364*/ 	.short	0x010a
        /*0366*/ 	.byte	0x3f
	.zero		1


	//   ....[36]....
        /*0368*/ 	.word	0x000090c0
        /*036c*/ 	.word	0x00000000
        /*0370*/ 	.word	0x00026820
        /*0374*/ 	.short	0x010a
        /*0376*/ 	.byte	0x3f
	.zero		1


	//   ....[37]....
        /*0378*/ 	.word	0x00009110
        /*037c*/ 	.word	0x00000000
        /*0380*/ 	.word	0x00026840
        /*0384*/ 	.short	0x010a
        /*0386*/ 	.byte	0x3f
	.zero		1


	//   ....[38]....
        /*0388*/ 	.word	0x00009160
        /*038c*/ 	.word	0x00000000
        /*0390*/ 	.word	0x00026828
        /*0394*/ 	.short	0x010a
        /*0396*/ 	.byte	0x3f
	.zero		1


	//   ....[39]....
        /*0398*/ 	.word	0x000091b0
        /*039c*/ 	.word	0x00000003
        /*03a0*/ 	.word	0x00026840
        /*03a4*/ 	.short	0x010a
        /*03a6*/ 	.byte	0x3f
	.zero		1


	//   ....[40]....
        /*03a8*/ 	.word	0x00009290
        /*03ac*/ 	.word	0x00000006
        /*03b0*/ 	.word	0x00000000
        /*03b4*/ 	.short	0x010a
        /*03b6*/ 	.byte	0x3f
	.zero		1


	//   ....[41]....
        /*03b8*/ 	.word	0x000092e0
        /*03bc*/ 	.word	0x00000003
        /*03c0*/ 	.word	0x00000000
        /*03c4*/ 	.short	0x010a
        /*03c6*/ 	.byte	0x3f
	.zero		1


	//   ....[42]....
        /*03c8*/ 	.word	0x00009330
        /*03cc*/ 	.word	0x00000000
        /*03d0*/ 	.word	0x00000000
        /*03d4*/ 	.short	0x010a
        /*03d6*/ 	.byte	0x3f
	.zero		1


	//----- nvinfo : EIATTR_NUM_MBARRIERS
	.align		4
.L_279:
        /*03d8*/ 	.byte	0x03, 0x38
        /*03da*/ 	.short	0x0009


	//----- nvinfo : EIATTR_EXIT_INSTR_OFFSETS
	.align		4
        /*03dc*/ 	.byte	0x04, 0x1c
        /*03de*/ 	.short	(.L_281 - .L_280)


	//   ....[0]....
.L_280:
        /*03e0*/ 	.word	0x00008ba0


	//----- nvinfo : EIATTR_MAX_THREADS
	.align		4
.L_281:
        /*03e4*/ 	.byte	0x04, 0x05
        /*03e6*/ 	.short	(.L_283 - .L_282)
.L_282:
        /*03e8*/ 	.word	0x00000180
        /*03ec*/ 	.word	0x00000001
        /*03f0*/ 	.word	0x00000001


	//----- nvinfo : EIATTR_CRS_STACK_SIZE
	.align		4
.L_283:
        /*03f4*/ 	.byte	0x04, 0x1e
        /*03f6*/ 	.short	(.L_285 - .L_284)
.L_284:
        /*03f8*/ 	.word	0x00000000


	//----- nvinfo : EIATTR_CBANK_PARAM_SIZE
	.align		4
.L_285:
        /*03fc*/ 	.byte	0x03, 0x19
        /*03fe*/ 	.short	0x06f0


	//----- nvinfo : EIATTR_PARAM_CBANK
	.align		4
        /*0400*/ 	.byte	0x04, 0x0a
        /*0402*/ 	.short	(.L_287 - .L_286)
	.align		4
.L_286:
        /*0404*/ 	.word	index@(.nv.constant0._ZN7cutlass13device_kernelIN5flash11enable_sm90INS1_16FlashAttnBwdSm90INS1_25CollectiveMainloopBwdSm90ILi2ELi2ELi2EN4cute5tupleIJNS5_1CILi1EEES8_S8_EEENS6_IJNS7_ILi64EEENS7_ILi128EEENS7_ILi96EEEEEENS_6half_tEfNS_4arch4Sm90ELb0ELb0ELb1ELb0ELb1ELb1ELb0ELb0ELi2ELi1ELi2ELi1ELb1EEENS1_24CollectiveEpilogueBwdGQAISD_fSG_Li256ELb0ELb1EEENS1_19SingleTileSchedulerILb0ELb0ELb0ELi128EEEEEEEEEvNT_6ParamsE)
        /*0408*/ 	.short	0x0210
        /*040a*/ 	.short	0x06f0


	//----- nvinfo : EIATTR_SW_WAR
	.align		4
.L_287:
        /*040c*/ 	.byte	0x04, 0x36
        /*040e*/ 	.short	(.L_289 - .L_288)
.L_288:
        /*0410*/ 	.word	0x00000008
.L_289:


//--------------------- .nv.info._ZN7cutlass13device_kernelIN5flash11enable_sm90INS1_16FlashAttnBwdSm90INS1_25CollectiveMainloopBwdSm90ILi2ELi2ELi2EN4cute5tupleIJNS5_1CILi1EEES8_S8_EEENS6_IJNS7_ILi64EEENS7_ILi128EEENS7_ILi96EEEEEENS_6half_tEfNS_4arch4Sm90ELb0ELb0ELb1ELb1ELb0ELb1ELb0ELb0ELi2ELi1ELi2ELi1ELb1EEENS1_21CollectiveEpilogueBwdISD_SE_SG_Li256ELb1ELb0ELi1EEENS1_19SingleTileSchedulerILb1ELb0ELb0ELi128EEEEEEEEEvNT_6ParamsE --------------------------
	.section	.nv.info._ZN7cutlass13device_kernelIN5flash11enable_sm90INS1_16FlashAttnBwdSm90INS1_25CollectiveMainloopBwdSm90ILi2ELi2ELi2EN4cute5tupleIJNS5_1CILi1EEES8_S8_EEENS6_IJNS7_ILi64EEENS7_ILi128EEENS7_ILi96EEEEEENS_6half_tEfNS_4arch4Sm90ELb0ELb0ELb1ELb1ELb0ELb1ELb0ELb0ELi2ELi1ELi2ELi1ELb1EEENS1_21CollectiveEpilogueBwdISD_SE_SG_Li256ELb1ELb0ELi1EEENS1_19SingleTileSchedulerILb1ELb0ELb0ELi128EEEEEEEEEvNT_6ParamsE,"",@"SHT_CUDA_INFO"
	.sectionflags	@""
	.align	4


	//----- nvinfo : EIATTR_CUDA_API_VERSION
	.align		4
        /*0000*/ 	.byte	0x04, 0x37
        /*0002*/ 	.short	(.L_291 - .L_290)
.L_290:
        /*0004*/ 	.word	0x00000082


	//----- nvinfo : EIATTR_KPARAM_INFO
	.align		4
.L_291:
        /*0008*/ 	.byte	0x04, 0x17
        /*000a*/ 	.short	(.L_293 - .L_292)
.L_292:
        /*000c*/ 	.word	0x00000000
        /*0010*/ 	.short	0x0000
        /*0012*/ 	.short	0x0070
        /*0014*/ 	.byte	0x00, 0xf0, 0x01, 0x1a


	//----- nvinfo : EIATTR_SPARSE_MMA_MASK
	.align		4
.L_293:
        /*0018*/ 	.byte	0x03, 0x50
        /*001a*/ 	.short	0x0000


	//----- nvinfo : EIATTR_MAXREG_COUNT
	.align		4
        /*001c*/ 	.byte	0x03, 0x1b
        /*001e*/ 	.short	0x00a8


	//----- nvinfo : EIATTR_NUM_BARRIERS
	.align		4
        /*0020*/ 	.byte	0x02, 0x4c
        /*0022*/ 	.byte	0x10
	.zero		1


	//----- nvinfo : EIATTR_EXTERNS
	.align		4
        /*0024*/ 	.byte	0x04, 0x0f
        /*0026*/ 	.short	(.L_295 - .L_294)


	//   ....[0]....
	.align		4
.L_294:
        /*0028*/ 	.word	index@(__assertfail)


	//----- nvinfo : EIATTR_MERCURY_ISA_VERSION
	.align		4
.L_295:
        /*002c*/ 	.byte	0x03, 0x5f
        /*002e*/ 	.short	0x0101


	//----- nvinfo : EIATTR_INT_WARP_WIDE_INSTR_OFFSETS
	.align		4
        /*0030*/ 	.byte	0x04, 0x31
        /*0032*/ 	.short	(.L_297 - .L_296)


	//   ....[0]....
.L_296:
        /*0034*/ 	.word	0x00000180


	//   ....[1]....
        /*0038*/ 	.word	0x000001b0


	//----- nvinfo : EIATTR_COOP_GROUP_MASK_REGIDS
	.align		4
.L_297:
        /*003c*/ 	.byte	0x04, 0x29
        /*003e*/ 	.short	(.L_299 - .L_298)


	//   ....[0]....
.L_298:
        /*0040*/ 	.word	0xffffffff


	//   ....[1]....
        /*0044*/ 	.word	0xffffffff


	//   ....[2]....
        /*0048*/ 	.word	0xffffffff


	//   ....[3]....
        /*004c*/ 	.word	0xffffffff


	//   ....[4]....
        /*0050*/ 	.word	0xffffffff


	//   ....[5]....
        /*0054*/ 	.word	0xffffffff


	//   ....[6]....
        /*0058*/ 	.word	0xffffffff


	//   ....[7]....
        /*005c*/ 	.word	0x0500000f


	//----- nvinfo : EIATTR_COOP_GROUP_INSTR_OFFSETS
	.align		4
.L_299:
        /*0060*/ 	.byte	0x04, 0x28
        /*0062*/ 	.short	(.L_301 - .L_300)


	//   ....[0]....
.L_300:
        /*0064*/ 	.word	0x00000050


	//   ....[1]....
        /*0068*/ 	.word	0x00000190


	//   ....[2]....
        /*006c*/ 	.word	0x000001e0


	//   ....[3]....
        /*0070*/ 	.word	0x000003d0


	//   ....[4]....
        /*0074*/ 	.word	0x00000600


	//   ....[5]....
        /*0078*/ 	.word	0x00001360


	//   ....[6]....
        /*007c*/ 	.word	0x000068a0


	//   ....[7]....
        /*0080*/ 	.word	0x0000a1e0


	//----- nvinfo : EIATTR_REG_RECONFIG
	.align		4
.L_301:
        /*0084*/ 	.byte	0x01, 0x54
	.zero		2


	//----- nvinfo : EIATTR_SYSCALL_OFFSETS
	.align		4
        /*0088*/ 	.byte	0x04, 0x46
        /*008a*/ 	.short	(.L_303 - .L_302)


	//   ....[0]....
.L_302:
        /*008c*/ 	.word	0x00000fc0


	//   ....[1]....
        /*0090*/ 	.word	0x000010b0


	//   ....[2]....
        /*0094*/ 	.word	0x00001210


	//   ....[3]....
        /*0098*/ 	.word	0x00001300


	//   ....[4]....
        /*009c*/ 	.word	0x00001570


	//----- nvinfo : EIATTR_MBARRIER_INSTR_OFFSETS
	.align		4
.L_303:
        /*00a0*/ 	.byte	0x04, 0x39
        /*00a2*/ 	.short	(.L_305 - .L_304)


	//   ....[0]....
.L_304:
        /*00a4*/ 	.word	0x00000280
        /*00a8*/ 	.word	0x000000ff
        /*00ac*/ 	.word	0x00026800
        /*00b0*/ 	.short	0x0100
        /*00b2*/ 	.byte	0x06
	.zero		1


	//   ....[1]....
        /*00b4*/ 	.word	0x00000380
        /*00b8*/ 	.word	0x000000ff
        /*00bc*/ 	.word	0x00026810
        /*00c0*/ 	.short	0x0100
        /*00c2*/ 	.byte	0x08
	.zero		1


	//   ....[2]....
        /*00c4*/ 	.word	0x00000390
        /*00c8*/ 	.word	0x000000ff
        /*00cc*/ 	.word	0x00026820
        /*00d0*/ 	.short	0x0100
        /*00d2*/ 	.byte	0x08
	.zero		1


	//   ....[3]....
        /*00d4*/ 	.word	0x000003a0
        /*00d8*/ 	.word	0x000000ff
        /*00dc*/ 	.word	0x00026818
        /*00e0*/ 	.short	0x0100
        /*00e2*/ 	.byte	0x08
	.zero		1


	//   ....[4]....
        /*00e4*/ 	.word	0x000003b0
        /*00e8*/ 	.word	0x000000ff
        /*00ec*/ 	.word	0x00026828
        /*00f0*/ 	.short	0x0100
        /*00f2*/ 	.byte	0x08
	.zero		1


	//   ....[5]....
        /*00f4*/ 	.word	0x000004e0
        /*00f8*/ 	.word	0x000000ff
        /*00fc*/ 	.word	0x00026830
        /*0100*/ 	.short	0x0100
        /*0102*/ 	.byte	0x08
	.zero		1


	//   ....[6]....
        /*0104*/ 	.word	0x000004f0
        /*0108*/ 	.word	0x000000ff
        /*010c*/ 	.word	0x00026840
        /*0110*/ 	.short	0x0100
        /*0112*/ 	.byte	0x08
	.zero		1


	//   ....[7]....
        /*0114*/ 	.word	0x00000500
        /*0118*/ 	.word	0x000000ff
        /*011c*/ 	.word	0x00026838
        /*0120*/ 	.short	0x0100
        /*0122*/ 	.byte	0x08
	.zero		1


	//   ....[8]....
        /*0124*/ 	.word	0x00000510
        /*0128*/ 	.word	0x000000ff
        /*012c*/ 	.word	0x00026848
        /*0130*/ 	.short	0x0100
        /*0132*/ 	.byte	0x08
	.zero		1


	//   ....[9]....
        /*0134*/ 	.word	0x000013a0
        /*0138*/ 	.word	0x00000012
        /*013c*/ 	.word	0x00026800
        /*0140*/ 	.short	0x010a
        /*0142*/ 	.byte	0x3f
	.zero		1


	//   ....[10]....
        /*0144*/ 	.word	0x00001430
        /*0148*/ 	.word	0x00000012
        /*014c*/ 	.word	0x00026800
        /*0150*/ 	.short	0x010a
        /*0152*/ 	.byte	0x3f
	.zero		1


	//   ....[11]....
        /*0154*/ 	.word	0x00001de0
        /*0158*/ 	.word	0x000000ff
        /*015c*/ 	.word	0x00026810
        /*0160*/ 	.short	0x010a
        /*0162*/ 	.byte	0x0a
	.zero		1


	//   ....[12]....
        /*0164*/ 	.word	0x00001e20
        /*0168*/ 	.word	0x000000ff
        /*016c*/ 	.word	0x00026810
        /*0170*/ 	.short	0x010a
        /*0172*/ 	.byte	0x0a
	.zero		1


	//   ....[13]....
        /*0174*/ 	.word	0x00002270
        /*0178*/ 	.word	0x000000ff
        /*017c*/ 	.word	0x00026830
        /*0180*/ 	.short	0x010a
        /*0182*/ 	.byte	0x0a
	.zero		1


	//   ....[14]....
        /*0184*/ 	.word	0x000022b0
        /*0188*/ 	.word	0x000000ff
        /*018c*/ 	.word	0x00026830
        /*0190*/ 	.short	0x010a
        /*0192*/ 	.byte	0x0a
	.zero		1


	//   ....[15]....
        /*0194*/ 	.word	0x000046a0
        /*0198*/ 	.word	0x000000ff
        /*019c*/ 	.word	0x00000000
        /*01a0*/ 	.short	0x0101
        /*01a2*/ 	.byte	0x0c
	.zero		1


	//   ....[16]....
        /*01a4*/ 	.word	0x00004950
        /*01a8*/ 	.word	0x000000ff
        /*01ac*/ 	.word	0x00000000
        /*01b0*/ 	.short	0x0101
        /*01b2*/ 	.byte	0x0a
	.zero		1


	//   ....[17]....
        /*01b4*/ 	.word	0x00008130
        /*01b8*/ 	.word	0x00000000
        /*01bc*/ 	.word	0x00026820
        /*01c0*/ 	.short	0x010a
        /*01c2*/ 	.byte	0x3f
	.zero		1


	//   ....[18]....
        /*01c4*/ 	.word	0x00008a00
        /*01c8*/ 	.word	0x00000000
        /*01cc*/ 	.word	0x00026840
        /*01d0*/ 	.short	0x010a
        /*01d2*/ 	.byte	0x3f
	.zero		1


	//   ....[19]....
        /*01d4*/ 	.word	0x00008d10
        /*01d8*/ 	.word	0x00000000
        /*01dc*/ 	.word	0x00026828
        /*01e0*/ 	.short	0x010a
        /*01e2*/ 	.byte	0x3f
	.zero		1


	//   ....[20]....
        /*01e4*/ 	.word	0x00008fb0
        /*01e8*/ 	.word	0x00000000
        /*01ec*/ 	.word	0x00026848
        /*01f0*/ 	.short	0x010a
        /*01f2*/ 	.byte	0x3f
	.zero		1


	//   ....[21]....
        /*01f4*/ 	.word	0x000092a0
        /*01f8*/ 	.word	0x00000000
        /*01fc*/ 	.word	0x00026820
        /*0200*/ 	.short	0x010a
        /*0202*/ 	.byte	0x3f
	.zero		1


	//   ....[22]....
        /*0204*/ 	.word	0x000095a0
        /*0208*/ 	.word	0x00000000
        /*020c*/ 	.word	0x00026840
        /*0210*/ 	.short	0x010a
        /*0212*/ 	.byte	0x3f
	.zero		1


	//   ....[23]....
        /*0214*/ 	.word	0x00009890
        /*0218*/ 	.word	0x00000000
        /*021c*/ 	.word	0x00026828
        /*0220*/ 	.short	0x010a
        /*0222*/ 	.byte	0x3f
	.zero		1


	//   ....[24]....
        /*0224*/ 	.word	0x00009b80
        /*0228*/ 	.word	0x00000003
        /*022c*/ 	.word	0x00026840
        /*0230*/ 	.short	0x010a
        /*0232*/ 	.byte	0x3f
	.zero		1


	//   ....[25]....
        /*0234*/ 	.word	0x0000a040
        /*0238*/ 	.word	0x00000006
        /*023c*/ 	.word	0x00000000
        /*0240*/ 	.short	0x010a
        /*0242*/ 	.byte	0x3f
	.zero		1


	//   ....[26]....
        /*0244*/ 	.word	0x0000a0a0
        /*0248*/ 	.word	0x00000003
        /*024c*/ 	.word	0x00000000
        /*0250*/ 	.short	0x010a
        /*0252*/ 	.byte	0x3f
	.zero		1


	//   ....[27]....
        /*0254*/ 	.word	0x0000a100
        /*0258*/ 	.word	0x00000000
        /*025c*/ 	.word	0x00000000
        /*0260*/ 	.short	0x010a
        /*0262*/ 	.byte	0x3f
	.zero		1


	//   ....[28]....
        /*0264*/ 	.word	0x0000a130
        /*0268*/ 	.word	0x00000003
        /*026c*/ 	.word	0x00000000
        /*0270*/ 	.short	0x010a
        /*0272*/ 	.byte	0x3f
	.zero		1


	//   ....[29]....
        /*0274*/ 	.word	0x0000a210
        /*0278*/ 	.word	0x00000012
        /*027c*/ 	.word	0x00026800
        /*0280*/ 	.short	0x010a
        /*0282*/ 	.byte	0x3f
	.zero		1


	//   ....[30]....
        /*0284*/ 	.word	0x0000a270
        /*0288*/ 	.word	0x00000005
        /*028c*/ 	.word	0x00026810
        /*0290*/ 	.short	0x010a
        /*0292*/ 	.byte	0x3f
	.zero		1


	//   ....[31]....
        /*0294*/ 	.word	0x0000a2d0
        /*0298*/ 	.word	0x00000079
        /*029c*/ 	.word	0x00026830
        /*02a0*/ 	.short	0x010a
        /*02a2*/ 	.byte	0x3f
	.zero		1


	//   ....[32]....
        /*02a4*/ 	.word	0x0000a320
        /*02a8*/ 	.word	0x00000000
        /*02ac*/ 	.word	0x00026820
        /*02b0*/ 	.short	0x010a
        /*02b2*/ 	.byte	0x3f
	.zero		1


	//   ....[33]....
        /*02b4*/ 	.word	0x0000a370
        /*02b8*/ 	.word	0x00000000
        /*02bc*/ 	.word	0x00026840
        /*02c0*/ 	.short	0x010a
        /*02c2*/ 	.byte	0x3f
	.zero		1


	//   ....[34]....
        /*02c4*/ 	.word	0x0000a3c0
        /*02c8*/ 	.word	0x00000000
        /*02cc*/ 	.word	0x00026828
        /*02d0*/ 	.short	0x010a
        /*02d2*/ 	.byte	0x3f
	.zero		1


	//   ....[35]....
        /*02d4*/ 	.word	0x0000a410
        /*02d8*/ 	.word	0x00000000
        /*02dc*/ 	.word	0x00026848
        /*02e0*/ 	.short	0x010a
        /*02e2*/ 	.byte	0x3f
	.zero		1


	//   ....[36]....
        /*02e4*/ 	.word	0x0000a470
        /*02e8*/ 	.word	0x00000000
        /*02ec*/ 	.word	0x00026820
        /*02f0*/ 	.short	0x010a
        /*02f2*/ 	.byte	0x3f
	.zero		1


	//   ....[37]....
        /*02f4*/ 	.word	0x0000a4c0
        /*02f8*/ 	.word	0x00000000
        /*02fc*/ 	.word	0x00026840
        /*0300*/ 	.short	0x010a
        /*0302*/ 	.byte	0x3f
	.zero		1


	//   ....[38]....
        /*0304*/ 	.word	0x0000a510
        /*0308*/ 	.word	0x00000000
        /*030c*/ 	.word	0x00026828
        /*0310*/ 	.short	0x010a
        /*0312*/ 	.byte	0x3f
	.zero		1


	//   ....[39]....
        /*0314*/ 	.word	0x0000a560
        /*0318*/ 	.word	0x00000003
        /*031c*/ 	.word	0x00026840
        /*0320*/ 	.short	0x010a
        /*0322*/ 	.byte	0x3f
	.zero		1


	//   ....[40]....
        /*0324*/ 	.word	0x0000a640
        /*0328*/ 	.word	0x00000006
        /*032c*/ 	.word	0x00000000
        /*0330*/ 	.short	0x010a
        /*0332*/ 	.byte	0x3f
	.zero		1


	//   ....[41]....
        /*0334*/ 	.word	0x0000a690
        /*0338*/ 	.word	0x00000003
        /*033c*/ 	.word	0x00000000
        /*0340*/ 	.short	0x010a
        /*0342*/ 	.byte	0x3f
	.zero		1


	//   ....[42]....
        /*0344*/ 	.word	0x0000a6e0
        /*0348*/ 	.word	0x00000000
        /*034c*/ 	.word	0x00000000
        /*0350*/ 	.short	0x010a
        /*0352*/ 	.byte	0x3f
	.zero		1


	//----- nvinfo : EIATTR_NUM_MBARRIERS
	.align		4
.L_305:
        /*0354*/ 	.byte	0x03, 0x38
        /*0356*/ 	.short	0x0009


	//----- nvinfo : EIATTR_EXIT_INSTR_OFFSETS
	.align		4
        /*0358*/ 	.byte	0x04, 0x1c
        /*035a*/ 	.short	(.L_307 - .L_306)


	//   ....[0]....
.L_306:
        /*035c*/ 	.word	0x0000a180


	//----- nvinfo : EIATTR_MAX_THREADS
	.align		4
.L_307:
        /*0360*/ 	.byte	0x04, 0x05
        /*0362*/ 	.short	(.L_309 - .L_308)
.L_308:
        /*0364*/ 	.word	0x00000180
        /*0368*/ 	.word	0x00000001
        /*036c*/ 	.word	0x00000001


	//----- nvinfo : EIATTR_CRS_STACK_SIZE
	.align		4
.L_309:
        /*0370*/ 	.byte	0x04, 0x1e
        /*0372*/ 	.short	(.L_311 - .L_310)
.L_310:
        /*0374*/ 	.word	0x00000000


	//----- nvinfo : EIATTR_CBANK_PARAM_SIZE
	.align		4
.L_311:
        /*0378*/ 	.byte	0x03, 0x19
        /*037a*/ 	.short	0x06f0


	//----- nvinfo : EIATTR_PARAM_CBANK
	.align		4
        /*037c*/ 	.byte	0x04, 0x0a
        /*037e*/ 	.short	(.L_313 - .L_312)
	.align		4
.L_312:
        /*0380*/ 	.word	index@(.nv.constant0._ZN7cutlass13device_kernelIN5flash11enable_sm90INS1_16FlashAttnBwdSm90INS1_25CollectiveMainloopBwdSm90ILi2ELi2ELi2EN4cute5tupleIJNS5_1CILi1EEES8_S8_EEENS6_IJNS7_ILi64EEENS7_ILi128EEENS7_ILi96EEEEEENS_6half_tEfNS_4arch4Sm90ELb0ELb0ELb1ELb1ELb0ELb1ELb0ELb0ELi2ELi1ELi2ELi1ELb1EEENS1_21CollectiveEpilogueBwdISD_SE_SG_Li256ELb1ELb0ELi1EEENS1_19SingleTileSchedulerILb1ELb0ELb0ELi128EEEEEEEEEvNT_6ParamsE)
        /*0384*/ 	.short	0x0210
        /*0386*/ 	.short	0x06f0


	//----- nvinfo : EIATTR_SW_WAR
	.align		4
.L_313:
        /*0388*/ 	.byte	0x04, 0x36
        /*038a*/ 	.short	(.L_315 - .L_314)
.L_314:
        /*038c*/ 	.word	0x00000008
.L_315:


//--------------------- .nv.info._ZN7cutlass13device_kernelIN5flash11enable_sm90INS1_16FlashAttnBwdSm90INS1_25CollectiveMainloopBwdSm90ILi2ELi2ELi2EN4cute5tupleIJNS5_1CILi1EEES8_S8_EEENS6_IJNS7_ILi64EEENS7_ILi128EEENS7_ILi96EEEEEENS_6half_tEfNS_4arch4Sm90ELb0ELb0ELb1ELb1ELb1ELb1ELb0ELb0ELi2ELi1ELi2ELi1ELb1EEENS1_21CollectiveEpilogueBwdISD_SE_SG_Li256ELb1ELb0ELi1EEENS1_19SingleTileSchedulerILb1ELb0ELb0ELi128EEEEEEEEEvNT_6ParamsE --------------------------
	.section	.nv.info._ZN7cutlass13device_kernelIN5flash11enable_sm90INS1_16FlashAttnBwdSm90INS1_25CollectiveMainloopBwdSm90ILi2ELi2ELi2EN4cute5tupleIJNS5_1CILi1EEES8_S8_EEENS6_IJNS7_ILi64EEENS7_ILi128EEENS7_ILi96EEEEEENS_6half_tEfNS_4arch4Sm90ELb0ELb0ELb1ELb1ELb1ELb1ELb0ELb0ELi2ELi1ELi2ELi1ELb1EEENS1_21CollectiveEpilogueBwdISD_SE_SG_Li256ELb1ELb0ELi1EEENS1_19SingleTileSchedulerILb1ELb0ELb0ELi128EEEEEEEEEvNT_6ParamsE,"",@"SHT_CUDA_INFO"
	.sectionflags	@""
	.align	4


	//----- nvinfo : EIATTR_CUDA_API_VERSION
	.align		4
        /*0000*/ 	.byte	0x04, 0x37
        /*0002*/ 	.short	(.L_317 - .L_316)
.L_316:
        /*0004*/ 	.word	0x00000082


	//----- nvinfo : EIATTR_KPARAM_INFO
	.align		4
.L_317:
        /*0008*/ 	.byte	0x04, 0x17
        /*000a*/ 	.short	(.L_319 - .L_318)
.L_318:
        /*000c*/ 	.word	0x00000000
        /*0010*/ 	.short	0x0000
        /*0012*/ 	.short	0x0070
        /*0014*/ 	.byte	0x00, 0xf0, 0x01, 0x1a


	//----- nvinfo : EIATTR_SPARSE_MMA_MASK
	.align		4
.L_319:
        /*0018*/ 	.byte	0x03, 0x50
        /*001a*/ 	.short	0x0000


	//----- nvinfo : EIATTR_MAXREG_COUNT
	.align		4
        /*001c*/ 	.byte	0x03, 0x1b
        /*001e*/ 	.short	0x00a8


	//----- nvinfo : EIATTR_NUM_BARRIERS
	.align		4
        /*0020*/ 	.byte	0x02, 0x4c
        /*0022*/ 	.byte	0x10
	.zero		1


	//----- nvinfo : EIATTR_EXTERNS
	.align		4
        /*0024*/ 	.byte	0x04, 0x0f
        /*0026*/ 	.short	(.L_321 - .L_320)


	//   ....[0]....
	.align		4
.L_320:
        /*0028*/ 	.word	index@(__assertfail)


	//----- nvinfo : EIATTR_MERCURY_ISA_VERSION
	.align		4
.L_321:
        /*002c*/ 	.byte	0x03, 0x5f
        /*002e*/ 	.short	0x0101


	//----- nvinfo : EIATTR_INT_WARP_WIDE_INSTR_OFFSETS
	.align		4
        /*0030*/ 	.byte	0x04, 0x31
        /*0032*/ 	.short	(.L_323 - .L_322)


	//   ....[0]....
.L_322:
        /*0034*/ 	.word	0x00000180


	//   ....[1]....
        /*0038*/ 	.word	0x000001b0


	//   ....[2]....
        /*003c*/ 	.word	0x000075d0


	//   ....[3]....
        /*0040*/ 	.word	0x00007a40


	//   ....[4]....
        /*0044*/ 	.word	0x00008010


	//----- nvinfo : EIATTR_COOP_GROUP_MASK_REGIDS
	.align		4
.L_323:
        /*0048*/ 	.byte	0x04, 0x29
        /*004a*/ 	.short	(.L_325 - .L_324)


	//   ....[0]....
.L_324:
        /*004c*/ 	.word	0xffffffff


	//   ....[1]....
        /*0050*/ 	.word	0xffffffff


	//   ....[2]....
        /*0054*/ 	.word	0xffffffff


	//   ....[3]....
        /*0058*/ 	.word	0xffffffff


	//   ....[4]....
        /*005c*/ 	.word	0xffffffff


	//   ....[5]....
        /*0060*/ 	.word	0xffffffff


	//   ....[6]....
        /*0064*/ 	.word	0xffffffff


	//   ....[7]....
        /*0068*/ 	.word	0xffffffff


	//   ....[8]....
        /*006c*/ 	.word	0xffffffff


	//   ....[9]....
        /*0070*/ 	.word	0xffffffff


	//   ....[10]....
        /*0074*/ 	.word	0xffffffff


	//   ....[11]....
        /*0078*/ 	.word	0xffffffff


	//   ....[12]....
        /*007c*/ 	.word	0xffffffff


	//   ....[13]....
        /*0080*/ 	.word	0x0500000f


	//   ....[14]....
        /*0084*/ 	.word	0x0500000f


	//   ....[15]....
        /*0088*/ 	.word	0x0500000f


	//   ....[16]....
        /*008c*/ 	.word	0x0500000f


	//----- nvinfo : EIATTR_COOP_GROUP_INSTR_OFFSETS
	.align		4
.L_325:
        /*0090*/ 	.byte	0x04, 0x28
        /*0092*/ 	.short	(.L_327 - .L_326)


	//   ....[0]....
.L_326:
        /*0094*/ 	.word	0x00000050


	//   ....[1]....
        /*0098*/ 	.word	0x00000190


	//   ....[2]....
        /*009c*/ 	.word	0x000001e0


	//   ....[3]....
        /*00a0*/ 	.word	0x000003d0


	//   ....[4]....
        /*00a4*/ 	.word	0x00000600


	//   ....[5]....
        /*00a8*/ 	.word	0x00001360


	//   ....[6]....
        /*00ac*/ 	.word	0x000068a0


	//   ....[7]....
        /*00b0*/ 	.word	0x00007270


	//   ....[8]....
        /*00b4*/ 	.word	0x00007500


	//   ....[9]....
        /*00b8*/ 	.word	0x00007740


	//   ....[10]....
        /*00bc*/ 	.word	0x00007970


	//   ....[11]....
        /*00c0*/ 	.word	0x00007c20


	//   ....[12]....
        /*00c4*/ 	.word	0x00007f50


	//   ....[13]....
        /*00c8*/ 	.word	0x0000aa30


	//   ....[14]....
        /*00cc*/ 	.word	0x0000aba0


	//   ....[15]....
        /*00d0*/ 	.word	0x0000ac10


	//   ....[16]....
        /*00d4*/ 	.word	0x0000ac80


	//----- nvinfo : EIATTR_REG_RECONFIG
	.align		4
.L_327:
        /*00d8*/ 	.byte	0x01, 0x54
	.zero		2


	//----- nvinfo : EIATTR_SYSCALL_OFFSETS
	.align		4
        /*00dc*/ 	.byte	0x04, 0x46
        /*00de*/ 	.short	(.L_329 - .L_328)


	//   ....[0]....
.L_328:
        /*00e0*/ 	.word	0x00000fc0


	//   ....[1]....
        /*00e4*/ 	.word	0x000010b0


	//   ....[2]....
        /*00e8*/ 	.word	0x00001210


	//   ....[3]....
        /*00ec*/ 	.word	0x00001300


	//   ....[4]....
        /*00f0*/ 	.word	0x00001570


	//----- nvinfo : EIATTR_MBARRIER_INSTR_OFFSETS
	.align		4
.L_329:
        /*00f4*/ 	.byte	0x04, 0x39
        /*00f6*/ 	.short	(.L_331 - .L_330)


	//   ....[0]....
.L_330:
        /*00f8*/ 	.word	0x00000280
        /*00fc*/ 	.word	0x000000ff
        /*0100*/ 	.word	0x00026800
        /*0104*/ 	.short	0x0100
        /*0106*/ 	.byte	0x06
	.zero		1


	//   ....[1]....
        /*0108*/ 	.word	0x00000380
        /*010c*/ 	.word	0x000000ff
        /*0110*/ 	.word	0x00026810
        /*0114*/ 	.short	0x0100
        /*0116*/ 	.byte	0x08
	.zero		1


	//   ....[2]....
        /*0118*/ 	.word	0x00000390
        /*011c*/ 	.word	0x000000ff
        /*0120*/ 	.word	0x00026820
        /*0124*/ 	.short	0x0100
        /*0126*/ 	.byte	0x08
	.zero		1


	//   ....[3]....
        /*0128*/ 	.word	0x000003a0
        /*012c*/ 	.word	0x000000ff
        /*0130*/ 	.word	0x00026818
        /*0134*/ 	.short	0x0100
        /*0136*/ 	.byte	0x08
	.zero		1


	//   ....[4]....
        /*0138*/ 	.word	0x000003b0
        /*013c*/ 	.word	0x000000ff
        /*0140*/ 	.word	0x00026828
        /*0144*/ 	.short	0x0100
        /*0146*/ 	.byte	0x08
	.zero		1


	//   ....[5]....
        /*0148*/ 	.word	0x000004e0
        /*014c*/ 	.word	0x000000ff
        /*0150*/ 	.word	0x00026830
        /*0154*/ 	.short	0x0100
        /*0156*/ 	.byte	0x08
	.zero		1


	//   ....[6]....
        /*0158*/ 	.word	0x000004f0
        /*015c*/ 	.word	0x000000ff
        /*0160*/ 	.word	0x00026840
        /*0164*/ 	.short	0x0100
        /*0166*/ 	.byte	0x08
	.zero		1


	//   ....[7]....
        /*0168*/ 	.word	0x00000500
        /*016c*/ 	.word	0x000000ff
        /*0170*/ 	.word	0x00026838
        /*0174*/ 	.short	0x0100
        /*0176*/ 	.byte	0x08
	.zero		1


	//   ....[8]....
        /*0178*/ 	.word	0x00000510
        /*017c*/ 	.word	0x000000ff
        /*0180*/ 	.word	0x00026848
        /*0184*/ 	.short	0x0100
        /*0186*/ 	.byte	0x08
	.zero		1


	//   ....[9]....
        /*0188*/ 	.word	0x000013a0
        /*018c*/ 	.word	0x00000012
        /*0190*/ 	.word	0x00026800
        /*0194*/ 	.short	0x010a
        /*0196*/ 	.byte	0x3f
	.zero		1


	//   ....[10]....
        /*0198*/ 	.word	0x00001430
        /*019c*/ 	.word	0x00000012
        /*01a0*/ 	.word	0x00026800
        /*01a4*/ 	.short	0x010a
        /*01a6*/ 	.byte	0x3f
	.zero		1


	//   ....[11]....
        /*01a8*/ 	.word	0x00001de0
        /*01ac*/ 	.word	0x000000ff
        /*01b0*/ 	.word	0x00026810
        /*01b4*/ 	.short	0x010a
        /*01b6*/ 	.byte	0x0a
	.zero		1


	//   ....[12]....
        /*01b8*/ 	.word	0x00001e20
        /*01bc*/ 	.word	0x000000ff
        /*01c0*/ 	.word	0x00026810
        /*01c4*/ 	.short	0x010a
        /*01c6*/ 	.byte	0x0a
	.zero		1


	//   ....[13]....
        /*01c8*/ 	.word	0x00002270
        /*01cc*/ 	.word	0x000000ff
        /*01d0*/ 	.word	0x00026830
        /*01d4*/ 	.short	0x010a
        /*01d6*/ 	.byte	0x0a
	.zero		1


	//   ....[14]....
        /*01d8*/ 	.word	0x000022b0
        /*01dc*/ 	.word	0x000000ff
        /*01e0*/ 	.word	0x00026830
        /*01e4*/ 	.short	0x010a
        /*01e6*/ 	.byte	0x0a
	.zero		1


	//   ....[15]....
        /*01e8*/ 	.word	0x000046a0
        /*01ec*/ 	.word	0x000000ff
        /*01f0*/ 	.word	0x00000000
        /*01f4*/ 	.short	0x0101
        /*01f6*/ 	.byte	0x0c
	.zero		1


	//   ....[16]....
        /*01f8*/ 	.word	0x00004950
        /*01fc*/ 	.word	0x000000ff
        /*0200*/ 	.word	0x00000000
        /*0204*/ 	.short	0x0101
        /*0206*/ 	.byte	0x0a
	.zero		1


	//   ....[17]....
        /*0208*/ 	.word	0x00008980
        /*020c*/ 	.word	0x00000000
        /*0210*/ 	.word	0x00026820
        /*0214*/ 	.short	0x010a
        /*0216*/ 	.byte	0x3f
	.zero		1


	//   ....[18]....
        /*0218*/ 	.word	0x00009250
        /*021c*/ 	.word	0x00000000
        /*0220*/ 	.word	0x00026840
        /*0224*/ 	.short	0x010a
        /*0226*/ 	.byte	0x3f
	.zero		1


	//   ....[19]....
        /*0228*/ 	.word	0x00009560
        /*022c*/ 	.word	0x00000000
        /*0230*/ 	.word	0x00026828
        /*0234*/ 	.short	0x010a
        /*0236*/ 	.byte	0x3f
	.zero		1


	//   ....[20]....
        /*0238*/ 	.word	0x00009800
        /*023c*/ 	.word	0x00000000
        /*0240*/ 	.word	0x00026848
        /*0244*/ 	.short	0x010a
        /*0246*/ 	.byte	0x3f
	.zero		1


	//   ....[21]....
        /*0248*/ 	.word	0x00009af0
        /*024c*/ 	.word	0x00000000
        /*0250*/ 	.word	0x00026820
        /*0254*/ 	.short	0x010a
        /*0256*/ 	.byte	0x3f
	.zero		1


	//   ....[22]....
        /*0258*/ 	.word	0x00009df0
        /*025c*/ 	.word	0x00000000
        /*0260*/ 	.word	0x00026840
        /*0264*/ 	.short	0x010a
        /*0266*/ 	.byte	0x3f
	.zero		1


	//   ....[23]....
        /*0268*/ 	.word	0x0000a0e0
        /*026c*/ 	.word	0x00000000
        /*0270*/ 	.word	0x00026828
        /*0274*/ 	.short	0x010a
        /*0276*/ 	.byte	0x3f
	.zero		1


	//   ....[24]....
        /*0278*/ 	.word	0x0000a3d0
        /*027c*/ 	.word	0x00000003
        /*0280*/ 	.word	0x00026840
        /*0284*/ 	.short	0x010a
        /*0286*/ 	.byte	0x3f
	.zero		1


	//   ....[25]....
        /*0288*/ 	.word	0x0000a890
        /*028c*/ 	.word	0x00000006
        /*0290*/ 	.word	0x00000000
        /*0294*/ 	.short	0x010a
        /*0296*/ 	.byte	0x3f
	.zero		1


	//   ....[26]....
        /*0298*/ 	.word	0x0000a8f0
        /*029c*/ 	.word	0x00000003
        /*02a0*/ 	.word	0x00000000
        /*02a4*/ 	.short	0x010a
        /*02a6*/ 	.byte	0x3f
	.zero		1


	//   ....[27]....
        /*02a8*/ 	.word	0x0000a950
        /*02ac*/ 	.word	0x00000000
        /*02b0*/ 	.word	0x00000000
        /*02b4*/ 	.short	0x010a
        /*02b6*/ 	.byte	0x3f
	.zero		1


	//   ....[28]....
        /*02b8*/ 	.word	0x0000a980
        /*02bc*/ 	.word	0x00000003
        /*02c0*/ 	.word	0x00000000
        /*02c4*/ 	.short	0x010a
        /*02c6*/ 	.byte	0x3f
	.zero		1


	//   ....[29]....
        /*02c8*/ 	.word	0x0000aa60
        /*02cc*/ 	.word	0x00000012
        /*02d0*/ 	.word	0x00026800
        /*02d4*/ 	.short	0x010a
        /*02d6*/ 	.byte	0x3f
	.zero		1


	//   ....[30]....
        /*02d8*/ 	.word	0x0000aac0
        /*02dc*/ 	.word	0x00000005
        /*02e0*/ 	.word	0x00026810
        /*02e4*/ 	.short	0x010a
        /*02e6*/ 	.byte	0x3f
	.zero		1


	//   ....[31]....
        /*02e8*/ 	.word	0x0000ab20
        /*02ec*/ 	.word	0x00000079
        /*02f0*/ 	.word	0x00026830
        /*02f4*/ 	.short	0x010a
        /*02f6*/ 	.byte	0x3f
	.zero		1


	//   ....[32]....
        /*02f8*/ 	.word	0x0000acc0
        /*02fc*/ 	.word	0x00000000
        /*0300*/ 	.word	0x00026820
        /*0304*/ 	.short	0x010a
        /*0306*/ 	.byte	0x3f
	.zero		1


	//   ....[33]....
        /*0308*/ 	.word	0x0000ad10
        /*030c*/ 	.word	0x00000000
        /*0310*/ 	.word	0x00026840
        /*0314*/ 	.short	0x010a
        /*0316*/ 	.byte	0x3f
	.zero		1


	//   ....[34]....
        /*0318*/ 	.word	0x0000ad60
        /*031c*/ 	.word	0x00000000
        /*0320*/ 	.word	0x00026828
        /*0324*/ 	.short	0x010a
        /*0326*/ 	.byte	0x3f
	.zero		1


	//   ....[35]....
        /*0328*/ 	.word	0x0000adb0
        /*032c*/ 	.word	0x00000000
        /*0330*/ 	.word	0x00026848
        /*0334*/ 	.short	0x010a
        /*0336*/ 	.byte	0x3f
	.zero		1


	//   ....[36]....
        /*0338*/ 	.word	0x0000ae10
        /*033c*/ 	.word	0x00000000
        /*0340*/ 	.word	0x00026820
        /*0344*/ 	.short	0x010a
        /*0346*/ 	.byte	0x3f
	.zero		1


	//   ....[37]....
        /*0348*/ 	.word	0x0000ae60
        /*034c*/ 	.word	0x00000000
        /*0350*/ 	.word	0x00026840
        /*0354*/ 	.short	0x010a
        /*0356*/ 	.byte	0x3f
	.zero		1


	//   ....[38]....
        /*0358*/ 	.word	0x0000aeb0
        /*035c*/ 	.word	0x00000000
        /*0360*/ 	.word	0x00026828
        /*0364*/ 	.short	0x010a
        /*0366*/ 	.byte	0x3f
	.zero		1


	//   ....[39]....
        /*0368*/ 	.word	0x0000af00
        /*036c*/ 	.word	0x00000003
        /*0370*/ 	.word	0x00026840
        /*0374*/ 	.short	0x010a
        /*0376*/ 	.byte	0x3f
	.zero		1


	//   ....[40]....
        /*0378*/ 	.word	0x0000afe0
        /*037c*/ 	.word	0x00000006
        /*0380*/ 	.word	0x00000000
        /*0384*/ 	.short	0x010a
        /*0386*/ 	.byte	0x3f
	.zero		1


	//   ....[41]....
        /*0388*/ 	.word	0x0000b030
        /*038c*/ 	.word	0x00000003
        /*0390*/ 	.word	0x00000000
        /*0394*/ 	.short	0x010a
        /*0396*/ 	.byte	0x3f
	.zero		1


	//   ....[42]....
        /*0398*/ 	.word	0x0000b080
        /*039c*/ 	.word	0x00000000
        /*03a0*/ 	.word	0x00000000
        /*03a4*/ 	.short	0x010a
        /*03a6*/ 	.byte	0x3f
	.zero		1


	//----- nvinfo : EIATTR_NUM_MBARRIERS
	.align		4
.L_331:
        /*03a8*/ 	.byte	0x03, 0x38
        /*03aa*/ 	.short	0x0009


	//----- nvinfo : EIATTR_EXIT_INSTR_OFFSETS
	.align		4
        /*03ac*/ 	.byte	0x04, 0x1c
        /*03ae*/ 	.short	(.L_333 - .L_332)


	//   ....[0]....
.L_332:
        /*03b0*/ 	.word	0x0000a9d0


	//----- nvinfo : EIATTR_MAX_THREADS
	.align		4
.L_333:
        /*03b4*/ 	.byte	0x04, 0x05
        /*03b6*/ 	.short	(.L_335 - .L_334)
.L_334:
        /*03b8*/ 	.word	0x00000180
        /*03bc*/ 	.word	0x00000001
        /*03c0*/ 	.word	0x00000001


	//----- nvinfo : EIATTR_CRS_STACK_SIZE
	.align		4
.L_335:
        /*03c4*/ 	.byte	0x04, 0x1e
        /*03c6*/ 	.short	(.L_337 - .L_336)
.L_336:
        /*03c8*/ 	.word	0x00000000


	//----- nvinfo : EIATTR_CBANK_PARAM_SIZE
	.align		4
.L_337:
        /*03cc*/ 	.byte	0x03, 0x19
        /*03ce*/ 	.short	0x06f0


	//----- nvinfo : EIATTR_PARAM_CBANK
	.align		4
        /*03d0*/ 	.byte	0x04, 0x0a
        /*03d2*/ 	.short	(.L_339 - .L_338)
	.align		4
.L_338:
        /*03d4*/ 	.word	index@(.nv.constant0._ZN7cutlass13device_kernelIN5flash11enable_sm90INS1_16FlashAttnBwdSm90INS1_25CollectiveMainloopBwdSm90ILi2ELi2ELi2EN4cute5tupleIJNS5_1CILi1EEES8_S8_EEENS6_IJNS7_ILi64EEENS7_ILi128EEENS7_ILi96EEEEEENS_6half_tEfNS_4arch4Sm90ELb0ELb0ELb1ELb1ELb1ELb1ELb0ELb0ELi2ELi1ELi2ELi1ELb1EEENS1_21CollectiveEpilogueBwdISD_SE_SG_Li256ELb1ELb0ELi1EEENS1_19SingleTileSchedulerILb1ELb0ELb0ELi128EEEEEEEEEvNT_6ParamsE)
        /*03d8*/ 	.short	0x0210
        /*03da*/ 	.short	0x06f0


	//----- nvinfo : EIATTR_SW_WAR
	.align		4
.L_339:
        /*03dc*/ 	.byte	0x04, 0x36
        /*03de*/ 	.short	(.L_341 - .L_340)
.L_340:
        /*03e0*/ 	.word	0x00000008
.L_341:


//--------------------- .nv.info._ZN7cutlass13device_kernelIN5flash11enable_sm90INS1_16FlashAttnBwdSm90INS1_25CollectiveMainloopBwdSm90ILi2ELi2ELi2EN4cute5tupleIJNS5_1CILi1EEES8_S8_EEENS6_IJNS7_ILi64EEENS7_ILi128EEENS7_ILi96EEEEEENS_6half_tEfNS_4arch4Sm90ELb0ELb0ELb1ELb1ELb0ELb1ELb0ELb0ELi2ELi1ELi2ELi1ELb1EEENS1_24CollectiveEpilogueBwdGQAISD_fSG_Li256ELb1ELb0EEENS1_19SingleTileSchedulerILb1ELb0ELb0ELi128EEEEEEEEEvNT_6ParamsE --------------------------
	.section	.nv.info._ZN7cutlass13device_kernelIN5flash11enable_sm90INS1_16FlashAttnBwdSm90INS1_25CollectiveMainloopBwdSm90ILi2ELi2ELi2EN4cute5tupleIJNS5_1CILi1EEES8_S8_EEENS6_IJNS7_ILi64EEENS7_ILi128EEENS7_ILi96EEEEEENS_6half_tEfNS_4arch4Sm90ELb0ELb0ELb1ELb1ELb0ELb1ELb0ELb0ELi2ELi1ELi2ELi1ELb1EEENS1_24CollectiveEpilogueBwdGQAISD_fSG_Li256ELb1ELb0EEENS1_19SingleTileSchedulerILb1ELb0ELb0ELi128EEEEEEEEEvNT_6ParamsE,"",@"SHT_CUDA_INFO"
	.sectionflags	@""
	.align	4


	//----- nvinfo : EIATTR_CUDA_API_VERSION
	.align		4
        /*0000*/ 	.byte	0x04, 0x37
        /*0002*/ 	.short	(.L_343 - .L_342)
.L_342:
        /*0004*/ 	.word	0x00000082


	//----- nvinfo : EIATTR_KPARAM_INFO
	.align		4
.L_343:
        /*0008*/ 	.byte	0x04, 0x17
        /*000a*/ 	.short	(.L_345 - .L_344)
.L_344:
        /*000c*/ 	.word	0x00000000
        /*0010*/ 	.short	0x0000
        /*0012*/ 	.short	0x0070
        /*0014*/ 	.byte	0x00, 0xf0, 0x01, 0x1a


	//----- nvinfo : EIATTR_SPARSE_MMA_MASK
	.align		4
.L_345:
        /*0018*/ 	.byte	0x03, 0x50
        /*001a*/ 	.short	0x0000


	//----- nvinfo : EIATTR_MAXREG_COUNT
	.align		4
        /*001c*/ 	.byte	0x03, 0x1b
        /*001e*/ 	.short	0x00a8


	//----- nvinfo : EIATTR_NUM_BARRIERS
	.align		4
        /*0020*/ 	.byte	0x02, 0x4c
        /*0022*/ 	.byte	0x10
	.zero		1


	//----- nvinfo : EIATTR_EXTERNS
	.align		4
        /*0024*/ 	.byte	0x04, 0x0f
        /*0026*/ 	.short	(.L_347 - .L_346)


	//   ....[0]....
	.align		4
.L_346:
        /*0028*/ 	.word	index@(__assertfail)


	//----- nvinfo : EIATTR_MERCURY_ISA_VERSION
	.align		4
.L_347:
        /*002c*/ 	.byte	0x03, 0x5f
        /*002e*/ 	.short	0x0101


	//----- nvinfo : EIATTR_INT_WARP_WIDE_INSTR_OFFSETS
	.align		4
        /*0030*/ 	.byte	0x04, 0x31
        /*0032*/ 	.short	(.L_349 - .L_348)


	//   ....[0]....
.L_348:
        /*0034*/ 	.word	0x00000180


	//   ....[1]....
        /*0038*/ 	.word	0x000001b0


	//----- nvinfo : EIATTR_COOP_GROUP_MASK_REGIDS
	.align		4
.L_349:
        /*003c*/ 	.byte	0x04, 0x29
        /*003e*/ 	.short	(.L_351 - .L_350)


	//   ....[0]....
.L_350:
        /*0040*/ 	.word	0xffffffff


	//   ....[1]....
        /*0044*/ 	.word	0xffffffff


	//   ....[2]....
        /*0048*/ 	.word	0xffffffff


	//   ....[3]....
        /*004c*/ 	.word	0xffffffff


	//   ....[4]....
        /*0050*/ 	.word	0xffffffff


	//   ....[5]....
        /*0054*/ 	.word	0xffffffff


	//   ....[6]....
        /*0058*/ 	.word	0xffffffff


	//   ....[7]....
        /*005c*/ 	.word	0x0500000f


	//----- nvinfo : EIATTR_COOP_GROUP_INSTR_OFFSETS
	.align		4
.L_351:
        /*0060*/ 	.byte	0x04, 0x28
        /*0062*/ 	.short	(.L_353 - .L_352)


	//   ....[0]....
.L_352:
        /*0064*/ 	.word	0x00000050


	//   ....[1]....
        /*0068*/ 	.word	0x00000190


	//   ....[2]....
        /*006c*/ 	.word	0x000001e0


	//   ....[3]....
        /*0070*/ 	.word	0x000003d0


	//   ....[4]....
        /*0074*/ 	.word	0x00000600


	//   ....[5]....
        /*0078*/ 	.word	0x00001350


	//   ....[6]....
        /*007c*/ 	.word	0x00005630


	//   ....[7]....
        /*0080*/ 	.word	0x00008f70


	//----- nvinfo : EIATTR_REG_RECONFIG
	.align		4
.L_353:
        /*0084*/ 	.byte	0x01, 0x54
	.zero		2


	//----- nvinfo : EIATTR_SYSCALL_OFFSETS
	.align		4
        /*0088*/ 	.byte	0x04, 0x46
        /*008a*/ 	.short	(.L_355 - .L_354)


	//   ....[0]....
.L_354:
        /*008c*/ 	.word	0x00000fb0


	//   ....[1]....
        /*0090*/ 	.word	0x000010a0


	//   ....[2]....
        /*0094*/ 	.word	0x00001200


	//   ....[3]....
        /*0098*/ 	.word	0x000012f0


	//   ....[4]....
        /*009c*/ 	.word	0x00001560


	//----- nvinfo : EIATTR_MBARRIER_INSTR_OFFSETS
	.align		4
.L_355:
        /*00a0*/ 	.byte	0x04, 0x39
        /*00a2*/ 	.short	(.L_357 - .L_356)


	//   ....[0]....
.L_356:
        /*00a4*/ 	.word	0x00000280
        /*00a8*/ 	.word	0x000000ff
        /*00ac*/ 	.word	0x00026800
        /*00b0*/ 	.short	0x0100
        /*00b2*/ 	.byte	0x06
	.zero		1


	//   ....[1]....
        /*00b4*/ 	.word	0x00000380
        /*00b8*/ 	.word	0x000000ff
        /*00bc*/ 	.word	0x00026810
        /*00c0*/ 	.short	0x0100
        /*00c2*/ 	.byte	0x08
	.zero		1


	//   ....[2]....
        /*00c4*/ 	.word	0x00000390
        /*00c8*/ 	.word	0x000000ff
        /*00cc*/ 	.word	0x00026820
        /*00d0*/ 	.short	0x0100
        /*00d2*/ 	.byte	0x08
	.zero		1


	//   ....[3]....
        /*00d4*/ 	.word	0x000003a0
        /*00d8*/ 	.word	0x000000ff
        /*00dc*/ 	.word	0x00026818
        /*00e0*/ 	.short	0x0100
        /*00e2*/ 	.byte	0x08
	.zero		1


	//   ....[4]....
        /*00e4*/ 	.word	0x000003b0
        /*00e8*/ 	.word	0x000000ff
        /*00ec*/ 	.word	0x00026828
        /*00f0*/ 	.short	0x0100
        /*00f2*/ 	.byte	0x08
	.zero		1


	//   ....[5]....
        /*00f4*/ 	.word	0x000004e0
        /*00f8*/ 	.word	0x000000ff
        /*00fc*/ 	.word	0x00026830
        /*0100*/ 	.short	0x0100
        /*0102*/ 	.byte	0x08
	.zero		1


	//   ....[6]....
        /*0104*/ 	.word	0x000004f0
        /*0108*/ 	.word	0x000000ff
        /*010c*/ 	.word	0x00026840
        /*0110*/ 	.short	0x0100
        /*0112*/ 	.byte	0x08
	.zero		1


	//   ....[7]....
        /*0114*/ 	.word	0x00000500
        /*0118*/ 	.word	0x000000ff
        /*011c*/ 	.word	0x00026838
        /*0120*/ 	.short	0x0100
        /*0122*/ 	.byte	0x08
	.zero		1


	//   ....[8]....
        /*0124*/ 	.word	0x00000510
        /*0128*/ 	.word	0x000000ff
        /*012c*/ 	.word	0x00026848
        /*0130*/ 	.short	0x0100
        /*0132*/ 	.byte	0x08
	.zero		1


	//   ....[9]....
        /*0134*/ 	.word	0x00001390
        /*0138*/ 	.word	0x00000012
        /*013c*/ 	.word	0x00026800
        /*0140*/ 	.short	0x010a
        /*0142*/ 	.byte	0x3f
	.zero		1


	//   ....[10]....
        /*0144*/ 	.word	0x00001420
        /*0148*/ 	.word	0x00000012
        /*014c*/ 	.word	0x00026800
        /*0150*/ 	.short	0x010a
        /*0152*/ 	.byte	0x3f
	.zero		1


	//   ....[11]....
        /*0154*/ 	.word	0x00001dd0
        /*0158*/ 	.word	0x000000ff
        /*015c*/ 	.word	0x00026810
        /*0160*/ 	.short	0x010a
        /*0162*/ 	.byte	0x0a
	.zero		1


	//   ....[12]....
        /*0164*/ 	.word	0x00001e10
        /*0168*/ 	.word	0x000000ff
        /*016c*/ 	.word	0x00026810
        /*0170*/ 	.short	0x010a
        /*0172*/ 	.byte	0x0a
	.zero		1


	//   ....[13]....
        /*0174*/ 	.word	0x00002260
        /*0178*/ 	.word	0x000000ff
        /*017c*/ 	.word	0x00026830
        /*0180*/ 	.short	0x010a
        /*0182*/ 	.byte	0x0a
	.zero		1


	//   ....[14]....
        /*0184*/ 	.word	0x000022a0
        /*0188*/ 	.word	0x000000ff
        /*018c*/ 	.word	0x00026830
        /*0190*/ 	.short	0x010a
        /*0192*/ 	.byte	0x0a
	.zero		1


	//   ....[15]....
        /*0194*/ 	.word	0x00004690
        /*0198*/ 	.word	0x000000ff
        /*019c*/ 	.word	0x00000000
        /*01a0*/ 	.short	0x0101
        /*01a2*/ 	.byte	0x0c
	.zero		1


	//   ....[16]....
        /*01a4*/ 	.word	0x00004940
        /*01a8*/ 	.word	0x000000ff
        /*01ac*/ 	.word	0x00000000
        /*01b0*/ 	.short	0x0101
        /*01b2*/ 	.byte	0x0a
	.zero		1


	//   ....[17]....
        /*01b4*/ 	.word	0x00006ec0
        /*01b8*/ 	.word	0x00000000
        /*01bc*/ 	.word	0x00026820
        /*01c0*/ 	.short	0x010a
        /*01c2*/ 	.byte	0x3f
	.zero		1


	//   ....[18]....
        /*01c4*/ 	.word	0x00007790
        /*01c8*/ 	.word	0x00000000
        /*01cc*/ 	.word	0x00026840
        /*01d0*/ 	.short	0x010a
        /*01d2*/ 	.byte	0x3f
	.zero		1


	//   ....[19]....
        /*01d4*/ 	.word	0x00007aa0
        /*01d8*/ 	.word	0x00000000
        /*01dc*/ 	.word	0x00026828
        /*01e0*/ 	.short	0x010a
        /*01e2*/ 	.byte	0x3f
	.zero		1


	//   ....[20]....
        /*01e4*/ 	.word	0x00007d40
        /*01e8*/ 	.word	0x00000000
        /*01ec*/ 	.word	0x00026848
        /*01f0*/ 	.short	0x010a
        /*01f2*/ 	.byte	0x3f
	.zero		1


	//   ....[21]....
        /*01f4*/ 	.word	0x00008030
        /*01f8*/ 	.word	0x00000000
        /*01fc*/ 	.word	0x00026820
        /*0200*/ 	.short	0x010a
        /*0202*/ 	.byte	0x3f
	.zero		1


	//   ....[22]....
        /*0204*/ 	.word	0x00008330
        /*0208*/ 	.word	0x00000000
        /*020c*/ 	.word	0x00026840
        /*0210*/ 	.short	0x010a
        /*0212*/ 	.byte	0x3f
	.zero		1


	//   ....[23]....
        /*0214*/ 	.word	0x00008620
        /*0218*/ 	.word	0x00000000
        /*021c*/ 	.word	0x00026828
        /*0220*/ 	.short	0x010a
        /*0222*/ 	.byte	0x3f
	.zero		1


	//   ....[24]....
        /*0224*/ 	.word	0x00008910
        /*0228*/ 	.word	0x00000003
        /*022c*/ 	.word	0x00026840
        /*0230*/ 	.short	0x010a
        /*0232*/ 	.byte	0x3f
	.zero		1


	//   ....[25]....
        /*0234*/ 	.word	0x00008dd0
        /*0238*/ 	.word	0x00000006
        /*023c*/ 	.word	0x00000000
        /*0240*/ 	.short	0x010a
        /*0242*/ 	.byte	0x3f
	.zero		1


	//   ....[26]....
        /*0244*/ 	.word	0x00008e30
        /*0248*/ 	.word	0x00000003
        /*024c*/ 	.word	0x00000000
        /*0250*/ 	.short	0x010a
        /*0252*/ 	.byte	0x3f
	.zero		1


	//   ....[27]....
        /*0254*/ 	.word	0x00008e90
        /*0258*/ 	.word	0x00000000
        /*025c*/ 	.word	0x00000000
        /*0260*/ 	.short	0x010a
        /*0262*/ 	.byte	0x3f
	.zero		1


	//   ....[28]....
        /*0264*/ 	.word	0x00008ec0
        /*0268*/ 	.word	0x00000003
        /*026c*/ 	.word	0x00000000
        /*0270*/ 	.short	0x010a
        /*0272*/ 	.byte	0x3f
	.zero		1


	//   ....[29]....
        /*0274*/ 	.word	0x00008fa0
        /*0278*/ 	.word	0x00000012
        /*027c*/ 	.word	0x00026800
        /*0280*/ 	.short	0x010a
        /*0282*/ 	.byte	0x3f
	.zero		1


	//   ....[30]....
        /*0284*/ 	.word	0x00009000
        /*0288*/ 	.word	0x00000005
        /*028c*/ 	.word	0x00026810
        /*0290*/ 	.short	0x010a
        /*0292*/ 	.byte	0x3f
	.zero		1


	//   ....[31]....
        /*0294*/ 	.word	0x00009060
        /*0298*/ 	.word	0x00000079
        /*029c*/ 	.word	0x00026830
        /*02a0*/ 	.short	0x010a
        /*02a2*/ 	.byte	0x3f
	.zero		1


	//   ....[32]....
        /*02a4*/ 	.word	0x000090b0
        /*02a8*/ 	.word	0x00000000
        /*02ac*/ 	.word	0x00026820
        /*02b0*/ 	.short	0x010a
        /*02b2*/ 	.byte	0x3f
	.zero		1


	//   ....[33]....
        /*02b4*/ 	.word	0x00009100
        /*02b8*/ 	.word	0x00000000
        /*02bc*/ 	.word	0x00026840
        /*02c0*/ 	.short	0x010a
        /*02c2*/ 	.byte	0x3f
	.zero		1


	//   ....[34]....
        /*02c4*/ 	.word	0x00009150
        /*02c8*/ 	.word	0x00000000
        /*02cc*/ 	.word	0x00026828
        /*02d0*/ 	.short	0x010a
        /*02d2*/ 	.byte	0x3f
	.zero		1


	//   ....[35]....
        /*02d4*/ 	.word	0x000091a0
        /*02d8*/ 	.word	0x00000000
        /*02dc*/ 	.word	0x00026848
        /*02e0*/ 	.short	0x010a
        /*02e2*/ 	.byte	0x3f
	.zero		1


	//   ....[36]....
        /*02e4*/ 	.word	0x00009200
        /*02e8*/ 	.word	0x00000000
        /*02ec*/ 	.word	0x00026820
        /*02f0*/ 	.short	0x010a
        /*02f2*/ 	.byte	0x3f
	.zero		1


	//   ....[37]....
        /*02f4*/ 	.word	0x00009250
        /*02f8*/ 	.word	0x00000000
        /*02fc*/ 	.word	0x00026840
        /*0300*/ 	.short	0x010a
        /*0302*/ 	.byte	0x3f
	.zero		1


	//   ....[38]....
        /*0304*/ 	.word	0x000092a0
        /*0308*/ 	.word	0x00000000
        /*030c*/ 	.word	0x00026828
        /*0310*/ 	.short	0x010a
        /*0312*/ 	.byte	0x3f
	.zero		1


	//   ....[39]....
        /*0314*/ 	.word	0x000092f0
        /*0318*/ 	.word	0x00000003
        /*031c*/ 	.word	0x00026840
        /*0320*/ 	.short	0x010a
        /*0322*/ 	.byte	0x3f
	.zero		1


	//   ....[40]....
        /*0324*/ 	.word	0x000093d0
        /*0328*/ 	.word	0x00000006
        /*032c*/ 	.word	0x00000000
        /*0330*/ 	.short	0x010a
        /*0332*/ 	.byte	0x3f
	.zero		1


	//   ....[41]....
        /*0334*/ 	.word	0x00009420
        /*0338*/ 	.word	0x00000003
        /*033c*/ 	.word	0x00000000
        /*0340*/ 	.short	0x010a
        /*0342*/ 	.byte	0x3f
	.zero		1


	//   ....[42]....
        /*0344*/ 	.word	0x00009470
        /*0348*/ 	.word	0x00000000
        /*034c*/ 	.word	0x00000000
        /*0350*/ 	.short	0x010a
        /*0352*/ 	.byte	0x3f
	.zero		1


	//----- nvinfo : EIATTR_NUM_MBARRIERS
	.align		4
.L_357:
        /*0354*/ 	.byte	0x03, 0x38
        /*0356*/ 	.short	0x0009


	//----- nvinfo : EIATTR_EXIT_INSTR_OFFSETS
	.align		4
        /*0358*/ 	.byte	0x04, 0x1c
        /*035a*/ 	.short	(.L_359 - .L_358)


	//   ....[0]....
.L_358:
        /*035c*/ 	.word	0x00008f10


	//----- nvinfo : EIATTR_MAX_THREADS
	.align		4
.L_359:
        /*0360*/ 	.byte	0x04, 0x05
        /*0362*/ 	.short	(.L_361 - .L_360)
.L_360:
        /*0364*/ 	.word	0x00000180
        /*0368*/ 	.word	0x00000001
        /*036c*/ 	.word	0x00000001


	//----- nvinfo : EIATTR_CRS_STACK_SIZE
	.align		4
.L_361:
        /*0370*/ 	.byte	0x04, 0x1e
        /*0372*/ 	.short	(.L_363 - .L_362)
.L_362:
        /*0374*/ 	.word	0x00000000


	//----- nvinfo : EIATTR_CBANK_PARAM_SIZE
	.align		4
.L_363:
        /*0378*/ 	.byte	0x03, 0x19
        /*037a*/ 	.short	0x06f0


	//----- nvinfo : EIATTR_PARAM_CBANK
	.align		4
        /*037c*/ 	.byte	0x04, 0x0a
        /*037e*/ 	.short	(.L_365 - .L_364)
	.align		4
.L_364:
        /*0380*/ 	.word	index@(.nv.constant0._ZN7cutlass13device_kernelIN5flash11enable_sm90INS1_16FlashAttnBwdSm90INS1_25CollectiveMainloopBwdSm90ILi2ELi2ELi2EN4cute5tupleIJNS5_1CILi1EEES8_S8_EEENS6_IJNS7_ILi64EEENS7_ILi128EEENS7_ILi96EEEEEENS_6half_tEfNS_4arch4Sm90ELb0ELb0ELb1ELb1ELb0ELb1ELb0ELb0ELi2ELi1ELi2ELi1ELb1EEENS1_24CollectiveEpilogueBwdGQAISD_fSG_Li256ELb1ELb0EEENS1_19SingleTileSchedulerILb1ELb0ELb0ELi128EEEEEEEEEvNT_6ParamsE)
        /*0384*/ 	.short	0x0210
        /*0386*/ 	.short	0x06f0


	//----- nvinfo : EIATTR_SW_WAR
	.align		4
.L_365:
        /*0388*/ 	.byte	0x04, 0x36
        /*038a*/ 	.short	(.L_367 - .L_366)
.L_366:
        /*038c*/ 	.word	0x00000008
.L_367:


//--------------------- .nv.info._ZN7cutlass13device_kernelIN5flash11enable_sm90INS1_16FlashAttnBwdSm90INS1_25CollectiveMainloopBwdSm90ILi2ELi2ELi2EN4cute5tupleIJNS5_1CILi1EEES8_S8_EEENS6_IJNS7_ILi64EEENS7_ILi128EEENS7_ILi96EEEEEENS_6half_tEfNS_4arch4Sm90ELb0ELb0ELb1ELb1ELb1ELb1ELb0ELb0ELi2ELi1ELi2ELi1ELb1EEENS1_24CollectiveEpilogueBwdGQAISD_fSG_Li256ELb1ELb1EEENS1_19SingleTileSchedulerILb1ELb0ELb0ELi128EEEEEEEEEvNT_6ParamsE --------------------------
	.section	.nv.info._ZN7cutlass13device_kernelIN5flash11enable_sm90INS1_16FlashAttnBwdSm90INS1_25CollectiveMainloopBwdSm90ILi2ELi2ELi2EN4cute5tupleIJNS5_1CILi1EEES8_S8_EEENS6_IJNS7_ILi64EEENS7_ILi128EEENS7_ILi96EEEEEENS_6half_tEfNS_4arch4Sm90ELb0ELb0ELb1ELb1ELb1ELb1ELb0ELb0ELi2ELi1ELi2ELi1ELb1EEENS1_24CollectiveEpilogueBwdGQAISD_fSG_Li256ELb1ELb1EEENS1_19SingleTileSchedulerILb1ELb0ELb0ELi128EEEEEEEEEvNT_6ParamsE,"",@"SHT_CUDA_INFO"
	.sectionflags	@""
	.align	4


	//----- nvinfo : EIATTR_CUDA_API_VERSION
	.align		4
        /*0000*/ 	.byte	0x04, 0x37
        /*0002*/ 	.short	(.L_369 - .L_368)
.L_368:
        /*0004*/ 	.word	0x00000082


	//----- nvinfo : EIATTR_KPARAM_INFO
	.align		4
.L_369:
        /*0008*/ 	.byte	0x04, 0x17
        /*000a*/ 	.short	(.L_371 - .L_370)
.L_370:
        /*000c*/ 	.word	0x00000000
        /*0010*/ 	.short	0x0000
        /*0012*/ 	.short	0x0070
        /*0014*/ 	.byte	0x00, 0xf0, 0x01, 0x1a


	//----- nvinfo : EIATTR_SPARSE_MMA_MASK
	.align		4
.L_371:
        /*0018*/ 	.byte	0x03, 0x50
        /*001a*/ 	.short	0x0000


	//----- nvinfo : EIATTR_MAXREG_COUNT
	.align		4
        /*001c*/ 	.byte	0x03, 0x1b
        /*001e*/ 	.short	0x00a8


	//----- nvinfo : EIATTR_NUM_BARRIERS
	.align		4
        /*0020*/ 	.byte	0x02, 0x4c
        /*0022*/ 	.byte	0x10
	.zero		1


	//----- nvinfo : EIATTR_EXTERNS
	.align		4
        /*0024*/ 	.byte	0x04, 0x0f
        /*0026*/ 	.short	(.L_373 - .L_372)


	//   ....[0]....
	.align		4
.L_372:
        /*0028*/ 	.word	index@(__assertfail)


	//----- nvinfo : EIATTR_MERCURY_ISA_VERSION
	.align		4
.L_373:
        /*002c*/ 	.byte	0x03, 0x5f
        /*002e*/ 	.short	0x0101


	//----- nvinfo : EIATTR_INT_WARP_WIDE_INSTR_OFFSETS
	.align		4
        /*0030*/ 	.byte	0x04, 0x31
        /*0032*/ 	.short	(.L_375 - .L_374)


	//   ....[0]....
.L_374:
        /*0034*/ 	.word	0x00000180


	//   ....[1]....
        /*0038*/ 	.word	0x000001b0


	//   ....[2]....
        /*003c*/ 	.word	0x00006850


	//   ....[3]....
        /*0040*/ 	.word	0x00006cc0


	//   ....[4]....
        /*0044*/ 	.word	0x00007290


	//----- nvinfo : EIATTR_COOP_GROUP_MASK_REGIDS
	.align		4
.L_375:
        /*0048*/ 	.byte	0x04, 0x29
        /*004a*/ 	.short	(.L_377 - .L_376)


	//   ....[0]....
.L_376:
        /*004c*/ 	.word	0xffffffff


	//   ....[1]....
        /*0050*/ 	.word	0xffffffff


	//   ....[2]....
        /*0054*/ 	.word	0xffffffff


	//   ....[3]....
        /*0058*/ 	.word	0xffffffff


	//   ....[4]....
        /*005c*/ 	.word	0xffffffff


	//   ....[5]....
        /*0060*/ 	.word	0xffffffff


	//   ....[6]....
        /*0064*/ 	.word	0xffffffff


	//   ....[7]....
        /*0068*/ 	.word	0xffffffff


	//   ....[8]....
        /*006c*/ 	.word	0xffffffff


	//   ....[9]....
        /*0070*/ 	.word	0xffffffff


	//   ....[10]....
        /*0074*/ 	.word	0xffffffff


	//   ....[11]....
        /*0078*/ 	.word	0xffffffff


	//   ....[12]....
        /*007c*/ 	.word	0xffffffff


	//   ....[13]....
        /*0080*/ 	.word	0xffffffff


	//   ....[14]....
        /*0084*/ 	.word	0xffffffff


	//   ....[15]....
        /*0088*/ 	.word	0xffffffff


	//   ....[16]....
        /*008c*/ 	.word	0xffffffff


	//   ....[17]....
        /*0090*/ 	.word	0x0500000f


	//   ....[18]....
        /*0094*/ 	.word	0x0500000f


	//   ....[19]....
        /*0098*/ 	.word	0x0500000f


	//   ....[20]....
        /*009c*/ 	.word	0x0500000f


	//   ....[21]....
        /*00a0*/ 	.word	0x0500000f


	//   ....[22]....
        /*00a4*/ 	.word	0x0500000f


	//----- nvinfo : EIATTR_COOP_GROUP_INSTR_OFFSETS
	.align		4
.L_377:
        /*00a8*/ 	.byte	0x04, 0x28
        /*00aa*/ 	.short	(.L_379 - .L_378)


	//   ....[0]....
.L_378:
        /*00ac*/ 	.word	0x00000050


	//   ....[1]....
        /*00b0*/ 	.word	0x00000190


	//   ....[2]....
        /*00b4*/ 	.word	0x000001e0


	//   ....[3]....
        /*00b8*/ 	.word	0x000003d0


	//   ....[4]....
        /*00bc*/ 	.word	0x00000600


	//   ....[5]....
        /*00c0*/ 	.word	0x00001350


	//   ....[6]....
        /*00c4*/ 	.word	0x00005440


	//   ....[7]....
        /*00c8*/ 	.word	0x000055d0


	//   ....[8]....
        /*00cc*/ 	.word	0x00005880


	//   ....[9]....
        /*00d0*/ 	.word	0x00005a10


	//   ....[10]....
        /*00d4*/ 	.word	0x00005b20


	//   ....[11]....
        /*00d8*/ 	.word	0x000064f0


	//   ....[12]....
        /*00dc*/ 	.word	0x00006780


	//   ....[13]....
        /*00e0*/ 	.word	0x000069c0


	//   ....[14]....
        /*00e4*/ 	.word	0x00006bf0


	//   ....[15]....
        /*00e8*/ 	.word	0x00006ea0


	//   ....[16]....
        /*00ec*/ 	.word	0x000071d0


	//   ....[17]....
        /*00f0*/ 	.word	0x00009cb0


	//   ....[18]....
        /*00f4*/ 	.word	0x00009e20


	//   ....[19]....
        /*00f8*/ 	.word	0x00009e90


	//   ....[20]....
        /*00fc*/ 	.word	0x00009f00


	//   ....[21]....
        /*0100*/ 	.word	0x00009f70


	//   ....[22]....
        /*0104*/ 	.word	0x00009fe0


	//----- nvinfo : EIATTR_REG_RECONFIG
	.align		4
.L_379:
        /*0108*/ 	.byte	0x01, 0x54
	.zero		2


	//----- nvinfo : EIATTR_SYSCALL_OFFSETS
	.align		4
        /*010c*/ 	.byte	0x04, 0x46
        /*010e*/ 	.short	(.L_381 - .L_380)


	//   ....[0]....
.L_380:
        /*0110*/ 	.word	0x00000fb0


	//   ....[1]....
        /*0114*/ 	.word	0x000010a0


	//   ....[2]....
        /*0118*/ 	.word	0x00001200


	//   ....[3]....
        /*011c*/ 	.word	0x000012f0


	//   ....[4]....
        /*0120*/ 	.word	0x00001560


	//----- nvinfo : EIATTR_MBARRIER_INSTR_OFFSETS
	.align		4
.L_381:
        /*0124*/ 	.byte	0x04, 0x39
        /*0126*/ 	.short	(.L_383 - .L_382)


	//   ....[0]....
.L_382:
        /*0128*/ 	.word	0x00000280
        /*012c*/ 	.word	0x000000ff
        /*0130*/ 	.word	0x00026800
        /*0134*/ 	.short	0x0100
        /*0136*/ 	.byte	0x06
	.zero		1


	//   ....[1]....
        /*0138*/ 	.word	0x00000380
        /*013c*/ 	.word	0x000000ff
        /*0140*/ 	.word	0x00026810
        /*0144*/ 	.short	0x0100
        /*0146*/ 	.byte	0x08
	.zero		1


	//   ....[2]....
        /*0148*/ 	.word	0x00000390
        /*014c*/ 	.word	0x000000ff
        /*0150*/ 	.word	0x00026820
        /*0154*/ 	.short	0x0100
        /*0156*/ 	.byte	0x08
	.zero		1


	//   ....[3]....
        /*0158*/ 	.word	0x000003a0
        /*015c*/ 	.word	0x000000ff
        /*0160*/ 	.word	0x00026818
        /*0164*/ 	.short	0x0100
        /*0166*/ 	.byte	0x08
	.zero		1


	//   ....[4]....
        /*0168*/ 	.word	0x000003b0
        /*016c*/ 	.word	0x000000ff
        /*0170*/ 	.word	0x00026828
        /*0174*/ 	.short	0x0100
        /*0176*/ 	.byte	0x08
	.zero		1


	//   ....[5]....
        /*0178*/ 	.word	0x000004e0
        /*017c*/ 	.word	0x000000ff
        /*0180*/ 	.word	0x00026830
        /*0184*/ 	.short	0x0100
        /*0186*/ 	.byte	0x08
	.zero		1


	//   ....[6]....
        /*0188*/ 	.word	0x000004f0
        /*018c*/ 	.word	0x000000ff
        /*0190*/ 	.word	0x00026840
        /*0194*/ 	.short	0x0100
        /*0196*/ 	.byte	0x08
	.zero		1


	//   ....[7]....
        /*0198*/ 	.word	0x00000500
        /*019c*/ 	.word	0x000000ff
        /*01a0*/ 	.word	0x00026838
        /*01a4*/ 	.short	0x0100
        /*01a6*/ 	.byte	0x08
	.zero		1


	//   ....[8]....
        /*01a8*/ 	.word	0x00000510
        /*01ac*/ 	.word	0x000000ff
        /*01b0*/ 	.word	0x00026848
        /*01b4*/ 	.short	0x0100
        /*01b6*/ 	.byte	0x08
	.zero		1


	//   ....[9]....
        /*01b8*/ 	.word	0x00001390
        /*01bc*/ 	.word	0x00000012
        /*01c0*/ 	.word	0x00026800
        /*01c4*/ 	.short	0x010a
        /*01c6*/ 	.byte	0x3f
	.zero		1


	//   ....[10]....
        /*01c8*/ 	.word	0x00001420
        /*01cc*/ 	.word	0x00000012
        /*01d0*/ 	.word	0x00026800
        /*01d4*/ 	.short	0x010a
        /*01d6*/ 	.byte	0x3f
	.zero		1


	//   ....[11]....
        /*01d8*/ 	.word	0x00001dd0
        /*01dc*/ 	.word	0x000000ff
        /*01e0*/ 	.word	0x00026810
        /*01e4*/ 	.short	0x010a
        /*01e6*/ 	.byte	0x0a
	.zero		1


	//   ....[12]....
        /*01e8*/ 	.word	0x00001e10
        /*01ec*/ 	.word	0x000000ff
        /*01f0*/ 	.word	0x00026810
        /*01f4*/ 	.short	0x010a
        /*01f6*/ 	.byte	0x0a
	.zero		1


	//   ....[13]....
        /*01f8*/ 	.word	0x00002260
        /*01fc*/ 	.word	0x000000ff
        /*0200*/ 	.word	0x00026830
        /*0204*/ 	.short	0x010a
        /*0206*/ 	.byte	0x0a
	.zero		1


	//   ....[14]....
        /*0208*/ 	.word	0x000022a0
        /*020c*/ 	.word	0x000000ff
        /*0210*/ 	.word	0x00026830
        /*0214*/ 	.short	0x010a
        /*0216*/ 	.byte	0x0a
	.zero		1


	//   ....[15]....
        /*0218*/ 	.word	0x00004690
        /*021c*/ 	.word	0x000000ff
        /*0220*/ 	.word	0x00000000
        /*0224*/ 	.short	0x0101
        /*0226*/ 	.byte	0x0c
	.zero		1


	//   ....[16]....
        /*0228*/ 	.word	0x00004940
        /*022c*/ 	.word	0x000000ff
        /*0230*/ 	.word	0x00000000
        /*0234*/ 	.short	0x0101
        /*0236*/ 	.byte	0x0a
	.zero		1


	//   ....[17]....
        /*0238*/ 	.word	0x00007c00
        /*023c*/ 	.word	0x00000000
        /*0240*/ 	.word	0x00026820
        /*0244*/ 	.short	0x010a
        /*0246*/ 	.byte	0x3f
	.zero		1


	//   ....[18]....
        /*0248*/ 	.word	0x000084d0
        /*024c*/ 	.word	0x00000000
        /*0250*/ 	.word	0x00026840
        /*0254*/ 	.short	0x010a
        /*0256*/ 	.byte	0x3f
	.zero		1


	//   ....[19]....
        /*0258*/ 	.word	0x000087e0
        /*025c*/ 	.word	0x00000000
        /*0260*/ 	.word	0x00026828
        /*0264*/ 	.short	0x010a
        /*0266*/ 	.byte	0x3f
	.zero		1


	//   ....[20]....
        /*0268*/ 	.word	0x00008a80
        /*026c*/ 	.word	0x00000000
        /*0270*/ 	.word	0x00026848
        /*0274*/ 	.short	0x010a
        /*0276*/ 	.byte	0x3f
	.zero		1


	//   ....[21]....
        /*0278*/ 	.word	0x00008d70
        /*027c*/ 	.word	0x00000000
        /*0280*/ 	.word	0x00026820
        /*0284*/ 	.short	0x010a
        /*0286*/ 	.byte	0x3f
	.zero		1


	//   ....[22]....
        /*0288*/ 	.word	0x00009070
        /*028c*/ 	.word	0x00000000
        /*0290*/ 	.word	0x00026840
        /*0294*/ 	.short	0x010a
        /*0296*/ 	.byte	0x3f
	.zero		1


	//   ....[23]....
        /*0298*/ 	.word	0x00009360
        /*029c*/ 	.word	0x00000000
        /*02a0*/ 	.word	0x00026828
        /*02a4*/ 	.short	0x010a
        /*02a6*/ 	.byte	0x3f
	.zero		1


	//   ....[24]....
        /*02a8*/ 	.word	0x00009650
        /*02ac*/ 	.word	0x00000003
        /*02b0*/ 	.word	0x00026840
        /*02b4*/ 	.short	0x010a
        /*02b6*/ 	.byte	0x3f
	.zero		1


	//   ....[25]....
        /*02b8*/ 	.word	0x00009b10
        /*02bc*/ 	.word	0x00000006
        /*02c0*/ 	.word	0x00000000
        /*02c4*/ 	.short	0x010a
        /*02c6*/ 	.byte	0x3f
	.zero		1


	//   ....[26]....
        /*02c8*/ 	.word	0x00009b70
        /*02cc*/ 	.word	0x00000003
        /*02d0*/ 	.word	0x00000000
        /*02d4*/ 	.short	0x010a
        /*02d6*/ 	.byte	0x3f
	.zero		1


	//   ....[27]....
        /*02d8*/ 	.word	0x00009bd0
        /*02dc*/ 	.word	0x00000000
        /*02e0*/ 	.word	0x00000000
        /*02e4*/ 	.short	0x010a
        /*02e6*/ 	.byte	0x3f
	.zero		1


	//   ....[28]....
        /*02e8*/ 	.word	0x00009c00
        /*02ec*/ 	.word	0x00000003
        /*02f0*/ 	.word	0x00000000
        /*02f4*/ 	.short	0x010a
        /*02f6*/ 	.byte	0x3f
	.zero		1


	//   ....[29]....
        /*02f8*/ 	.word	0x00009ce0
        /*02fc*/ 	.word	0x00000012
        /*0300*/ 	.word	0x00026800
        /*0304*/ 	.short	0x010a
        /*0306*/ 	.byte	0x3f
	.zero		1


	//   ....[30]....
        /*0308*/ 	.word	0x00009d40
        /*030c*/ 	.word	0x00000005
        /*0310*/ 	.word	0x00026810
        /*0314*/ 	.short	0x010a
        /*0316*/ 	.byte	0x3f
	.zero		1


	//   ....[31]....
        /*0318*/ 	.word	0x00009da0
        /*031c*/ 	.word	0x00000079
        /*0320*/ 	.word	0x00026830
        /*0324*/ 	.short	0x010a
        /*0326*/ 	.byte	0x3f
	.zero		1


	//   ....[32]....
        /*0328*/ 	.word	0x0000a020
        /*032c*/ 	.word	0x00000000
        /*0330*/ 	.word	0x00026820
        /*0334*/ 	.short	0x010a
        /*0336*/ 	.byte	0x3f
	.zero		1


	//   ....[33]....
        /*0338*/ 	.word	0x0000a070
        /*033c*/ 	.word	0x00000000
        /*0340*/ 	.word	0x00026840
        /*0344*/ 	.short	0x010a
        /*0346*/ 	.byte	0x3f
	.zero		1


	//   ....[34]....
        /*0348*/ 	.word	0x0000a0c0
        /*034c*/ 	.word	0x00000000
        /*0350*/ 	.word	0x00026828
        /*0354*/ 	.short	0x010a
        /*0356*/ 	.byte	0x3f
	.zero		1


	//   ....[35]....
        /*0358*/ 	.word	0x0000a110
        /*035c*/ 	.word	0x00000000
        /*0360*/ 	.word	0x00026848
        /*0364*/ 	.short	0x010a
        /*0366*/ 	.byte	0x3f
	.zero		1


	//   ....[36]....
        /*0368*/ 	.word	0x0000a170
        /*036c*/ 	.word	0x00000000
        /*0370*/ 	.word	0x00026820
        /*0374*/ 	.short	0x010a
        /*0376*/ 	.byte	0x3f
	.zero		1


	//   ....[37]....
        /*0378*/ 	.word	0x0000a1c0
        /*037c*/ 	.word	0x00000000
        /*0380*/ 	.word	0x00026840
        /*0384*/ 	.short	0x010a
        /*0386*/ 	.byte	0x3f
	.zero		1


	//   ....[38]....
        /*0388*/ 	.word	0x0000a210
        /*038c*/ 	.word	0x00000000
        /*0390*/ 	.word	0x00026828
        /*0394*/ 	.short	0x010a
        /*0396*/ 	.byte	0x3f
	.zero		1


	//   ....[39]....
        /*0398*/ 	.word	0x0000a260
        /*039c*/ 	.word	0x00000003
        /*03a0*/ 	.word	0x00026840
        /*03a4*/ 	.short	0x010a
        /*03a6*/ 	.byte	0x3f
	.zero		1


	//   ....[40]....
        /*03a8*/ 	.word	0x0000a340
        /*03ac*/ 	.word	0x00000006
        /*03b0*/ 	.word	0x00000000
        /*03b4*/ 	.short	0x010a
        /*03b6*/ 	.byte	0x3f
	.zero		1


	//   ....[41]....
        /*03b8*/ 	.word	0x0000a390
        /*03bc*/ 	.word	0x00000003
        /*03c0*/ 	.word	0x00000000
        /*03c4*/ 	.short	0x010a
        /*03c6*/ 	.byte	0x3f
	.zero		1


	//   ....[42]....
        /*03c8*/ 	.word	0x0000a3e0
        /*03cc*/ 	.word	0x00000000
        /*03d0*/ 	.word	0x00000000
        /*03d4*/ 	.short	0x010a
        /*03d6*/ 	.byte	0x3f
	.zero		1


	//----- nvinfo : EIATTR_NUM_MBARRIERS
	.align		4
.L_383:
        /*03d8*/ 	.byte	0x03, 0x38
        /*03da*/ 	.short	0x0009


	//----- nvinfo : EIATTR_EXIT_INSTR_OFFSETS
	.align		4
        /*03dc*/ 	.byte	0x04, 0x1c
        /*03de*/ 	.short	(.L_385 - .L_384)


	//   ....[0]....
.L_384:
        /*03e0*/ 	.word	0x00009c50


	//----- nvinfo : EIATTR_MAX_THREADS
	.align		4
.L_385:
        /*03e4*/ 	.byte	0x04, 0x05
        /*03e6*/ 	.short	(.L_387 - .L_386)
.L_386:
        /*03e8*/ 	.word	0x00000180
        /*03ec*/ 	.word	0x00000001
        /*03f0*/ 	.word	0x00000001


	//----- nvinfo : EIATTR_CRS_STACK_SIZE
	.align		4
.L_387:
        /*03f4*/ 	.byte	0x04, 0x1e
        /*03f6*/ 	.short	(.L_389 - .L_388)
.L_388:
        /*03f8*/ 	.word	0x00000000


	//----- nvinfo : EIATTR_CBANK_PARAM_SIZE
	.align		4
.L_389:
        /*03fc*/ 	.byte	0x03, 0x19
        /*03fe*/ 	.short	0x06f0


	//----- nvinfo : EIATTR_PARAM_CBANK
	.align		4
        /*0400*/ 	.byte	0x04, 0x0a
        /*0402*/ 	.short	(.L_391 - .L_390)
	.align		4
.L_390:
        /*0404*/ 	.word	index@(.nv.constant0._ZN7cutlass13device_kernelIN5flash11enable_sm90INS1_16FlashAttnBwdSm90INS1_25CollectiveMainloopBwdSm90ILi2ELi2ELi2EN4cute5tupleIJNS5_1CILi1EEES8_S8_EEENS6_IJNS7_ILi64EEENS7_ILi128EEENS7_ILi96EEEEEENS_6half_tEfNS_4arch4Sm90ELb0ELb0ELb1ELb1ELb1ELb1ELb0ELb0ELi2ELi1ELi2ELi1ELb1EEENS1_24CollectiveEpilogueBwdGQAISD_fSG_Li256ELb1ELb1EEENS1_19SingleTileSchedulerILb1ELb0ELb0ELi128EEEEEEEEEvNT_6ParamsE)
        /*0408*/ 	.short	0x0210
        /*040a*/ 	.short	0x06f0


	//----- nvinfo : EIATTR_SW_WAR
	.align		4
.L_391:
        /*040c*/ 	.byte	0x04, 0x36
        /*040e*/ 	.short	(.L_393 - .L_392)
.L_392:
        /*0410*/ 	.word	0x00000008
.L_393:


//--------------------- .nv.info._ZN7cutlass13device_kernelIN5flash11enable_sm90INS1_16FlashAttnBwdSm90INS1_25CollectiveMainloopBwdSm90ILi2ELi2ELi2EN4cute5tupleIJNS5_1CILi1EEES8_S8_EEENS6_IJNS7_ILi64EEENS7_ILi128EEENS7_ILi96EEEEEENS_6half_tEfNS_4arch4Sm90ELb0ELb1ELb1ELb0ELb0ELb1ELb0ELb0ELi2ELi1ELi2ELi1ELb1EEENS1_21CollectiveEpilogueBwdISD_SE_SG_Li256ELb0ELb0ELi1EEENS1_19SingleTileSchedulerILb0ELb0ELb0ELi128EEEEEEEEEvNT_6ParamsE --------------------------
	.section	.nv.info._ZN7cutlass13device_kernelIN5flash11enable_sm90INS1_16FlashAttnBwdSm90INS1_25CollectiveMainloopBwdSm90ILi2ELi2ELi2EN4cute5tupleIJNS5_1CILi1EEES8_S8_EEENS6_IJNS7_ILi64EEENS7_ILi128EEENS7_ILi96EEEEEENS_6half_tEfNS_4arch4Sm90ELb0ELb1ELb1ELb0ELb0ELb1ELb0ELb0ELi2ELi1ELi2ELi1ELb1EEENS1_21CollectiveEpilogueBwdISD_SE_SG_Li256ELb0ELb0ELi1EEENS1_19SingleTileSchedulerILb0ELb0ELb0ELi128EEEEEEEEEvNT_6ParamsE,"",@"SHT_CUDA_INFO"
	.sectionflags	@""
	.align	4


	//----- nvinfo : EIATTR_CUDA_API_VERSION
	.align		4
        /*0000*/ 	.byte	0x04, 0x37
        /*0002*/ 	.short	(.L_395 - .L_394)
.L_394:
        /*0004*/ 	.word	0x00000082


	//----- nvinfo : EIATTR_KPARAM_INFO
	.align		4
.L_395:
        /*0008*/ 	.byte	0x04, 0x17
        /*000a*/ 	.short	(.L_397 - .L_396)
.L_396:
        /*000c*/ 	.word	0x00000000
        /*0010*/ 	.short	0x0000
        /*0012*/ 	.short	0x0070
        /*0014*/ 	.byte	0x00, 0xf0, 0x01, 0x24


	//----- nvinfo : EIATTR_SPARSE_MMA_MASK
	.align		4
.L_397:
        /*0018*/ 	.byte	0x03, 0x50
        /*001a*/ 	.short	0x0000


	//----- nvinfo : EIATTR_MAXREG_COUNT
	.align		4
        /*001c*/ 	.byte	0x03, 0x1b
        /*001e*/ 	.short	0x00a8


	//----- nvinfo : EIATTR_NUM_BARRIERS
	.align		4
        /*0020*/ 	.byte	0x02, 0x4c
        /*0022*/ 	.byte	0x10
	.zero		1


	//----- nvinfo : EIATTR_EXTERNS
	.align		4
        /*0024*/ 	.byte	0x04, 0x0f
        /*0026*/ 	.short	(.L_399 - .L_398)


	//   ....[0]....
	.align		4
.L_398:
        /*0028*/ 	.word	index@(__assertfail)


	//----- nvinfo : EIATTR_ANNOTATIONS
	.align		4
.L_399:
        /*002c*/ 	.byte	0x04, 0x55
        /*002e*/ 	.short	(.L_401 - .L_400)


	//   ....[0]....
.L_400:
        /*0030*/ 	.word	0x00000001
        /*0034*/ 	.byte	0xd0, 0x16, 0x00, 0x00, 0x01, 0x00, 0x00, 0x00, 0x20, 0x29, 0x00, 0x00, 0x01, 0x00, 0x00, 0x00
        /*0044*/ 	.byte	0xd0, 0x7c, 0x00, 0x00, 0x01, 0x00, 0x00, 0x00, 0x20, 0x80, 0x00, 0x00, 0x01, 0x00, 0x00, 0x00
        /*0054*/ 	.byte	0xd0, 0x8c, 0x00, 0x00, 0x01, 0x00, 0x00, 0x00, 0xf0, 0x8c, 0x00, 0x00, 0x01, 0x00, 0x00, 0x00
        /*0064*/ 	.byte	0x30, 0x92, 0x00, 0x00


	//----- nvinfo : EIATTR_MERCURY_ISA_VERSION
	.align		4
.L_401:
        /*0068*/ 	.byte	0x03, 0x5f
        /*006a*/ 	.short	0x0101


	//----- nvinfo : EIATTR_INT_WARP_WIDE_INSTR_OFFSETS
	.align		4
        /*006c*/ 	.byte	0x04, 0x31
        /*006e*/ 	.short	(.L_403 - .L_402)


	//   ....[0]....
.L_402:
        /*0070*/ 	.word	0x000001f0


	//   ....[1]....
        /*0074*/ 	.word	0x00000220


	//----- nvinfo : EIATTR_COOP_GROUP_MASK_REGIDS
	.align		4
.L_403:
        /*0078*/ 	.byte	0x04, 0x29
        /*007a*/ 	.short	(.L_405 - .L_404)


	//   ....[0]....
.L_404:
        /*007c*/ 	.word	0xffffffff


	//   ....[1]....
        /*0080*/ 	.word	0xffffffff


	//   ....[2]....
        /*0084*/ 	.word	0xffffffff


	//   ....[3]....
        /*0088*/ 	.word	0xffffffff


	//   ....[4]....
        /*008c*/ 	.word	0xffffffff


	//   ....[5]....
        /*0090*/ 	.word	0xffffffff


	//   ....[6]....
        /*0094*/ 	.word	0xffffffff


	//   ....[7]....
        /*0098*/ 	.word	0xffffffff


	//   ....[8]....
        /*009c*/ 	.word	0x0500000f


	//----- nvinfo : EIATTR_COOP_GROUP_INSTR_OFFSETS
	.align		4
.L_405:
        /*00a0*/ 	.byte	0x04, 0x28
        /*00a2*/ 	.short	(.L_407 - .L_406)


	//   ....[0]....
.L_406:
        /*00a4*/ 	.word	0x00000070


	//   ....[1]....
        /*00a8*/ 	.word	0x00000200


	//   ....[2]....
        /*00ac*/ 	.word	0x00000250


	//   ....[3]....
        /*00b0*/ 	.word	0x00000440


	//   ....[4]....
        /*00b4*/ 	.word	0x00000650


	//   ....[5]....
        /*00b8*/ 	.word	0x000010a0


	//   ....[6]....
        /*00bc*/ 	.word	0x000058c0


	//   ....[7]....
        /*00c0*/ 	.word	0x00006640


	//   ....[8]....
        /*00c4*/ 	.word	0x000099b0


	//----- nvinfo : EIATTR_REG_RECONFIG
	.align		4
.L_407:
        /*00c8*/ 	.byte	0x01, 0x54
	.zero		2


	//----- nvinfo : EIATTR_SYSCALL_OFFSETS
	.align		4
        /*00cc*/ 	.byte	0x04, 0x46
        /*00ce*/ 	.short	(.L_409 - .L_408)


	//   ....[0]....
.L_408:
        /*00d0*/ 	.word	0x00000d00


	//   ....[1]....
        /*00d4*/ 	.word	0x00000df0


	//   ....[2]....
        /*00d8*/ 	.word	0x00000f50


	//   ....[3]....
        /*00dc*/ 	.word	0x00001040


	//   ....[4]....
        /*00e0*/ 	.word	0x000012c0


	//   ....[5]....
        /*00e4*/ 	.word	0x000050f0


	//   ....[6]....
        /*00e8*/ 	.word	0x00005230


	//   ....[7]....
        /*00ec*/ 	.word	0x00005350


	//   ....[8]....
        /*00f0*/ 	.word	0x00005470


	//----- nvinfo : EIATTR_MBARRIER_INSTR_OFFSETS
	.align		4
.L_409:
        /*00f4*/ 	.byte	0x04, 0x39
        /*00f6*/ 	.short	(.L_411 - .L_410)


	//   ....[0]....
.L_410:
        /*00f8*/ 	.word	0x000002f0
        /*00fc*/ 	.word	0x000000ff
        /*0100*/ 	.word	0x00026800
        /*0104*/ 	.short	0x0100
        /*0106*/ 	.byte	0x06
	.zero		1


	//   ....[1]....
        /*0108*/ 	.word	0x000003f0
        /*010c*/ 	.word	0x000000ff
        /*0110*/ 	.word	0x00026810
        /*0114*/ 	.short	0x0100
        /*0116*/ 	.byte	0x08
	.zero		1


	//   ....[2]....
        /*0118*/ 	.word	0x00000400
        /*011c*/ 	.word	0x000000ff
        /*0120*/ 	.word	0x00026820
        /*0124*/ 	.short	0x0100
        /*0126*/ 	.byte	0x08
	.zero		1


	//   ....[3]....
        /*0128*/ 	.word	0x00000410
        /*012c*/ 	.word	0x000000ff
        /*0130*/ 	.word	0x00026818
        /*0134*/ 	.short	0x0100
        /*0136*/ 	.byte	0x08
	.zero		1


	//   ....[4]....
        /*0138*/ 	.word	0x00000420
        /*013c*/ 	.word	0x000000ff
        /*0140*/ 	.word	0x00026828
        /*0144*/ 	.short	0x0100
        /*0146*/ 	.byte	0x08
	.zero		1


	//   ....[5]....
        /*0148*/ 	.word	0x00000550
        /*014c*/ 	.word	0x000000ff
        /*0150*/ 	.word	0x00026830
        /*0154*/ 	.short	0x0100
        /*0156*/ 	.byte	0x08
	.zero		1


	//   ....[6]....
        /*0158*/ 	.word	0x00000560
        /*015c*/ 	.word	0x000000ff
        /*0160*/ 	.word	0x00026840
        /*0164*/ 	.short	0x0100
        /*0166*/ 	.byte	0x08
	.zero		1


	//   ....[7]....
        /*0168*/ 	.word	0x00000570
        /*016c*/ 	.word	0x000000ff
        /*0170*/ 	.word	0x00026838
        /*0174*/ 	.short	0x0100
        /*0176*/ 	.byte	0x08
	.zero		1


	//   ....[8]....
        /*0178*/ 	.word	0x00000580
        /*017c*/ 	.word	0x000000ff
        /*0180*/ 	.word	0x00026848
        /*0184*/ 	.short	0x0100
        /*0186*/ 	.byte	0x08
	.zero		1


	//   ....[9]....
        /*0188*/ 	.word	0x000010e0
        /*018c*/ 	.word	0x000000ed
        /*0190*/ 	.word	0x00026800
        /*0194*/ 	.short	0x010a
        /*0196*/ 	.byte	0x3f
	.zero		1


	//   ....[10]....
        /*0198*/ 	.word	0x00001180
        /*019c*/ 	.word	0x000000ed
        /*01a0*/ 	.word	0x00026800
        /*01a4*/ 	.short	0x010a
        /*01a6*/ 	.byte	0x3f
	.zero		1


	//   ....[11]....
        /*01a8*/ 	.word	0x00001b40
        /*01ac*/ 	.word	0x000000ff
        /*01b0*/ 	.word	0x00026810
        /*01b4*/ 	.short	0x010a
        /*01b6*/ 	.byte	0x06
	.zero		1


	//   ....[12]....
        /*01b8*/ 	.word	0x00001b80
        /*01bc*/ 	.word	0x000000ff
        /*01c0*/ 	.word	0x00026810
        /*01c4*/ 	.short	0x010a
        /*01c6*/ 	.byte	0x06
	.zero		1


	//   ....[13]....
        /*01c8*/ 	.word	0x00001fc0
        /*01cc*/ 	.word	0x000000ff
        /*01d0*/ 	.word	0x00026830
        /*01d4*/ 	.short	0x010a
        /*01d6*/ 	.byte	0x06
	.zero		1


	//   ....[14]....
        /*01d8*/ 	.word	0x000022f0
        /*01dc*/ 	.word	0x000000ff
        /*01e0*/ 	.word	0x00026830
        /*01e4*/ 	.short	0x010a
        /*01e6*/ 	.byte	0x06
	.zero		1


	//   ....[15]....
        /*01e8*/ 	.word	0x00004940
        /*01ec*/ 	.word	0x000000ff
        /*01f0*/ 	.word	0x00000000
        /*01f4*/ 	.short	0x0101
        /*01f6*/ 	.byte	0x08
	.zero		1


	//   ....[16]....
        /*01f8*/ 	.word	0x00004c20
        /*01fc*/ 	.word	0x000000ff
        /*0200*/ 	.word	0x00000000
        /*0204*/ 	.short	0x0101
        /*0206*/ 	.byte	0x06
	.zero		1


	//   ....[17]....
        /*0208*/ 	.word	0x00007790
        /*020c*/ 	.word	0x00000010
        /*0210*/ 	.word	0x00026820
        /*0214*/ 	.short	0x010a
        /*0216*/ 	.byte	0x3f
	.zero		1


	//   ....[18]....
        /*0218*/ 	.word	0x000080b0
        /*021c*/ 	.word	0x00000010
        /*0220*/ 	.word	0x00026840
        /*0224*/ 	.short	0x010a
        /*0226*/ 	.byte	0x3f
	.zero		1


	//   ....[19]....
        /*0228*/ 	.word	0x000083c0
        /*022c*/ 	.word	0x00000010
        /*0230*/ 	.word	0x00026828
        /*0234*/ 	.short	0x010a
        /*0236*/ 	.byte	0x3f
	.zero		1


	//   ....[20]....
        /*0238*/ 	.word	0x000086d0
        /*023c*/ 	.word	0x00000010
        /*0240*/ 	.word	0x00026848
        /*0244*/ 	.short	0x010a
        /*0246*/ 	.byte	0x3f
	.zero		1


	//   ....[21]....
        /*0248*/ 	.word	0x00008990
        /*024c*/ 	.word	0x00000010
        /*0250*/ 	.word	0x00026820
        /*0254*/ 	.short	0x010a
        /*0256*/ 	.byte	0x3f
	.zero		1


	//   ....[22]....
        /*0258*/ 	.word	0x00008d20
        /*025c*/ 	.word	0x00000010
        /*0260*/ 	.word	0x00026840
        /*0264*/ 	.short	0x010a
        /*0266*/ 	.byte	0x3f
	.zero		1


	//   ....[23]....
        /*0268*/ 	.word	0x00009000
        /*026c*/ 	.word	0x00000010
        /*0270*/ 	.word	0x00026828
        /*0274*/ 	.short	0x010a
        /*0276*/ 	.byte	0x3f
	.zero		1


	//   ....[24]....
        /*0278*/ 	.word	0x00009360
        /*027c*/ 	.word	0x00000003
        /*0280*/ 	.word	0x00026840
        /*0284*/ 	.short	0x010a
        /*0286*/ 	.byte	0x3f
	.zero		1


	//   ....[25]....
        /*0288*/ 	.word	0x00009810
        /*028c*/ 	.word	0x00000006
        /*0290*/ 	.word	0x00000000
        /*0294*/ 	.short	0x010a
        /*0296*/ 	.byte	0x3f
	.zero		1


	//   ....[26]....
        /*0298*/ 	.word	0x00009870
        /*029c*/ 	.word	0x00000003
        /*02a0*/ 	.word	0x00000000
        /*02a4*/ 	.short	0x010a
        /*02a6*/ 	.byte	0x3f
	.zero		1


	//   ....[27]....
        /*02a8*/ 	.word	0x000098d0
        /*02ac*/ 	.word	0x00000000
        /*02b0*/ 	.word	0x00000000
        /*02b4*/ 	.short	0x010a
        /*02b6*/ 	.byte	0x3f
	.zero		1


	//   ....[28]....
        /*02b8*/ 	.word	0x00009900
        /*02bc*/ 	.word	0x00000003
        /*02c0*/ 	.word	0x00000000
        /*02c4*/ 	.short	0x010a
        /*02c6*/ 	.byte	0x3f
	.zero		1


	//   ....[29]....
        /*02c8*/ 	.word	0x000099e0
        /*02cc*/ 	.word	0x000000ed
        /*02d0*/ 	.word	0x00026800
        /*02d4*/ 	.short	0x010a
        /*02d6*/ 	.byte	0x3f
	.zero		1


	//   ....[30]....
        /*02d8*/ 	.word	0x00009a40
        /*02dc*/ 	.word	0x00000005
        /*02e0*/ 	.word	0x00026810
        /*02e4*/ 	.short	0x010a
        /*02e6*/ 	.byte	0x3f
	.zero		1


	//   ....[31]....
        /*02e8*/ 	.word	0x00009aa0
        /*02ec*/ 	.word	0x00000079
        /*02f0*/ 	.word	0x00026830
        /*02f4*/ 	.short	0x010a
        /*02f6*/ 	.byte	0x3f
	.zero		1


	//   ....[32]....
        /*02f8*/ 	.word	0x00009af0
        /*02fc*/ 	.word	0x00000010
        /*0300*/ 	.word	0x00026820
        /*0304*/ 	.short	0x010a
        /*0306*/ 	.byte	0x3f
	.zero		1


	//   ....[33]....
        /*0308*/ 	.word	0x00009b40
        /*030c*/ 	.word	0x00000010
        /*0310*/ 	.word	0x00026840
        /*0314*/ 	.short	0x010a
        /*0316*/ 	.byte	0x3f
	.zero		1


	//   ....[34]....
        /*0318*/ 	.word	0x00009b90
        /*031c*/ 	.word	0x00000010
        /*0320*/ 	.word	0x00026828
        /*0324*/ 	.short	0x010a
        /*0326*/ 	.byte	0x3f
	.zero		1


	//   ....[35]....
        /*0328*/ 	.word	0x00009be0
        /*032c*/ 	.word	0x00000010
        /*0330*/ 	.word	0x00026848
        /*0334*/ 	.short	0x010a
        /*0336*/ 	.byte	0x3f
	.zero		1


	//   ....[36]....
        /*0338*/ 	.word	0x00009c40
        /*033c*/ 	.word	0x00000010
        /*0340*/ 	.word	0x00026820
        /*0344*/ 	.short	0x010a
        /*0346*/ 	.byte	0x3f
	.zero		1


	//   ....[37]....
        /*0348*/ 	.word	0x00009c90
        /*034c*/ 	.word	0x00000010
        /*0350*/ 	.word	0x00026840
        /*0354*/ 	.short	0x010a
        /*0356*/ 	.byte	0x3f
	.zero		1


	//   ....[38]....
        /*0358*/ 	.word	0x00009ce0
        /*035c*/ 	.word	0x00000010
        /*0360*/ 	.word	0x00026828
        /*0364*/ 	.short	0x010a
        /*0366*/ 	.byte	0x3f
	.zero		1


	//   ....[39]....
        /*0368*/ 	.word	0x00009d30
        /*036c*/ 	.word	0x00000003
        /*0370*/ 	.word	0x00026840
        /*0374*/ 	.short	0x010a
        /*0376*/ 	.byte	0x3f
	.zero		1


	//   ....[40]....
        /*0378*/ 	.word	0x00009e00
        /*037c*/ 	.word	0x00000006
        /*0380*/ 	.word	0x00000000
        /*0384*/ 	.short	0x010a
        /*0386*/ 	.byte	0x3f
	.zero		1


	//   ....[41]....
        /*0388*/ 	.word	0x00009e50
        /*038c*/ 	.word	0x00000003
        /*0390*/ 	.word	0x00000000
        /*0394*/ 	.short	0x010a
        /*0396*/ 	.byte	0x3f
	.zero		1


	//   ....[42]....
        /*0398*/ 	.word	0x00009ea0
        /*039c*/ 	.word	0x00000000
        /*03a0*/ 	.word	0x00000000
        /*03a4*/ 	.short	0x010a
        /*03a6*/ 	.byte	0x3f
	.zero		1


	//----- nvinfo : EIATTR_NUM_MBARRIERS
	.align		4
.L_411:
        /*03a8*/ 	.byte	0x03, 0x38
        /*03aa*/ 	.short	0x0009


	//----- nvinfo : EIATTR_EXIT_INSTR_OFFSETS
	.align		4
        /*03ac*/ 	.byte	0x04, 0x1c
        /*03ae*/ 	.short	(.L_413 - .L_412)


	//   ....[0]....
.L_412:
        /*03b0*/ 	.word	0x000006b0


	//   ....[1]....
        /*03b4*/ 	.word	0x00005df0


	//   ....[2]....
        /*03b8*/ 	.word	0x000065e0


	//   ....[3]....
        /*03bc*/ 	.word	0x00009950


	//----- nvinfo : EIATTR_MAX_THREADS
	.align		4
.L_413:
        /*03c0*/ 	.byte	0x04, 0x05
        /*03c2*/ 	.short	(.L_415 - .L_414)
.L_414:
        /*03c4*/ 	.word	0x00000180
        /*03c8*/ 	.word	0x00000001
        /*03cc*/ 	.word	0x00000001


	//----- nvinfo : EIATTR_CRS_STACK_SIZE
	.align		4
.L_415:
        /*03d0*/ 	.byte	0x04, 0x1e
        /*03d2*/ 	.short	(.L_417 - .L_416)
.L_416:
        /*03d4*/ 	.word	0x00000000


	//----- nvinfo : EIATTR_CBANK_PARAM_SIZE
	.align		4
.L_417:
        /*03d8*/ 	.byte	0x03, 0x19
        /*03da*/ 	.short	0x0970


	//----- nvinfo : EIATTR_PARAM_CBANK
	.align		4
        /*03dc*/ 	.byte	0x04, 0x0a
        /*03de*/ 	.short	(.L_419 - .L_418)
	.align		4
.L_418:
        /*03e0*/ 	.word	index@(.nv.constant0._ZN7cutlass13device_kernelIN5flash11enable_sm90INS1_16FlashAttnBwdSm90INS1_25CollectiveMainloopBwdSm90ILi2ELi2ELi2EN4cute5tupleIJNS5_1CILi1EEES8_S8_EEENS6_IJNS7_ILi64EEENS7_ILi128EEENS7_ILi96EEEEEENS_6half_tEfNS_4arch4Sm90ELb0ELb1ELb1ELb0ELb0ELb1ELb0ELb0ELi2ELi1ELi2ELi1ELb1EEENS1_21CollectiveEpilogueBwdISD_SE_SG_Li256ELb0ELb0ELi1EEENS1_19SingleTileSchedulerILb0ELb0ELb0ELi128EEEEEEEEEvNT_6ParamsE)
        /*03e4*/ 	.short	0x0210
        /*03e6*/ 	.short	0x0970


	//----- nvinfo : EIATTR_SW_WAR
	.align		4
.L_419:
        /*03e8*/ 	.byte	0x04, 0x36
        /*03ea*/ 	.short	(.L_421 - .L_420)
.L_420:
        /*03ec*/ 	.word	0x00000008
.L_421:


//--------------------- .nv.info._ZN7cutlass13device_kernelIN5flash11enable_sm90INS1_16FlashAttnBwdSm90INS1_25CollectiveMainloopBwdSm90ILi2ELi2ELi2EN4cute5tupleIJNS5_1CILi1EEES8_S8_EEENS6_IJNS7_ILi64EEENS7_ILi128EEENS7_ILi96EEEEEENS_6half_tEfNS_4arch4Sm90ELb0ELb1ELb1ELb0ELb1ELb1ELb0ELb0ELi2ELi1ELi2ELi1ELb1EEENS1_21CollectiveEpilogueBwdISD_SE_SG_Li256ELb0ELb0ELi1EEENS1_19SingleTileSchedulerILb0ELb0ELb0ELi128EEEEEEEEEvNT_6ParamsE --------------------------
	.section	.nv.info._ZN7cutlass13device_kernelIN5flash11enable_sm90INS1_16FlashAttnBwdSm90INS1_25CollectiveMainloopBwdSm90ILi2ELi2ELi2EN4cute5tupleIJNS5_1CILi1EEES8_S8_EEENS6_IJNS7_ILi64EEENS7_ILi128EEENS7_ILi96EEEEEENS_6half_tEfNS_4arch4Sm90ELb0ELb1ELb1ELb0ELb1ELb1ELb0ELb0ELi2ELi1ELi2ELi1ELb1EEENS1_21CollectiveEpilogueBwdISD_SE_SG_Li256ELb0ELb0ELi1EEENS1_19SingleTileSchedulerILb0ELb0ELb0ELi128EEEEEEEEEvNT_6ParamsE,"",@"SHT_CUDA_INFO"
	.sectionflags	@""
	.align	4


	//----- nvinfo : EIATTR_CUDA_API_VERSION
	.align		4
        /*0000*/ 	.byte	0x04, 0x37
        /*0002*/ 	.short	(.L_423 - .L_422)
.L_422:
        /*0004*/ 	.word	0x00000082


	//----- nvinfo : EIATTR_KPARAM_INFO
	.align		4
.L_423:
        /*0008*/ 	.byte	0x04, 0x17
        /*000a*/ 	.short	(.L_425 - .L_424)
.L_424:
        /*000c*/ 	.word	0x00000000
        /*0010*/ 	.short	0x0000
        /*0012*/ 	.short	0x0070
        /*0014*/ 	.byte	0x00, 0xf0, 0x01, 0x24


	//----- nvinfo : EIATTR_SPARSE_MMA_MASK
	.align		4
.L_425:
        /*0018*/ 	.byte	0x03, 0x50
        /*001a*/ 	.short	0x0000


	//----- nvinfo : EIATTR_MAXREG_COUNT
	.align		4
        /*001c*/ 	.byte	0x03, 0x1b
        /*001e*/ 	.short	0x00a8


	//----- nvinfo : EIATTR_NUM_BARRIERS
	.align		4
        /*0020*/ 	.byte	0x02, 0x4c
        /*0022*/ 	.byte	0x10
	.zero		1


	//----- nvinfo : EIATTR_EXTERNS
	.align		4
        /*0024*/ 	.byte	0x04, 0x0f
        /*0026*/ 	.short	(.L_427 - .L_426)


	//   ....[0]....
	.align		4
.L_426:
        /*0028*/ 	.word	index@(__assertfail)


	//----- nvinfo : EIATTR_ANNOTATIONS
	.align		4
.L_427:
        /*002c*/ 	.byte	0x04, 0x55
        /*002e*/ 	.short	(.L_429 - .L_428)


	//   ....[0]....
.L_428:
        /*0030*/ 	.word	0x00000001
        /*0034*/ 	.byte	0xe0, 0x16, 0x00, 0x00, 0x01, 0x00, 0x00, 0x00, 0xf0, 0x28, 0x00, 0x00, 0x01, 0x00, 0x00, 0x00
        /*0044*/ 	.byte	0xb0, 0x8b, 0x00, 0x00, 0x01, 0x00, 0x00, 0x00, 0x00, 0x8f, 0x00, 0x00, 0x01, 0x00, 0x00, 0x00
        /*0054*/ 	.byte	0xb0, 0x9b, 0x00, 0x00, 0x01, 0x00, 0x00, 0x00, 0xd0, 0x9b, 0x00, 0x00, 0x01, 0x00, 0x00, 0x00
        /*0064*/ 	.byte	0x10, 0xa1, 0x00, 0x00


	//----- nvinfo : EIATTR_MERCURY_ISA_VERSION
	.align		4
.L_429:
        /*0068*/ 	.byte	0x03, 0x5f
        /*006a*/ 	.short	0x0101


	//----- nvinfo : EIATTR_INT_WARP_WIDE_INSTR_OFFSETS
	.align		4
        /*006c*/ 	.byte	0x04, 0x31
        /*006e*/ 	.short	(.L_431 - .L_430)


	//   ....[0]....
.L_430:
        /*0070*/ 	.word	0x000001f0


	//   ....[1]....
        /*0074*/ 	.word	0x00000220


	//   ....[2]....
        /*0078*/ 	.word	0x00006f80


	//   ....[3]....
        /*007c*/ 	.word	0x00007580


	//   ....[4]....
        /*0080*/ 	.word	0x00007a30


	//   ....[5]....
        /*0084*/ 	.word	0x00007d00


	//   ....[6]....
        /*0088*/ 	.word	0x00007f60


	//   ....[7]....
        /*008c*/ 	.word	0x000080f0


	//----- nvinfo : EIATTR_COOP_GROUP_MASK_REGIDS
	.align		4
.L_431:
        /*0090*/ 	.byte	0x04, 0x29
        /*0092*/ 	.short	(.L_433 - .L_432)


	//   ....[0]....
.L_432:
        /*0094*/ 	.word	0xffffffff


	//   ....[1]....
        /*0098*/ 	.word	0xffffffff


	//   ....[2]....
        /*009c*/ 	.word	0xffffffff


	//   ....[3]....
        /*00a0*/ 	.word	0xffffffff


	//   ....[4]....
        /*00a4*/ 	.word	0xffffffff


	//   ....[5]....
        /*00a8*/ 	.word	0xffffffff


	//   ....[6]....
        /*00ac*/ 	.word	0xffffffff


	//   ....[7]....
        /*00b0*/ 	.word	0xffffffff


	//   ....[8]....
        /*00b4*/ 	.word	0xffffffff


	//   ....[9]....
        /*00b8*/ 	.word	0xffffffff


	//   ....[10]....
        /*00bc*/ 	.word	0xffffffff


	//   ....[11]....
        /*00c0*/ 	.word	0xffffffff


	//   ....[12]....
        /*00c4*/ 	.word	0xffffffff


	//   ....[13]....
        /*00c8*/ 	.word	0xffffffff


	//   ....[14]....
        /*00cc*/ 	.word	0xffffffff


	//   ....[15]....
        /*00d0*/ 	.word	0xffffffff


	//   ....[16]....
        /*00d4*/ 	.word	0xffffffff


	//   ....[17]....
        /*00d8*/ 	.word	0x0500000f


	//   ....[18]....
        /*00dc*/ 	.word	0x0500000f


	//   ....[19]....
        /*00e0*/ 	.word	0x0500000f


	//   ....[20]....
        /*00e4*/ 	.word	0x0500000f


	//----- nvinfo : EIATTR_COOP_GROUP_INSTR_OFFSETS
	.align		4
.L_433:
        /*00e8*/ 	.byte	0x04, 0x28
        /*00ea*/ 	.short	(.L_435 - .L_434)


	//   ....[0]....
.L_434:
        /*00ec*/ 	.word	0x00000070


	//   ....[1]....
        /*00f0*/ 	.word	0x00000200


	//   ....[2]....
        /*00f4*/ 	.word	0x00000250


	//   ....[3]....
        /*00f8*/ 	.word	0x00000440


	//   ....[4]....
        /*00fc*/ 	.word	0x00000660


	//   ....[5]....
        /*0100*/ 	.word	0x000010b0


	//   ....[6]....
        /*0104*/ 	.word	0x000058b0


	//   ....[7]....
        /*0108*/ 	.word	0x00006620


	//   ....[8]....
        /*010c*/ 	.word	0x00006b80


	//   ....[9]....
        /*0110*/ 	.word	0x00006eb0


	//   ....[10]....
        /*0114*/ 	.word	0x00007200


	//   ....[11]....
        /*0118*/ 	.word	0x000074b0


	//   ....[12]....
        /*011c*/ 	.word	0x000076f0


	//   ....[13]....
        /*0120*/ 	.word	0x00007960


	//   ....[14]....
        /*0124*/ 	.word	0x00007c40


	//   ....[15]....
        /*0128*/ 	.word	0x00007e60


	//   ....[16]....
        /*012c*/ 	.word	0x00007ff0


	//   ....[17]....
        /*0130*/ 	.word	0x0000a890


	//   ....[18]....
        /*0134*/ 	.word	0x0000aa00


	//   ....[19]....
        /*0138*/ 	.word	0x0000aa70


	//   ....[20]....
        /*013c*/ 	.word	0x0000aae0


	//----- nvinfo : EIATTR_REG_RECONFIG
	.align		4
.L_435:
        /*0140*/ 	.byte	0x01, 0x54
	.zero		2


	//----- nvinfo : EIATTR_SYSCALL_OFFSETS
	.align		4
        /*0144*/ 	.byte	0x04, 0x46
        /*0146*/ 	.short	(.L_437 - .L_436)


	//   ....[0]....
.L_436:
        /*0148*/ 	.word	0x00000d10


	//   ....[1]....
        /*014c*/ 	.word	0x00000e00


	//   ....[2]....
        /*0150*/ 	.word	0x00000f60


	//   ....[3]....
        /*0154*/ 	.word	0x00001050


	//   ....[4]....
        /*0158*/ 	.word	0x000012d0


	//   ....[5]....
        /*015c*/ 	.word	0x000050e0


	//   ....[6]....
        /*0160*/ 	.word	0x00005220


	//   ....[7]....
        /*0164*/ 	.word	0x00005340


	//   ....[8]....
        /*0168*/ 	.word	0x00005460


	//----- nvinfo : EIATTR_MBARRIER_INSTR_OFFSETS
	.align		4
.L_437:
        /*016c*/ 	.byte	0x04, 0x39
        /*016e*/ 	.short	(.L_439 - .L_438)


	//   ....[0]....
.L_438:
        /*0170*/ 	.word	0x000002f0
        /*0174*/ 	.word	0x000000ff
        /*0178*/ 	.word	0x00026800
        /*017c*/ 	.short	0x0100
        /*017e*/ 	.byte	0x06
	.zero		1


	//   ....[1]....
        /*0180*/ 	.word	0x000003f0
        /*0184*/ 	.word	0x000000ff
        /*0188*/ 	.word	0x00026810
        /*018c*/ 	.short	0x0100
        /*018e*/ 	.byte	0x08
	.zero		1


	//   ....[2]....
        /*0190*/ 	.word	0x00000400
        /*0194*/ 	.word	0x000000ff
        /*0198*/ 	.word	0x00026820
        /*019c*/ 	.short	0x0100
        /*019e*/ 	.byte	0x08
	.zero		1


	//   ....[3]....
        /*01a0*/ 	.word	0x00000410
        /*01a4*/ 	.word	0x000000ff
        /*01a8*/ 	.word	0x00026818
        /*01ac*/ 	.short	0x0100
        /*01ae*/ 	.byte	0x08
	.zero		1


	//   ....[4]....
        /*01b0*/ 	.word	0x00000420
        /*01b4*/ 	.word	0x000000ff
        /*01b8*/ 	.word	0x00026828
        /*01bc*/ 	.short	0x0100
        /*01be*/ 	.byte	0x08
	.zero		1


	//   ....[5]....
        /*01c0*/ 	.word	0x00000550
        /*01c4*/ 	.word	0x000000ff
        /*01c8*/ 	.word	0x00026830
        /*01cc*/ 	.short	0x0100
        /*01ce*/ 	.byte	0x08
	.zero		1


	//   ....[6]....
        /*01d0*/ 	.word	0x00000560
        /*01d4*/ 	.word	0x000000ff
        /*01d8*/ 	.word	0x00026840
        /*01dc*/ 	.short	0x0100
        /*01de*/ 	.byte	0x08
	.zero		1


	//   ....[7]....
        /*01e0*/ 	.word	0x00000570
        /*01e4*/ 	.word	0x000000ff
        /*01e8*/ 	.word	0x00026838
        /*01ec*/ 	.short	0x0100
        /*01ee*/ 	.byte	0x08
	.zero		1


	//   ....[8]....
        /*01f0*/ 	.word	0x00000580
        /*01f4*/ 	.word	0x000000ff
        /*01f8*/ 	.word	0x00026848
        /*01fc*/ 	.short	0x0100
        /*01fe*/ 	.byte	0x08
	.zero		1


	//   ....[9]....
        /*0200*/ 	.word	0x000010f0
        /*0204*/ 	.word	0x000000ed
        /*0208*/ 	.word	0x00026800
        /*020c*/ 	.short	0x010a
        /*020e*/ 	.byte	0x3f
	.zero		1


	//   ....[10]....
        /*0210*/ 	.word	0x00001190
        /*0214*/ 	.word	0x000000ed
        /*0218*/ 	.word	0x00026800
        /*021c*/ 	.short	0x010a
        /*021e*/ 	.byte	0x3f
	.zero		1


	//   ....[11]....
        /*0220*/ 	.word	0x00001b50
        /*0224*/ 	.word	0x000000ff
        /*0228*/ 	.word	0x00026810
        /*022c*/ 	.short	0x010a
        /*022e*/ 	.byte	0x09
	.zero		1


	//   ....[12]....
        /*0230*/ 	.word	0x00001b90
        /*0234*/ 	.word	0x000000ff
        /*0238*/ 	.word	0x00026810
        /*023c*/ 	.short	0x010a
        /*023e*/ 	.byte	0x09
	.zero		1


	//   ....[13]....
        /*0240*/ 	.word	0x00001fd0
        /*0244*/ 	.word	0x000000ff
        /*0248*/ 	.word	0x00026830
        /*024c*/ 	.short	0x010a
        /*024e*/ 	.byte	0x09
	.zero		1


	//   ....[14]....
        /*0250*/ 	.word	0x00002300
        /*0254*/ 	.word	0x000000ff
        /*0258*/ 	.word	0x00026830
        /*025c*/ 	.short	0x010a
        /*025e*/ 	.byte	0x09
	.zero		1


	//   ....[15]....
        /*0260*/ 	.word	0x00004900
        /*0264*/ 	.word	0x000000ff
        /*0268*/ 	.word	0x00000000
        /*026c*/ 	.short	0x0101
        /*026e*/ 	.byte	0x0c
	.zero		1


	//   ....[16]....
        /*0270*/ 	.word	0x00004c10
        /*0274*/ 	.word	0x000000ff
        /*0278*/ 	.word	0x00000000
        /*027c*/ 	.short	0x0101
        /*027e*/ 	.byte	0x09
	.zero		1


	//   ....[17]....
        /*0280*/ 	.word	0x00008670
        /*0284*/ 	.word	0x00000010
        /*0288*/ 	.word	0x00026820
        /*028c*/ 	.short	0x010a
        /*028e*/ 	.byte	0x3f
	.zero		1


	//   ....[18]....
        /*0290*/ 	.word	0x00008f90
        /*0294*/ 	.word	0x00000010
        /*0298*/ 	.word	0x00026840
        /*029c*/ 	.short	0x010a
        /*029e*/ 	.byte	0x3f
	.zero		1


	//   ....[19]....
        /*02a0*/ 	.word	0x000092a0
        /*02a4*/ 	.word	0x00000010
        /*02a8*/ 	.word	0x00026828
        /*02ac*/ 	.short	0x010a
        /*02ae*/ 	.byte	0x3f
	.zero		1


	//   ....[20]....
        /*02b0*/ 	.word	0x000095b0
        /*02b4*/ 	.word	0x00000010
        /*02b8*/ 	.word	0x00026848
        /*02bc*/ 	.short	0x010a
        /*02be*/ 	.byte	0x3f
	.zero		1


	//   ....[21]....
        /*02c0*/ 	.word	0x00009870
        /*02c4*/ 	.word	0x00000010
        /*02c8*/ 	.word	0x00026820
        /*02cc*/ 	.short	0x010a
        /*02ce*/ 	.byte	0x3f
	.zero		1


	//   ....[22]....
        /*02d0*/ 	.word	0x00009c00
        /*02d4*/ 	.word	0x00000010
        /*02d8*/ 	.word	0x00026840
        /*02dc*/ 	.short	0x010a
        /*02de*/ 	.byte	0x3f
	.zero		1


	//   ....[23]....
        /*02e0*/ 	.word	0x00009ee0
        /*02e4*/ 	.word	0x00000010
        /*02e8*/ 	.word	0x00026828
        /*02ec*/ 	.short	0x010a
        /*02ee*/ 	.byte	0x3f
	.zero		1


	//   ....[24]....
        /*02f0*/ 	.word	0x0000a240
        /*02f4*/ 	.word	0x00000003
        /*02f8*/ 	.word	0x00026840
        /*02fc*/ 	.short	0x010a
        /*02fe*/ 	.byte	0x3f
	.zero		1


	//   ....[25]....
        /*0300*/ 	.word	0x0000a6f0
        /*0304*/ 	.word	0x00000006
        /*0308*/ 	.word	0x00000000
        /*030c*/ 	.short	0x010a
        /*030e*/ 	.byte	0x3f
	.zero		1


	//   ....[26]....
        /*0310*/ 	.word	0x0000a750
        /*0314*/ 	.word	0x00000003
        /*0318*/ 	.word	0x00000000
        /*031c*/ 	.short	0x010a
        /*031e*/ 	.byte	0x3f
	.zero		1


	//   ....[27]....
        /*0320*/ 	.word	0x0000a7b0
        /*0324*/ 	.word	0x00000000
        /*0328*/ 	.word	0x00000000
        /*032c*/ 	.short	0x010a
        /*032e*/ 	.byte	0x3f
	.zero		1


	//   ....[28]....
        /*0330*/ 	.word	0x0000a7e0
        /*0334*/ 	.word	0x00000003
        /*0338*/ 	.word	0x00000000
        /*033c*/ 	.short	0x010a
        /*033e*/ 	.byte	0x3f
	.zero		1


	//   ....[29]....
        /*0340*/ 	.word	0x0000a8c0
        /*0344*/ 	.word	0x000000ed
        /*0348*/ 	.word	0x00026800
        /*034c*/ 	.short	0x010a
        /*034e*/ 	.byte	0x3f
	.zero		1


	//   ....[30]....
        /*0350*/ 	.word	0x0000a920
        /*0354*/ 	.word	0x00000005
        /*0358*/ 	.word	0x00026810
        /*035c*/ 	.short	0x010a
        /*035e*/ 	.byte	0x3f
	.zero		1


	//   ....[31]....
        /*0360*/ 	.word	0x0000a980
        /*0364*/ 	.word	0x00000079
        /*0368*/ 	.word	0x00026830
        /*036c*/ 	.short	0x010a
        /*036e*/ 	.byte	0x3f
	.zero		1


	//   ....[32]....
        /*0370*/ 	.word	0x0000ab20
        /*0374*/ 	.word	0x00000010
        /*0378*/ 	.word	0x00026820
        /*037c*/ 	.short	0x010a
        /*037e*/ 	.byte	0x3f
	.zero		1


	//   ....[33]....
        /*0380*/ 	.word	0x0000ab70
        /*0384*/ 	.word	0x00000010
        /*0388*/ 	.word	0x00026840
        /*038c*/ 	.short	0x010a
        /*038e*/ 	.byte	0x3f
	.zero		1


	//   ....[34]....
        /*0390*/ 	.word	0x0000abc0
        /*0394*/ 	.word	0x00000010
        /*0398*/ 	.word	0x00026828
        /*039c*/ 	.short	0x010a
        /*039e*/ 	.byte	0x3f
	.zero		1


	//   ....[35]....
        /*03a0*/ 	.word	0x0000ac10
        /*03a4*/ 	.word	0x00000010
        /*03a8*/ 	.word	0x00026848
        /*03ac*/ 	.short	0x010a
        /*03ae*/ 	.byte	0x3f
	.zero		1


	//   ....[36]....
        /*03b0*/ 	.word	0x0000ac70
        /*03b4*/ 	.word	0x00000010
        /*03b8*/ 	.word	0x00026820
        /*03bc*/ 	.short	0x010a
        /*03be*/ 	.byte	0x3f
	.zero		1


	//   ....[37]....
        /*03c0*/ 	.word	0x0000acc0
        /*03c4*/ 	.word	0x00000010
        /*03c8*/ 	.word	0x00026840
        /*03cc*/ 	.short	0x010a
        /*03ce*/ 	.byte	0x3f
	.zero		1


	//   ....[38]....
        /*03d0*/ 	.word	0x0000ad10
        /*03d4*/ 	.word	0x00000010
        /*03d8*/ 	.word	0x00026828
        /*03dc*/ 	.short	0x010a
        /*03de*/ 	.byte	0x3f
	.zero		1


	//   ....[39]....
        /*03e0*/ 	.word	0x0000ad60
        /*03e4*/ 	.word	0x00000003
        /*03e8*/ 	.word	0x00026840
        /*03ec*/ 	.short	0x010a
        /*03ee*/ 	.byte	0x3f
	.zero		1


	//   ....[40]....
        /*03f0*/ 	.word	0x0000ae30
        /*03f4*/ 	.word	0x00000006
        /*03f8*/ 	.word	0x00000000
        /*03fc*/ 	.short	0x010a
        /*03fe*/ 	.byte	0x3f
	.zero		1


	//   ....[41]....
        /*0400*/ 	.word	0x0000ae80
        /*0404*/ 	.word	0x00000003
        /*0408*/ 	.word	0x00000000
        /*040c*/ 	.short	0x010a
        /*040e*/ 	.byte	0x3f
	.zero		1


	//   ....[42]....
        /*0410*/ 	.word	0x0000aed0
        /*0414*/ 	.word	0x00000000
        /*0418*/ 	.word	0x00000000
        /*041c*/ 	.short	0x010a
        /*041e*/ 	.byte	0x3f
	.zero		1


	//----- nvinfo : EIATTR_NUM_MBARRIERS
	.align		4
.L_439:
        /*0420*/ 	.byte	0x03, 0x38
        /*0422*/ 	.short	0x0009


	//----- nvinfo : EIATTR_EXIT_INSTR_OFFSETS
	.align		4
        /*0424*/ 	.byte	0x04, 0x1c
        /*0426*/ 	.short	(.L_441 - .L_440)


	//   ....[0]....
.L_440:
        /*0428*/ 	.word	0x000006c0


	//   ....[1]....
        /*042c*/ 	.word	0x00005de0


	//   ....[2]....
        /*0430*/ 	.word	0x000065c0


	//   ....[3]....
        /*0434*/ 	.word	0x0000a830


	//----- nvinfo : EIATTR_MAX_THREADS
	.align		4
.L_441:
        /*0438*/ 	.byte	0x04, 0x05
        /*043a*/ 	.short	(.L_443 - .L_442)
.L_442:
        /*043c*/ 	.word	0x00000180
        /*0440*/ 	.word	0x00000001
        /*0444*/ 	.word	0x00000001


	//----- nvinfo : EIATTR_CRS_STACK_SIZE
	.align		4
.L_443:
        /*0448*/ 	.byte	0x04, 0x1e
        /*044a*/ 	.short	(.L_445 - .L_444)
.L_444:
        /*044c*/ 	.word	0x00000000


	//----- nvinfo : EIATTR_CBANK_PARAM_SIZE
	.align		4
.L_445:
        /*0450*/ 	.byte	0x03, 0x19
        /*0452*/ 	.short	0x0970


	//----- nvinfo : EIATTR_PARAM_CBANK
	.align		4
        /*0454*/ 	.byte	0x04, 0x0a
        /*0456*/ 	.short	(.L_447 - .L_446)
	.align		4
.L_446:
        /*0458*/ 	.word	index@(.nv.constant0._ZN7cutlass13device_kernelIN5flash11enable_sm90INS1_16FlashAttnBwdSm90INS1_25CollectiveMainloopBwdSm90ILi2ELi2ELi2EN4cute5tupleIJNS5_1CILi1EEES8_S8_EEENS6_IJNS7_ILi64EEENS7_ILi128EEENS7_ILi96EEEEEENS_6half_tEfNS_4arch4Sm90ELb0ELb1ELb1ELb0ELb1ELb1ELb0ELb0ELi2ELi1ELi2ELi1ELb1EEENS1_21CollectiveEpilogueBwdISD_SE_SG_Li256ELb0ELb0ELi1EEENS1_19SingleTileSchedulerILb0ELb0ELb0ELi128EEEEEEEEEvNT_6ParamsE)
        /*045c*/ 	.short	0x0210
        /*045e*/ 	.short	0x0970


	//----- nvinfo : EIATTR_SW_WAR
	.align		4
.L_447:
        /*0460*/ 	.byte	0x04, 0x36
        /*0462*/ 	.short	(.L_449 - .L_448)
.L_448:
        /*0464*/ 	.word	0x00000008
.L_449:


//--------------------- .nv.info._ZN7cutlass13device_kernelIN5flash11enable_sm90INS1_16FlashAttnBwdSm90INS1_25CollectiveMainloopBwdSm90ILi2ELi2ELi2EN4cute5tupleIJNS5_1CILi1EEES8_S8_EEENS6_IJNS7_ILi64EEENS7_ILi128EEENS7_ILi96EEEEEENS_6half_tEfNS_4arch4Sm90ELb0ELb1ELb1ELb0ELb0ELb1ELb0ELb0ELi2ELi1ELi2ELi1ELb1EEENS1_24CollectiveEpilogueBwdGQAISD_fSG_Li256ELb0ELb0EEENS1_19SingleTileSchedulerILb0ELb0ELb0ELi128EEEEEEEEEvNT_6ParamsE --------------------------
	.section	.nv.info._ZN7cutlass13device_kernelIN5flash11enable_sm90INS1_16FlashAttnBwdSm90INS1_25CollectiveMainloopBwdSm90ILi2ELi2ELi2EN4cute5tupleIJNS5_1CILi1EEES8_S8_EEENS6_IJNS7_ILi64EEENS7_ILi128EEENS7_ILi96EEEEEENS_6half_tEfNS_4arch4Sm90ELb0ELb1ELb1ELb0ELb0ELb1ELb0ELb0ELi2ELi1ELi2ELi1ELb1EEENS1_24CollectiveEpilogueBwdGQAISD_fSG_Li256ELb0ELb0EEENS1_19SingleTileSchedulerILb0ELb0ELb0ELi128EEEEEEEEEvNT_6ParamsE,"",@"SHT_CUDA_INFO"
	.sectionflags	@""
	.align	4


	//----- nvinfo : EIATTR_CUDA_API_VERSION
	.align		4
        /*0000*/ 	.byte	0x04, 0x37
        /*0002*/ 	.short	(.L_451 - .L_450)
.L_450:
        /*0004*/ 	.word	0x00000082


	//----- nvinfo : EIATTR_KPARAM_INFO
	.align		4
.L_451:
        /*0008*/ 	.byte	0x04, 0x17
        /*000a*/ 	.short	(.L_453 - .L_452)
.L_452:
        /*000c*/ 	.word	0x00000000
        /*0010*/ 	.short	0x0000
        /*0012*/ 	.short	0x0070
        /*0014*/ 	.byte	0x00, 0xf0, 0x01, 0x1a


	//----- nvinfo : EIATTR_SPARSE_MMA_MASK
	.align		4
.L_453:
        /*0018*/ 	.byte	0x03, 0x50
        /*001a*/ 	.short	0x0000


	//----- nvinfo : EIATTR_MAXREG_COUNT
	.align		4
        /*001c*/ 	.byte	0x03, 0x1b
        /*001e*/ 	.short	0x00a8


	//----- nvinfo : EIATTR_NUM_BARRIERS
	.align		4
        /*0020*/ 	.byte	0x02, 0x4c
        /*0022*/ 	.byte	0x10
	.zero		1


	//----- nvinfo : EIATTR_EXTERNS
	.align		4
        /*0024*/ 	.byte	0x04, 0x0f
        /*0026*/ 	.short	(.L_455 - .L_454)


	//   ....[0]....
	.align		4
.L_454:
        /*0028*/ 	.word	index@(__assertfail)


	//----- nvinfo : EIATTR_ANNOTATIONS
	.align		4
.L_455:
        /*002c*/ 	.byte	0x04, 0x55
        /*002e*/ 	.short	(.L_457 - .L_456)


	//   ....[0]....
.L_456:
        /*0030*/ 	.word	0x00000001
        /*0034*/ 	.byte	0x80, 0x16, 0x00, 0x00, 0x01, 0x00, 0x00, 0x00, 0xd0, 0x28, 0x00, 0x00, 0x01, 0x00, 0x00, 0x00
        /*0044*/ 	.byte	0xd0, 0x6d, 0x00, 0x00, 0x01, 0x00, 0x00, 0x00, 0x20, 0x71, 0x00, 0x00, 0x01, 0x00, 0x00, 0x00
        /*0054*/ 	.byte	0xd0, 0x7d, 0x00, 0x00, 0x01, 0x00, 0x00, 0x00, 0xf0, 0x7d, 0x00, 0x00, 0x01, 0x00, 0x00, 0x00
        /*0064*/ 	.byte	0x30, 0x83, 0x00, 0x00


	//----- nvinfo : EIATTR_MERCURY_ISA_VERSION
	.align		4
.L_457:
        /*0068*/ 	.byte	0x03, 0x5f
        /*006a*/ 	.short	0x0101


	//----- nvinfo : EIATTR_INT_WARP_WIDE_INSTR_OFFSETS
	.align		4
        /*006c*/ 	.byte	0x04, 0x31
        /*006e*/ 	.short	(.L_459 - .L_458)


	//   ....[0]....
.L_458:
        /*0070*/ 	.word	0x00000190


	//   ....[1]....
        /*0074*/ 	.word	0x000001c0


	//----- nvinfo : EIATTR_COOP_GROUP_MASK_REGIDS
	.align		4
.L_459:
        /*0078*/ 	.byte	0x04, 0x29
        /*007a*/ 	.short	(.L_461 - .L_460)


	//   ....[0]....
.L_460:
        /*007c*/ 	.word	0xffffffff


	//   ....[1]....
        /*0080*/ 	.word	0xffffffff


	//   ....[2]....
        /*0084*/ 	.word	0xffffffff


	//   ....[3]....
        /*0088*/ 	.word	0xffffffff


	//   ....[4]....
        /*008c*/ 	.word	0xffffffff


	//   ....[5]....
        /*0090*/ 	.word	0xffffffff


	//   ....[6]....
        /*0094*/ 	.word	0xffffffff


	//   ....[7]....
        /*0098*/ 	.word	0x0500000f


	//----- nvinfo : EIATTR_COOP_GROUP_INSTR_OFFSETS
	.align		4
.L_461:
        /*009c*/ 	.byte	0x04, 0x28
        /*009e*/ 	.short	(.L_463 - .L_462)


	//   ....[0]....
.L_462:
        /*00a0*/ 	.word	0x00000070


	//   ....[1]....
        /*00a4*/ 	.word	0x000001a0


	//   ....[2]....
        /*00a8*/ 	.word	0x000001f0


	//   ....[3]....
        /*00ac*/ 	.word	0x000003e0


	//   ....[4]....
        /*00b0*/ 	.word	0x00000600


	//   ....[5]....
        /*00b4*/ 	.word	0x00001050


	//   ....[6]....
        /*00b8*/ 	.word	0x00005750


	//   ....[7]....
        /*00bc*/ 	.word	0x00008ab0


	//----- nvinfo : EIATTR_REG_RECONFIG
	.align		4
.L_463:
        /*00c0*/ 	.byte	0x01, 0x54
	.zero		2


	//----- nvinfo : EIATTR_SYSCALL_OFFSETS
	.align		4
        /*00c4*/ 	.byte	0x04, 0x46
        /*00c6*/ 	.short	(.L_465 - .L_464)


	//   ....[0]....
.L_464:
        /*00c8*/ 	.word	0x00000cb0


	//   ....[1]....
        /*00cc*/ 	.word	0x00000da0


	//   ....[2]....
        /*00d0*/ 	.word	0x00000f00


	//   ....[3]....
        /*00d4*/ 	.word	0x00000ff0


	//   ....[4]....
        /*00d8*/ 	.word	0x00001270


	//----- nvinfo : EIATTR_MBARRIER_INSTR_OFFSETS
	.align		4
.L_465:
        /*00dc*/ 	.byte	0x04, 0x39
        /*00de*/ 	.short	(.L_467 - .L_466)


	//   ....[0]....
.L_466:
        /*00e0*/ 	.word	0x00000290
        /*00e4*/ 	.word	0x000000ff
        /*00e8*/ 	.word	0x00026800
        /*00ec*/ 	.short	0x0100
        /*00ee*/ 	.byte	0x06
	.zero		1


	//   ....[1]....
        /*00f0*/ 	.word	0x00000390
        /*00f4*/ 	.word	0x000000ff
        /*00f8*/ 	.word	0x00026810
        /*00fc*/ 	.short	0x0100
        /*00fe*/ 	.byte	0x08
	.zero		1


	//   ....[2]....
        /*0100*/ 	.word	0x000003a0
        /*0104*/ 	.word	0x000000ff
        /*0108*/ 	.word	0x00026820
        /*010c*/ 	.short	0x0100
        /*010e*/ 	.byte	0x08
	.zero		1


	//   ....[3]....
        /*0110*/ 	.word	0x000003b0
        /*0114*/ 	.word	0x000000ff
        /*0118*/ 	.word	0x00026818
        /*011c*/ 	.short	0x0100
        /*011e*/ 	.byte	0x08
	.zero		1


	//   ....[4]....
        /*0120*/ 	.word	0x000003c0
        /*0124*/ 	.word	0x000000ff
        /*0128*/ 	.word	0x00026828
        /*012c*/ 	.short	0x0100
        /*012e*/ 	.byte	0x08
	.zero		1


	//   ....[5]....
        /*0130*/ 	.word	0x000004f0
        /*0134*/ 	.word	0x000000ff
        /*0138*/ 	.word	0x00026830
        /*013c*/ 	.short	0x0100
        /*013e*/ 	.byte	0x08
	.zero		1


	//   ....[6]....
        /*0140*/ 	.word	0x00000500
        /*0144*/ 	.word	0x000000ff
        /*0148*/ 	.word	0x00026840
        /*014c*/ 	.short	0x0100
        /*014e*/ 	.byte	0x08
	.zero		1


	//   ....[7]....
        /*0150*/ 	.word	0x00000510
        /*0154*/ 	.word	0x000000ff
        /*0158*/ 	.word	0x00026838
        /*015c*/ 	.short	0x0100
        /*015e*/ 	.byte	0x08
	.zero		1


	//   ....[8]....
        /*0160*/ 	.word	0x00000520
        /*0164*/ 	.word	0x000000ff
        /*0168*/ 	.word	0x00026848
        /*016c*/ 	.short	0x0100
        /*016e*/ 	.byte	0x08
	.zero		1


	//   ....[9]....
        /*0170*/ 	.word	0x00001090
        /*0174*/ 	.word	0x000000ed
        /*0178*/ 	.word	0x00026800
        /*017c*/ 	.short	0x010a
        /*017e*/ 	.byte	0x3f
	.zero		1


	//   ....[10]....
        /*0180*/ 	.word	0x00001130
        /*0184*/ 	.word	0x000000ed
        /*0188*/ 	.word	0x00026800
        /*018c*/ 	.short	0x010a
        /*018e*/ 	.byte	0x3f
	.zero		1


	//   ....[11]....
        /*0190*/ 	.word	0x00001af0
        /*0194*/ 	.word	0x000000ff
        /*0198*/ 	.word	0x00026810
        /*019c*/ 	.short	0x010a
        /*019e*/ 	.byte	0x06
	.zero		1


	//   ....[12]....
        /*01a0*/ 	.word	0x00001b30
        /*01a4*/ 	.word	0x000000ff
        /*01a8*/ 	.word	0x00026810
        /*01ac*/ 	.short	0x010a
        /*01ae*/ 	.byte	0x06
	.zero		1


	//   ....[13]....
        /*01b0*/ 	.word	0x00001f70
        /*01b4*/ 	.word	0x000000ff
        /*01b8*/ 	.word	0x00026830
        /*01bc*/ 	.short	0x010a
        /*01be*/ 	.byte	0x06
	.zero		1


	//   ....[14]....
        /*01c0*/ 	.word	0x000022a0
        /*01c4*/ 	.word	0x000000ff
        /*01c8*/ 	.word	0x00026830
        /*01cc*/ 	.short	0x010a
        /*01ce*/ 	.byte	0x06
	.zero		1


	//   ....[15]....
        /*01d0*/ 	.word	0x000048f0
        /*01d4*/ 	.word	0x000000ff
        /*01d8*/ 	.word	0x00000000
        /*01dc*/ 	.short	0x0101
        /*01de*/ 	.byte	0x08
	.zero		1


	//   ....[16]....
        /*01e0*/ 	.word	0x00004bd0
        /*01e4*/ 	.word	0x000000ff
        /*01e8*/ 	.word	0x00000000
        /*01ec*/ 	.short	0x0101
        /*01ee*/ 	.byte	0x06
	.zero		1


	//   ....[17]....
        /*01f0*/ 	.word	0x000068a0
        /*01f4*/ 	.word	0x00000010
        /*01f8*/ 	.word	0x00026820
        /*01fc*/ 	.short	0x010a
        /*01fe*/ 	.byte	0x3f
	.zero		1


	//   ....[18]....
        /*0200*/ 	.word	0x000071b0
        /*0204*/ 	.word	0x00000010
        /*0208*/ 	.word	0x00026840
        /*020c*/ 	.short	0x010a
        /*020e*/ 	.byte	0x3f
	.zero		1


	//   ....[19]....
        /*0210*/ 	.word	0x000074c0
        /*0214*/ 	.word	0x00000010
        /*0218*/ 	.word	0x00026828
        /*021c*/ 	.short	0x010a
        /*021e*/ 	.byte	0x3f
	.zero		1


	//   ....[20]....
        /*0220*/ 	.word	0x000077d0
        /*0224*/ 	.word	0x00000010
        /*0228*/ 	.word	0x00026848
        /*022c*/ 	.short	0x010a
        /*022e*/ 	.byte	0x3f
	.zero		1


	//   ....[21]....
        /*0230*/ 	.word	0x00007a90
        /*0234*/ 	.word	0x00000010
        /*0238*/ 	.word	0x00026820
        /*023c*/ 	.short	0x010a
        /*023e*/ 	.byte	0x3f
	.zero		1


	//   ....[22]....
        /*0240*/ 	.word	0x00007e20
        /*0244*/ 	.word	0x00000010
        /*0248*/ 	.word	0x00026840
        /*024c*/ 	.short	0x010a
        /*024e*/ 	.byte	0x3f
	.zero		1


	//   ....[23]....
        /*0250*/ 	.word	0x00008100
        /*0254*/ 	.word	0x00000010
        /*0258*/ 	.word	0x00026828
        /*025c*/ 	.short	0x010a
        /*025e*/ 	.byte	0x3f
	.zero		1


	//   ....[24]....
        /*0260*/ 	.word	0x00008460
        /*0264*/ 	.word	0x00000003
        /*0268*/ 	.word	0x00026840
        /*026c*/ 	.short	0x010a
        /*026e*/ 	.byte	0x3f
	.zero		1


	//   ....[25]....
        /*0270*/ 	.word	0x00008910
        /*0274*/ 	.word	0x00000006
        /*0278*/ 	.word	0x00000000
        /*027c*/ 	.short	0x010a
        /*027e*/ 	.byte	0x3f
	.zero		1


	//   ....[26]....
        /*0280*/ 	.word	0x00008970
        /*0284*/ 	.word	0x00000003
        /*0288*/ 	.word	0x00000000
        /*028c*/ 	.short	0x010a
        /*028e*/ 	.byte	0x3f
	.zero		1


	//   ....[27]....
        /*0290*/ 	.word	0x000089d0
        /*0294*/ 	.word	0x00000000
        /*0298*/ 	.word	0x00000000
        /*029c*/ 	.short	0x010a
        /*029e*/ 	.byte	0x3f
	.zero		1


	//   ....[28]....
        /*02a0*/ 	.word	0x00008a00
        /*02a4*/ 	.word	0x00000003
        /*02a8*/ 	.word	0x00000000
        /*02ac*/ 	.short	0x010a
        /*02ae*/ 	.byte	0x3f
	.zero		1


	//   ....[29]....
        /*02b0*/ 	.word	0x00008ae0
        /*02b4*/ 	.word	0x000000ed
        /*02b8*/ 	.word	0x00026800
        /*02bc*/ 	.short	0x010a
        /*02be*/ 	.byte	0x3f
	.zero		1


	//   ....[30]....
        /*02c0*/ 	.word	0x00008b40
        /*02c4*/ 	.word	0x00000005
        /*02c8*/ 	.word	0x00026810
        /*02cc*/ 	.short	0x010a
        /*02ce*/ 	.byte	0x3f
	.zero		1


	//   ....[31]....
        /*02d0*/ 	.word	0x00008ba0
        /*02d4*/ 	.word	0x00000079
        /*02d8*/ 	.word	0x00026830
        /*02dc*/ 	.short	0x010a
        /*02de*/ 	.byte	0x3f
	.zero		1


	//   ....[32]....
        /*02e0*/ 	.word	0x00008bf0
        /*02e4*/ 	.word	0x00000010
        /*02e8*/ 	.word	0x00026820
        /*02ec*/ 	.short	0x010a
        /*02ee*/ 	.byte	0x3f
	.zero		1


	//   ....[33]....
        /*02f0*/ 	.word	0x00008c40
        /*02f4*/ 	.word	0x00000010
        /*02f8*/ 	.word	0x00026840
        /*02fc*/ 	.short	0x010a
        /*02fe*/ 	.byte	0x3f
	.zero		1


	//   ....[34]....
        /*0300*/ 	.word	0x00008c90
        /*0304*/ 	.word	0x00000010
        /*0308*/ 	.word	0x00026828
        /*030c*/ 	.short	0x010a
        /*030e*/ 	.byte	0x3f
	.zero		1


	//   ....[35]....
        /*0310*/ 	.word	0x00008ce0
        /*0314*/ 	.word	0x00000010
        /*0318*/ 	.word	0x00026848
        /*031c*/ 	.short	0x010a
        /*031e*/ 	.byte	0x3f
	.zero		1


	//   ....[36]....
        /*0320*/ 	.word	0x00008d40
        /*0324*/ 	.word	0x00000010
        /*0328*/ 	.word	0x00026820
        /*032c*/ 	.short	0x010a
        /*032e*/ 	.byte	0x3f
	.zero		1


	//   ....[37]....
        /*0330*/ 	.word	0x00008d90
        /*0334*/ 	.word	0x00000010
        /*0338*/ 	.word	0x00026840
        /*033c*/ 	.short	0x010a
        /*033e*/ 	.byte	0x3f
	.zero		1


	//   ....[38]....
        /*0340*/ 	.word	0x00008de0
        /*0344*/ 	.word	0x00000010
        /*0348*/ 	.word	0x00026828
        /*034c*/ 	.short	0x010a
        /*034e*/ 	.byte	0x3f
	.zero		1


	//   ....[39]....
        /*0350*/ 	.word	0x00008e30
        /*0354*/ 	.word	0x00000003
        /*0358*/ 	.word	0x00026840
        /*035c*/ 	.short	0x010a
        /*035e*/ 	.byte	0x3f
	.zero		1


	//   ....[40]....
        /*0360*/ 	.word	0x00008f00
        /*0364*/ 	.word	0x00000006
        /*0368*/ 	.word	0x00000000
        /*036c*/ 	.short	0x010a
        /*036e*/ 	.byte	0x3f
	.zero		1


	//   ....[41]....
        /*0370*/ 	.word	0x00008f50
        /*0374*/ 	.word	0x00000003
        /*0378*/ 	.word	0x00000000
        /*037c*/ 	.short	0x010a
        /*037e*/ 	.byte	0x3f
	.zero		1


	//   ....[42]....
        /*0380*/ 	.word	0x00008fa0
        /*0384*/ 	.word	0x00000000
        /*0388*/ 	.word	0x00000000
        /*038c*/ 	.short	0x010a
        /*038e*/ 	.byte	0x3f
	.zero		1


	//----- nvinfo : EIATTR_NUM_MBARRIERS
	.align		4
.L_467:
        /*0390*/ 	.byte	0x03, 0x38
        /*0392*/ 	.short	0x0009


	//----- nvinfo : EIATTR_EXIT_INSTR_OFFSETS
	.align		4
        /*0394*/ 	.byte	0x04, 0x1c
        /*0396*/ 	.short	(.L_469 - .L_468)


	//   ....[0]....
.L_468:
        /*0398*/ 	.word	0x00008a50


	//----- nvinfo : EIATTR_MAX_THREADS
	.align		4
.L_469:
        /*039c*/ 	.byte	0x04, 0x05
        /*039e*/ 	.short	(.L_471 - .L_470)
.L_470:
        /*03a0*/ 	.word	0x00000180
        /*03a4*/ 	.word	0x00000001
        /*03a8*/ 	.word	0x00000001


	//----- nvinfo : EIATTR_CRS_STACK_SIZE
	.align		4
.L_471:
        /*03ac*/ 	.byte	0x04, 0x1e
        /*03ae*/ 	.short	(.L_473 - .L_472)
.L_472:
        /*03b0*/ 	.word	0x00000000


	//----- nvinfo : EIATTR_CBANK_PARAM_SIZE
	.align		4
.L_473:
        /*03b4*/ 	.byte	0x03, 0x19
        /*03b6*/ 	.short	0x06f0


	//----- nvinfo : EIATTR_PARAM_CBANK
	.align		4
        /*03b8*/ 	.byte	0x04, 0x0a
        /*03ba*/ 	.short	(.L_475 - .L_474)
	.align		4
.L_474:
        /*03bc*/ 	.word	index@(.nv.constant0._ZN7cutlass13device_kernelIN5flash11enable_sm90INS1_16FlashAttnBwdSm90INS1_25CollectiveMainloopBwdSm90ILi2ELi2ELi2EN4cute5tupleIJNS5_1CILi1EEES8_S8_EEENS6_IJNS7_ILi64EEENS7_ILi128EEENS7_ILi96EEEEEENS_6half_tEfNS_4arch4Sm90ELb0ELb1ELb1ELb0ELb0ELb1ELb0ELb0ELi2ELi1ELi2ELi1ELb1EEENS1_24CollectiveEpilogueBwdGQAISD_fSG_Li256ELb0ELb0EEENS1_19SingleTileSchedulerILb0ELb0ELb0ELi128EEEEEEEEEvNT_6ParamsE)
        /*03c0*/ 	.short	0x0210
        /*03c2*/ 	.short	0x06f0


	//----- nvinfo : EIATTR_SW_WAR
	.align		4
.L_475:
        /*03c4*/ 	.byte	0x04, 0x36
        /*03c6*/ 	.short	(.L_477 - .L_476)
.L_476:
        /*03c8*/ 	.word	0x00000008
.L_477:


//--------------------- .nv.info._ZN7cutlass13device_kernelIN5flash11enable_sm90INS1_16FlashAttnBwdSm90INS1_25CollectiveMainloopBwdSm90ILi2ELi2ELi2EN4cute5tupleIJNS5_1CILi1EEES8_S8_EEENS6_IJNS7_ILi64EEENS7_ILi128EEENS7_ILi96EEEEEENS_6half_tEfNS_4arch4Sm90ELb0ELb1ELb1ELb0ELb1ELb1ELb0ELb0ELi2ELi1ELi2ELi1ELb1EEENS1_24CollectiveEpilogueBwdGQAISD_fSG_Li256ELb0ELb1EEENS1_19SingleTileSchedulerILb0ELb0ELb0ELi128EEEEEEEEEvNT_6ParamsE --------------------------
	.section	.nv.info._ZN7cutlass13device_kernelIN5flash11enable_sm90INS1_16FlashAttnBwdSm90INS1_25CollectiveMainloopBwdSm90ILi2ELi2ELi2EN4cute5tupleIJNS5_1CILi1EEES8_S8_EEENS6_IJNS7_ILi64EEENS7_ILi128EEENS7_ILi96EEEEEENS_6half_tEfNS_4arch4Sm90ELb0ELb1ELb1ELb0ELb1ELb1ELb0ELb0ELi2ELi1ELi2ELi1ELb1EEENS1_24CollectiveEpilogueBwdGQAISD_fSG_Li256ELb0ELb1EEENS1_19SingleTileSchedulerILb0ELb0ELb0ELi128EEEEEEEEEvNT_6ParamsE,"",@"SHT_CUDA_INFO"
	.sectionflags	@""
	.align	4


	//----- nvinfo : EIATTR_CUDA_API_VERSION
	.align		4
        /*0000*/ 	.byte	0x04, 0x37
        /*0002*/ 	.short	(.L_479 - .L_478)
.L_478:
        /*0004*/ 	.word	0x00000082


	//----- nvinfo : EIATTR_KPARAM_INFO
	.align		4
.L_479:
        /*0008*/ 	.byte	0x04, 0x17
        /*000a*/ 	.short	(.L_481 - .L_480)
.L_480:
        /*000c*/ 	.word	0x00000000
        /*0010*/ 	.short	0x0000
        /*0012*/ 	.short	0x0070
        /*0014*/ 	.byte	0x00, 0xf0, 0x01, 0x1a


	//----- nvinfo : EIATTR_SPARSE_MMA_MASK
	.align		4
.L_481:
        /*0018*/ 	.byte	0x03, 0x50
        /*001a*/ 	.short	0x0000


	//----- nvinfo : EIATTR_MAXREG_COUNT
	.align		4
        /*001c*/ 	.byte	0x03, 0x1b
        /*001e*/ 	.short	0x00a8


	//----- nvinfo : EIATTR_NUM_BARRIERS
	.align		4
        /*0020*/ 	.byte	0x02, 0x4c
        /*0022*/ 	.byte	0x10
	.zero		1


	//----- nvinfo : EIATTR_EXTERNS
	.align		4
        /*0024*/ 	.byte	0x04, 0x0f
        /*0026*/ 	.short	(.L_483 - .L_482)


	//   ....[0]....
	.align		4
.L_482:
        /*0028*/ 	.word	index@(__assertfail)


	//----- nvinfo : EIATTR_ANNOTATIONS
	.align		4
.L_483:
        /*002c*/ 	.byte	0x04, 0x55
        /*002e*/ 	.short	(.L_485 - .L_484)


	//   ....[0]....
.L_484:
        /*0030*/ 	.word	0x00000001
        /*0034*/ 	.byte	0x90, 0x16, 0x00, 0x00, 0x01, 0x00, 0x00, 0x00, 0xa0, 0x28, 0x00, 0x00, 0x01, 0x00, 0x00, 0x00
        /*0044*/ 	.byte	0xa0, 0x81, 0x00, 0x00, 0x01, 0x00, 0x00, 0x00, 0xf0, 0x84, 0x00, 0x00, 0x01, 0x00, 0x00, 0x00
        /*0054*/ 	.byte	0xa0, 0x91, 0x00, 0x00, 0x01, 0x00, 0x00, 0x00, 0xc0, 0x91, 0x00, 0x00, 0x01, 0x00, 0x00, 0x00
        /*0064*/ 	.byte	0x00, 0x97, 0x00, 0x00


	//----- nvinfo : EIATTR_MERCURY_ISA_VERSION
	.align		4
.L_485:
        /*0068*/ 	.byte	0x03, 0x5f
        /*006a*/ 	.short	0x0101


	//----- nvinfo : EIATTR_INT_WARP_WIDE_INSTR_OFFSETS
	.align		4
        /*006c*/ 	.byte	0x04, 0x31
        /*006e*/ 	.short	(.L_487 - .L_486)


	//   ....[0]....
.L_486:
        /*0070*/ 	.word	0x00000190


	//   ....[1]....
        /*0074*/ 	.word	0x000001c0


	//   ....[2]....
        /*0078*/ 	.word	0x00006580


	//   ....[3]....
        /*007c*/ 	.word	0x00006b80


	//   ....[4]....
        /*0080*/ 	.word	0x00007030


	//   ....[5]....
        /*0084*/ 	.word	0x00007300


	//   ....[6]....
        /*0088*/ 	.word	0x00007560


	//   ....[7]....
        /*008c*/ 	.word	0x000076f0


	//----- nvinfo : EIATTR_COOP_GROUP_MASK_REGIDS
	.align		4
.L_487:
        /*0090*/ 	.byte	0x04, 0x29
        /*0092*/ 	.short	(.L_489 - .L_488)


	//   ....[0]....
.L_488:
        /*0094*/ 	.word	0xffffffff


	//   ....[1]....
        /*0098*/ 	.word	0xffffffff


	//   ....[2]....
        /*009c*/ 	.word	0xffffffff


	//   ....[3]....
        /*00a0*/ 	.word	0xffffffff


	//   ....[4]....
        /*00a4*/ 	.word	0xffffffff


	//   ....[5]....
        /*00a8*/ 	.word	0xffffffff


	//   ....[6]....
        /*00ac*/ 	.word	0xffffffff


	//   ....[7]....
        /*00b0*/ 	.word	0xffffffff


	//   ....[8]....
        /*00b4*/ 	.word	0xffffffff


	//   ....[9]....
        /*00b8*/ 	.word	0xffffffff


	//   ....[10]....
        /*00bc*/ 	.word	0xffffffff


	//   ....[11]....
        /*00c0*/ 	.word	0xffffffff


	//   ....[12]....
        /*00c4*/ 	.word	0xffffffff


	//   ....[13]....
        /*00c8*/ 	.word	0xffffffff


	//   ....[14]....
        /*00cc*/ 	.word	0xffffffff


	//   ....[15]....
        /*00d0*/ 	.word	0xffffffff


	//   ....[16]....
        /*00d4*/ 	.word	0xffffffff


	//   ....[17]....
        /*00d8*/ 	.word	0xffffffff


	//   ....[18]....
        /*00dc*/ 	.word	0xffffffff


	//   ....[19]....
        /*00e0*/ 	.word	0xffffffff


	//   ....[20]....
        /*00e4*/ 	.word	0x0500000f


	//   ....[21]....
        /*00e8*/ 	.word	0x0500000f


	//   ....[22]....
        /*00ec*/ 	.word	0x0500000f


	//   ....[23]....
        /*00f0*/ 	.word	0x0500000f


	//   ....[24]....
        /*00f4*/ 	.word	0x0500000f


	//   ....[25]....
        /*00f8*/ 	.word	0x0500000f


	//----- nvinfo : EIATTR_COOP_GROUP_INSTR_OFFSETS
	.align		4
.L_489:
        /*00fc*/ 	.byte	0x04, 0x28
        /*00fe*/ 	.short	(.L_491 - .L_490)


	//   ....[0]....
.L_490:
        /*0100*/ 	.word	0x00000070


	//   ....[1]....
        /*0104*/ 	.word	0x000001a0


	//   ....[2]....
        /*0108*/ 	.word	0x000001f0


	//   ....[3]....
        /*010c*/ 	.word	0x000003e0


	//   ....[4]....
        /*0110*/ 	.word	0x00000610


	//   ....[5]....
        /*0114*/ 	.word	0x00001060


	//   ....[6]....
        /*0118*/ 	.word	0x00005540


	//   ....[7]....
        /*011c*/ 	.word	0x000056c0


	//   ....[8]....
        /*0120*/ 	.word	0x00005970


	//   ....[9]....
        /*0124*/ 	.word	0x00005b00


	//   ....[10]....
        /*0128*/ 	.word	0x00005c20


	//   ....[11]....
        /*012c*/ 	.word	0x00006180


	//   ....[12]....
        /*0130*/ 	.word	0x000064b0


	//   ....[13]....
        /*0134*/ 	.word	0x00006800


	//   ....[14]....
        /*0138*/ 	.word	0x00006ab0


	//   ....[15]....
        /*013c*/ 	.word	0x00006cf0


	//   ....[16]....
        /*0140*/ 	.word	0x00006f60


	//   ....[17]....
        /*0144*/ 	.word	0x00007240


	//   ....[18]....
        /*0148*/ 	.word	0x00007460


	//   ....[19]....
        /*014c*/ 	.word	0x000075f0


	//   ....[20]....
        /*0150*/ 	.word	0x00009e80


	//   ....[21]....
        /*0154*/ 	.word	0x00009ff0


	//   ....[22]....
        /*0158*/ 	.word	0x0000a060


	//   ....[23]....
        /*015c*/ 	.word	0x0000a0d0


	//   ....[24]....
        /*0160*/ 	.word	0x0000a140


	//   ....[25]....
        /*0164*/ 	.word	0x0000a1b0


	//----- nvinfo : EIATTR_REG_RECONFIG
	.align		4
.L_491:
        /*0168*/ 	.byte	0x01, 0x54
	.zero		2


	//----- nvinfo : EIATTR_SYSCALL_OFFSETS
	.align		4
        /*016c*/ 	.byte	0x04, 0x46
        /*016e*/ 	.short	(.L_493 - .L_492)


	//   ....[0]....
.L_492:
        /*0170*/ 	.word	0x00000cc0


	//   ....[1]....
        /*0174*/ 	.word	0x00000db0


	//   ....[2]....
        /*0178*/ 	.word	0x00000f10


	//   ....[3]....
        /*017c*/ 	.word	0x00001000


	//   ....[4]....
        /*0180*/ 	.word	0x00001280


	//----- nvinfo : EIATTR_MBARRIER_INSTR_OFFSETS
	.align		4
.L_493:
        /*0184*/ 	.byte	0x04, 0x39
        /*0186*/ 	.short	(.L_495 - .L_494)


	//   ....[0]....
.L_494:
        /*0188*/ 	.word	0x00000290
        /*018c*/ 	.word	0x000000ff
        /*0190*/ 	.word	0x00026800
        /*0194*/ 	.short	0x0100
        /*0196*/ 	.byte	0x06
	.zero		1


	//   ....[1]....
        /*0198*/ 	.word	0x00000390
        /*019c*/ 	.word	0x000000ff
        /*01a0*/ 	.word	0x00026810
        /*01a4*/ 	.short	0x0100
        /*01a6*/ 	.byte	0x08
	.zero		1


	//   ....[2]....
        /*01a8*/ 	.word	0x000003a0
        /*01ac*/ 	.word	0x000000ff
        /*01b0*/ 	.word	0x00026820
        /*01b4*/ 	.short	0x0100
        /*01b6*/ 	.byte	0x08
	.zero		1


	//   ....[3]....
        /*01b8*/ 	.word	0x000003b0
        /*01bc*/ 	.word	0x000000ff
        /*01c0*/ 	.word	0x00026818
        /*01c4*/ 	.short	0x0100
        /*01c6*/ 	.byte	0x08
	.zero		1


	//   ....[4]....
        /*01c8*/ 	.word	0x000003c0
        /*01cc*/ 	.word	0x000000ff
        /*01d0*/ 	.word	0x00026828
        /*01d4*/ 	.short	0x0100
        /*01d6*/ 	.byte	0x08
	.zero		1


	//   ....[5]....
        /*01d8*/ 	.word	0x000004f0
        /*01dc*/ 	.word	0x000000ff
        /*01e0*/ 	.word	0x00026830
        /*01e4*/ 	.short	0x0100
        /*01e6*/ 	.byte	0x08
	.zero		1


	//   ....[6]....
        /*01e8*/ 	.word	0x00000500
        /*01ec*/ 	.word	0x000000ff
        /*01f0*/ 	.word	0x00026840
        /*01f4*/ 	.short	0x0100
        /*01f6*/ 	.byte	0x08
	.zero		1


	//   ....[7]....
        /*01f8*/ 	.word	0x00000510
        /*01fc*/ 	.word	0x000000ff
        /*0200*/ 	.word	0x00026838
        /*0204*/ 	.short	0x0100
        /*0206*/ 	.byte	0x08
	.zero		1


	//   ....[8]....
        /*0208*/ 	.word	0x00000520
        /*020c*/ 	.word	0x000000ff
        /*0210*/ 	.word	0x00026848
        /*0214*/ 	.short	0x0100
        /*0216*/ 	.byte	0x08
	.zero		1


	//   ....[9]....
        /*0218*/ 	.word	0x000010a0
        /*021c*/ 	.word	0x000000ed
        /*0220*/ 	.word	0x00026800
        /*0224*/ 	.short	0x010a
        /*0226*/ 	.byte	0x3f
	.zero		1


	//   ....[10]....
        /*0228*/ 	.word	0x00001140
        /*022c*/ 	.word	0x000000ed
        /*0230*/ 	.word	0x00026800
        /*0234*/ 	.short	0x010a
        /*0236*/ 	.byte	0x3f
	.zero		1


	//   ....[11]....
        /*0238*/ 	.word	0x00001b00
        /*023c*/ 	.word	0x000000ff
        /*0240*/ 	.word	0x00026810
        /*0244*/ 	.short	0x010a
        /*0246*/ 	.byte	0x09
	.zero		1


	//   ....[12]....
        /*0248*/ 	.word	0x00001b40
        /*024c*/ 	.word	0x000000ff
        /*0250*/ 	.word	0x00026810
        /*0254*/ 	.short	0x010a
        /*0256*/ 	.byte	0x09
	.zero		1


	//   ....[13]....
        /*0258*/ 	.word	0x00001f80
        /*025c*/ 	.word	0x000000ff
        /*0260*/ 	.word	0x00026830
        /*0264*/ 	.short	0x010a
        /*0266*/ 	.byte	0x09
	.zero		1


	//   ....[14]....
        /*0268*/ 	.word	0x000022b0
        /*026c*/ 	.word	0x000000ff
        /*0270*/ 	.word	0x00026830
        /*0274*/ 	.short	0x010a
        /*0276*/ 	.byte	0x09
	.zero		1


	//   ....[15]....
        /*0278*/ 	.word	0x000048b0
        /*027c*/ 	.word	0x000000ff
        /*0280*/ 	.word	0x00000000
        /*0284*/ 	.short	0x0101
        /*0286*/ 	.byte	0x0c
	.zero		1


	//   ....[16]....
        /*0288*/ 	.word	0x00004bc0
        /*028c*/ 	.word	0x000000ff
        /*0290*/ 	.word	0x00000000
        /*0294*/ 	.short	0x0101
        /*0296*/ 	.byte	0x09
	.zero		1


	//   ....[17]....
        /*0298*/ 	.word	0x00007c70
        /*029c*/ 	.word	0x00000010
        /*02a0*/ 	.word	0x00026820
        /*02a4*/ 	.short	0x010a
        /*02a6*/ 	.byte	0x3f
	.zero		1


	//   ....[18]....
        /*02a8*/ 	.word	0x00008580
        /*02ac*/ 	.word	0x00000010
        /*02b0*/ 	.word	0x00026840
        /*02b4*/ 	.short	0x010a
        /*02b6*/ 	.byte	0x3f
	.zero		1


	//   ....[19]....
        /*02b8*/ 	.word	0x00008890
        /*02bc*/ 	.word	0x00000010
        /*02c0*/ 	.word	0x00026828
        /*02c4*/ 	.short	0x010a
        /*02c6*/ 	.byte	0x3f
	.zero		1


	//   ....[20]....
        /*02c8*/ 	.word	0x00008ba0
        /*02cc*/ 	.word	0x00000010
        /*02d0*/ 	.word	0x00026848
        /*02d4*/ 	.short	0x010a
        /*02d6*/ 	.byte	0x3f
	.zero		1


	//   ....[21]....
        /*02d8*/ 	.word	0x00008e60
        /*02dc*/ 	.word	0x00000010
        /*02e0*/ 	.word	0x00026820
        /*02e4*/ 	.short	0x010a
        /*02e6*/ 	.byte	0x3f
	.zero		1


	//   ....[22]....
        /*02e8*/ 	.word	0x000091f0
        /*02ec*/ 	.word	0x00000010
        /*02f0*/ 	.word	0x00026840
        /*02f4*/ 	.short	0x010a
        /*02f6*/ 	.byte	0x3f
	.zero		1


	//   ....[23]....
        /*02f8*/ 	.word	0x000094d0
        /*02fc*/ 	.word	0x00000010
        /*0300*/ 	.word	0x00026828
        /*0304*/ 	.short	0x010a
        /*0306*/ 	.byte	0x3f
	.zero		1


	//   ....[24]....
        /*0308*/ 	.word	0x00009830
        /*030c*/ 	.word	0x00000003
        /*0310*/ 	.word	0x00026840
        /*0314*/ 	.short	0x010a
        /*0316*/ 	.byte	0x3f
	.zero		1


	//   ....[25]....
        /*0318*/ 	.word	0x00009ce0
        /*031c*/ 	.word	0x00000006
        /*0320*/ 	.word	0x00000000
        /*0324*/ 	.short	0x010a
        /*0326*/ 	.byte	0x3f
	.zero		1


	//   ....[26]....
        /*0328*/ 	.word	0x00009d40
        /*032c*/ 	.word	0x00000003
        /*0330*/ 	.word	0x00000000
        /*0334*/ 	.short	0x010a
        /*0336*/ 	.byte	0x3f
	.zero		1


	//   ....[27]....
        /*0338*/ 	.word	0x00009da0
        /*033c*/ 	.word	0x00000000
        /*0340*/ 	.word	0x00000000
        /*0344*/ 	.short	0x010a
        /*0346*/ 	.byte	0x3f
	.zero		1


	//   ....[28]....
        /*0348*/ 	.word	0x00009dd0
        /*034c*/ 	.word	0x00000003
        /*0350*/ 	.word	0x00000000
        /*0354*/ 	.short	0x010a
        /*0356*/ 	.byte	0x3f
	.zero		1


	//   ....[29]....
        /*0358*/ 	.word	0x00009eb0
        /*035c*/ 	.word	0x000000ed
        /*0360*/ 	.word	0x00026800
        /*0364*/ 	.short	0x010a
        /*0366*/ 	.byte	0x3f
	.zero		1


	//   ....[30]....
        /*0368*/ 	.word	0x00009f10
        /*036c*/ 	.word	0x00000005
        /*0370*/ 	.word	0x00026810
        /*0374*/ 	.short	0x010a
        /*0376*/ 	.byte	0x3f
	.zero		1


	//   ....[31]....
        /*0378*/ 	.word	0x00009f70
        /*037c*/ 	.word	0x00000079
        /*0380*/ 	.word	0x00026830
        /*0384*/ 	.short	0x010a
        /*0386*/ 	.byte	0x3f
	.zero		1


	//   ....[32]....
        /*0388*/ 	.word	0x0000a1f0
        /*038c*/ 	.word	0x00000010
        /*0390*/ 	.word	0x00026820
        /*0394*/ 	.short	0x010a
        /*0396*/ 	.byte	0x3f
	.zero		1


	//   ....[33]....
        /*0398*/ 	.word	0x0000a240
        /*039c*/ 	.word	0x00000010
        /*03a0*/ 	.word	0x00026840
        /*03a4*/ 	.short	0x010a
        /*03a6*/ 	.byte	0x3f
	.zero		1


	//   ....[34]....
        /*03a8*/ 	.word	0x0000a290
        /*03ac*/ 	.word	0x00000010
        /*03b0*/ 	.word	0x00026828
        /*03b4*/ 	.short	0x010a
        /*03b6*/ 	.byte	0x3f
	.zero		1


	//   ....[35]....
        /*03b8*/ 	.word	0x0000a2e0
        /*03bc*/ 	.word	0x00000010
        /*03c0*/ 	.word	0x00026848
        /*03c4*/ 	.short	0x010a
        /*03c6*/ 	.byte	0x3f
	.zero		1


	//   ....[36]....
        /*03c8*/ 	.word	0x0000a340
        /*03cc*/ 	.word	0x00000010
        /*03d0*/ 	.word	0x00026820
        /*03d4*/ 	.short	0x010a
        /*03d6*/ 	.byte	0x3f
	.zero		1


	//   ....[37]....
        /*03d8*/ 	.word	0x0000a390
        /*03dc*/ 	.word	0x00000010
        /*03e0*/ 	.word	0x00026840
        /*03e4*/ 	.short	0x010a
        /*03e6*/ 	.byte	0x3f
	.zero		1


	//   ....[38]....
        /*03e8*/ 	.word	0x0000a3e0
        /*03ec*/ 	.word	0x00000010
        /*03f0*/ 	.word	0x00026828
        /*03f4*/ 	.short	0x010a
        /*03f6*/ 	.byte	0x3f
	.zero		1


	//   ....[39]....
        /*03f8*/ 	.word	0x0000a430
        /*03fc*/ 	.word	0x00000003
        /*0400*/ 	.word	0x00026840
        /*0404*/ 	.short	0x010a
        /*0406*/ 	.byte	0x3f
	.zero		1


	//   ....[40]....
        /*0408*/ 	.word	0x0000a500
        /*040c*/ 	.word	0x00000006
        /*0410*/ 	.word	0x00000000
        /*0414*/ 	.short	0x010a
        /*0416*/ 	.byte	0x3f
	.zero		1


	//   ....[41]....
        /*0418*/ 	.word	0x0000a550
        /*041c*/ 	.word	0x00000003
        /*0420*/ 	.word	0x00000000
        /*0424*/ 	.short	0x010a
        /*0426*/ 	.byte	0x3f
	.zero		1


	//   ....[42]....
        /*0428*/ 	.word	0x0000a5a0
        /*042c*/ 	.word	0x00000000
        /*0430*/ 	.word	0x00000000
        /*0434*/ 	.short	0x010a
        /*0436*/ 	.byte	0x3f
	.zero		1


	//----- nvinfo : EIATTR_NUM_MBARRIERS
	.align		4
.L_495:
        /*0438*/ 	.byte	0x03, 0x38
        /*043a*/ 	.short	0x0009


	//----- nvinfo : EIATTR_EXIT_INSTR_OFFSETS
	.align		4
        /*043c*/ 	.byte	0x04, 0x1c
        /*043e*/ 	.short	(.L_497 - .L_496)


	//   ....[0]....
.L_496:
        /*0440*/ 	.word	0x00009e20


	//----- nvinfo : EIATTR_MAX_THREADS
	.align		4
.L_497:
        /*0444*/ 	.byte	0x04, 0x05
        /*0446*/ 	.short	(.L_499 - .L_498)
.L_498:
        /*0448*/ 	.word	0x00000180
        /*044c*/ 	.word	0x00000001
        /*0450*/ 	.word	0x00000001


	//----- nvinfo : EIATTR_CRS_STACK_SIZE
	.align		4
.L_499:
        /*0454*/ 	.byte	0x04, 0x1e
        /*0456*/ 	.short	(.L_501 - .L_500)
.L_500:
        /*0458*/ 	.word	0x00000000


	//----- nvinfo : EIATTR_CBANK_PARAM_SIZE
	.align		4
.L_501:
        /*045c*/ 	.byte	0x03, 0x19
        /*045e*/ 	.short	0x06f0


	//----- nvinfo : EIATTR_PARAM_CBANK
	.align		4
        /*0460*/ 	.byte	0x04, 0x0a
        /*0462*/ 	.short	(.L_503 - .L_502)
	.align		4
.L_502:
        /*0464*/ 	.word	index@(.nv.constant0._ZN7cutlass13device_kernelIN5flash11enable_sm90INS1_16FlashAttnBwdSm90INS1_25CollectiveMainloopBwdSm90ILi2ELi2ELi2EN4cute5tupleIJNS5_1CILi1EEES8_S8_EEENS6_IJNS7_ILi64EEENS7_ILi128EEENS7_ILi96EEEEEENS_6half_tEfNS_4arch4Sm90ELb0ELb1ELb1ELb0ELb1ELb1ELb0ELb0ELi2ELi1ELi2ELi1ELb1EEENS1_24CollectiveEpilogueBwdGQAISD_fSG_Li256ELb0ELb1EEENS1_19SingleTileSchedulerILb0ELb0ELb0ELi128EEEEEEEEEvNT_6ParamsE)
        /*0468*/ 	.short	0x0210
        /*046a*/ 	.short	0x06f0


	//----- nvinfo : EIATTR_SW_WAR
	.align		4
.L_503:
        /*046c*/ 	.byte	0x04, 0x36
        /*046e*/ 	.short	(.L_505 - .L_504)
.L_504:
        /*0470*/ 	.word	0x00000008
.L_505:


//--------------------- .nv.info._ZN7cutlass13device_kernelIN5flash11enable_sm90INS1_16FlashAttnBwdSm90INS1_25CollectiveMainloopBwdSm90ILi2ELi2ELi2EN4cute5tupleIJNS5_1CILi1EEES8_S8_EEENS6_IJNS7_ILi64EEENS7_ILi128EEENS7_ILi96EEEEEENS_6half_tEfNS_4arch4Sm90ELb0ELb1ELb1ELb1ELb0ELb1ELb0ELb0ELi2ELi1ELi2ELi1ELb1EEENS1_21CollectiveEpilogueBwdISD_SE_SG_Li256ELb1ELb0ELi1EEENS1_19SingleTileSchedulerILb1ELb0ELb0ELi128EEEEEEEEEvNT_6ParamsE --------------------------
	.section	.nv.info._ZN7cutlass13device_kernelIN5flash11enable_sm90INS1_16FlashAttnBwdSm90INS1_25CollectiveMainloopBwdSm90ILi2ELi2ELi2EN4cute5tupleIJNS5_1CILi1EEES8_S8_EEENS6_IJNS7_ILi64EEENS7_ILi128EEENS7_ILi96EEEEEENS_6half_tEfNS_4arch4Sm90ELb0ELb1ELb1ELb1ELb0ELb1ELb0ELb0ELi2ELi1ELi2ELi1ELb1EEENS1_21CollectiveEpilogueBwdISD_SE_SG_Li256ELb1ELb0ELi1EEENS1_19SingleTileSchedulerILb1ELb0ELb0ELi128EEEEEEEEEvNT_6ParamsE,"",@"SHT_CUDA_INFO"
	.sectionflags	@""
	.align	4


	//----- nvinfo : EIATTR_CUDA_API_VERSION
	.align		4
        /*0000*/ 	.byte	0x04, 0x37
        /*0002*/ 	.short	(.L_507 - .L_506)
.L_506:
        /*0004*/ 	.word	0x00000082


	//----- nvinfo : EIATTR_KPARAM_INFO
	.align		4
.L_507:
        /*0008*/ 	.byte	0x04, 0x17
        /*000a*/ 	.short	(.L_509 - .L_508)
.L_508:
        /*000c*/ 	.word	0x00000000
        /*0010*/ 	.short	0x0000
        /*0012*/ 	.short	0x0070
        /*0014*/ 	.byte	0x00, 0xf0, 0x01, 0x1a


	//----- nvinfo : EIATTR_SPARSE_MMA_MASK
	.align		4
.L_509:
        /*0018*/ 	.byte	0x03, 0x50
        /*001a*/ 	.short	0x0000


	//----- nvinfo : EIATTR_MAXREG_COUNT
	.align		4
        /*001c*/ 	.byte	0x03, 0x1b
        /*001e*/ 	.short	0x00a8


	//----- nvinfo : EIATTR_NUM_BARRIERS
	.align		4
        /*0020*/ 	.byte	0x02, 0x4c
        /*0022*/ 	.byte	0x10
	.zero		1


	//----- nvinfo : EIATTR_EXTERNS
	.align		4
        /*0024*/ 	.byte	0x04, 0x0f
        /*0026*/ 	.short	(.L_511 - .L_510)


	//   ....[0]....
	.align		4
.L_510:
        /*0028*/ 	.word	index@(__assertfail)


	//----- nvinfo : EIATTR_ANNOTATIONS
	.align		4
.L_511:
        /*002c*/ 	.byte	0x04, 0x55
        /*002e*/ 	.short	(.L_513 - .L_512)


	//   ....[0]....
.L_512:
        /*0030*/ 	.word	0x00000001
        /*0034*/ 	.byte	0x30, 0x1b, 0x00, 0x00, 0x01, 0x00, 0x00, 0x00, 0x20, 0x2d, 0x00, 0x00, 0x01, 0x00, 0x00, 0x00
        /*0044*/ 	.byte	0xf0, 0x92, 0x00, 0x00, 0x01, 0x00, 0x00, 0x00, 0x80, 0x95, 0x00, 0x00, 0x01, 0x00, 0x00, 0x00
        /*0054*/ 	.byte	0xc0, 0xa2, 0x00, 0x00, 0x01, 0x00, 0x00, 0x00, 0xe0, 0xa2, 0x00, 0x00, 0x01, 0x00, 0x00, 0x00
        /*0064*/ 	.byte	0xc0, 0xa6, 0x00, 0x00


	//----- nvinfo : EIATTR_MERCURY_ISA_VERSION
	.align		4
.L_513:
        /*0068*/ 	.byte	0x03, 0x5f
        /*006a*/ 	.short	0x0101


	//----- nvinfo : EIATTR_INT_WARP_WIDE_INSTR_OFFSETS
	.align		4
        /*006c*/ 	.byte	0x04, 0x31
        /*006e*/ 	.short	(.L_515 - .L_514)


	//   ....[0]....
.L_514:
        /*0070*/ 	.word	0x00000190


	//   ....[1]....
        /*0074*/ 	.word	0x000001c0


	//----- nvinfo : EIATTR_COOP_GROUP_MASK_REGIDS
	.align		4
.L_515:
        /*0078*/ 	.byte	0x04, 0x29
        /*007a*/ 	.short	(.L_517 - .L_516)


	//   ....[0]....
.L_516:
        /*007c*/ 	.word	0xffffffff


	//   ....[1]....
        /*0080*/ 	.word	0xffffffff


	//   ....[2]....
        /*0084*/ 	.word	0xffffffff


	//   ....[3]....
        /*0088*/ 	.word	0xffffffff


	//   ....[4]....
        /*008c*/ 	.word	0xffffffff


	//   ....[5]....
        /*0090*/ 	.word	0xffffffff


	//   ....[6]....
        /*0094*/ 	.word	0xffffffff


	//   ....[7]....
        /*0098*/ 	.word	0x0500000f


	//----- nvinfo : EIATTR_COOP_GROUP_INSTR_OFFSETS
	.align		4
.L_517:
        /*009c*/ 	.byte	0x04, 0x28
        /*009e*/ 	.short	(.L_519 - .L_518)


	//   ....[0]....
.L_518:
        /*00a0*/ 	.word	0x00000070


	//   ....[1]....
        /*00a4*/ 	.word	0x000001a0


	//   ....[2]....
        /*00a8*/ 	.word	0x000001f0


	//   ....[3]....
        /*00ac*/ 	.word	0x000003e0


	//   ....[4]....
        /*00b0*/ 	.word	0x00000620


	//   ....[5]....
        /*00b4*/ 	.word	0x00001510


	//   ....[6]....
        /*00b8*/ 	.word	0x00006f70


	//   ....[7]....
        /*00bc*/ 	.word	0x0000b000


	//----- nvinfo : EIATTR_REG_RECONFIG
	.align		4
.L_519:
        /*00c0*/ 	.byte	0x01, 0x54
	.zero		2


	//----- nvinfo : EIATTR_SYSCALL_OFFSETS
	.align		4
        /*00c4*/ 	.byte	0x04, 0x46
        /*00c6*/ 	.short	(.L_521 - .L_520)


	//   ....[0]....
.L_520:
        /*00c8*/ 	.word	0x00001170


	//   ....[1]....
        /*00cc*/ 	.word	0x00001260


	//   ....[2]....
        /*00d0*/ 	.word	0x000013c0


	//   ....[3]....
        /*00d4*/ 	.word	0x000014b0


	//   ....[4]....
        /*00d8*/ 	.word	0x00001730


	//----- nvinfo : EIATTR_MBARRIER_INSTR_OFFSETS
	.align		4
.L_521:
        /*00dc*/ 	.byte	0x04, 0x39
        /*00de*/ 	.short	(.L_523 - .L_522)


	//   ....[0]....
.L_522:
        /*00e0*/ 	.word	0x00000290
        /*00e4*/ 	.word	0x000000ff
        /*00e8*/ 	.word	0x00026800
        /*00ec*/ 	.short	0x0100
        /*00ee*/ 	.byte	0x06
	.zero		1


	//   ....[1]....
        /*00f0*/ 	.word	0x00000390
        /*00f4*/ 	.word	0x000000ff
        /*00f8*/ 	.word	0x00026810
        /*00fc*/ 	.short	0x0100
        /*00fe*/ 	.byte	0x08
	.zero		1


	//   ....[2]....
        /*0100*/ 	.word	0x000003a0
        /*0104*/ 	.word	0x000000ff
        /*0108*/ 	.word	0x00026820
        /*010c*/ 	.short	0x0100
        /*010e*/ 	.byte	0x08
	.zero		1


	//   ....[3]....
        /*0110*/ 	.word	0x000003b0
        /*0114*/ 	.word	0x000000ff
        /*0118*/ 	.word	0x00026818
        /*011c*/ 	.short	0x0100
        /*011e*/ 	.byte	0x08
	.zero		1


	//   ....[4]....
        /*0120*/ 	.word	0x000003c0
        /*0124*/ 	.word	0x000000ff
        /*0128*/ 	.word	0x00026828
        /*012c*/ 	.short	0x0100
        /*012e*/ 	.byte	0x08
	.zero		1


	//   ....[5]....
        /*0130*/ 	.word	0x000004f0
        /*0134*/ 	.word	0x000000ff
        /*0138*/ 	.word	0x00026830
        /*013c*/ 	.short	0x0100
        /*013e*/ 	.byte	0x08
	.zero		1


	//   ....[6]....
        /*0140*/ 	.word	0x00000500
        /*0144*/ 	.word	0x000000ff
        /*0148*/ 	.word	0x00026840
        /*014c*/ 	.short	0x0100
        /*014e*/ 	.byte	0x08
	.zero		1


	//   ....[7]....
        /*0150*/ 	.word	0x00000510
        /*0154*/ 	.word	0x000000ff
        /*0158*/ 	.word	0x00026838
        /*015c*/ 	.short	0x0100
        /*015e*/ 	.byte	0x08
	.zero		1


	//   ....[8]....
        /*0160*/ 	.word	0x00000520
        /*0164*/ 	.word	0x000000ff
        /*0168*/ 	.word	0x00026848
        /*016c*/ 	.short	0x0100
        /*016e*/ 	.byte	0x08
	.zero		1


	//   ....[9]....
        /*0170*/ 	.word	0x00001550
        /*0174*/ 	.word	0x000000ed
        /*0178*/ 	.word	0x00026800
        /*017c*/ 	.short	0x010a
        /*017e*/ 	.byte	0x3f
	.zero		1


	//   ....[10]....
        /*0180*/ 	.word	0x000015f0
        /*0184*/ 	.word	0x000000ed
        /*0188*/ 	.word	0x00026800
        /*018c*/ 	.short	0x010a
        /*018e*/ 	.byte	0x3f
	.zero		1


	//   ....[11]....
        /*0190*/ 	.word	0x00001f80
        /*0194*/ 	.word	0x000000ff
        /*0198*/ 	.word	0x00026810
        /*019c*/ 	.short	0x010a
        /*019e*/ 	.byte	0x07
	.zero		1


	//   ....[12]....
        /*01a0*/ 	.word	0x00001fc0
        /*01a4*/ 	.word	0x000000ff
        /*01a8*/ 	.word	0x00026810
        /*01ac*/ 	.short	0x010a
        /*01ae*/ 	.byte	0x07
	.zero		1


	//   ....[13]....
        /*01b0*/ 	.word	0x00002400
        /*01b4*/ 	.word	0x000000ff
        /*01b8*/ 	.word	0x00026830
        /*01bc*/ 	.short	0x010a
        /*01be*/ 	.byte	0x07
	.zero		1


	//   ....[14]....
        /*01c0*/ 	.word	0x00002730
        /*01c4*/ 	.word	0x000000ff
        /*01c8*/ 	.word	0x00026830
        /*01cc*/ 	.short	0x010a
        /*01ce*/ 	.byte	0x07
	.zero		1


	//   ....[15]....
        /*01d0*/ 	.word	0x00004d10
        /*01d4*/ 	.word	0x000000ff
        /*01d8*/ 	.word	0x00000000
        /*01dc*/ 	.short	0x0101
        /*01de*/ 	.byte	0x0a
	.zero		1


	//   ....[16]....
        /*01e0*/ 	.word	0x00005020
        /*01e4*/ 	.word	0x000000ff
        /*01e8*/ 	.word	0x00000000
        /*01ec*/ 	.short	0x0101
        /*01ee*/ 	.byte	0x07
	.zero		1


	//   ....[17]....
        /*01f0*/ 	.word	0x00008cf0
        /*01f4*/ 	.word	0x0000000f
        /*01f8*/ 	.word	0x00026820
        /*01fc*/ 	.short	0x010a
        /*01fe*/ 	.byte	0x3f
	.zero		1


	//   ....[18]....
        /*0200*/ 	.word	0x00009600
        /*0204*/ 	.word	0x0000000f
        /*0208*/ 	.word	0x00026840
        /*020c*/ 	.short	0x010a
        /*020e*/ 	.byte	0x3f
	.zero		1


	//   ....[19]....
        /*0210*/ 	.word	0x00009940
        /*0214*/ 	.word	0x0000000f
        /*0218*/ 	.word	0x00026828
        /*021c*/ 	.short	0x010a
        /*021e*/ 	.byte	0x3f
	.zero		1


	//   ....[20]....
        /*0220*/ 	.word	0x00009c80
        /*0224*/ 	.word	0x0000000f
        /*0228*/ 	.word	0x00026848
        /*022c*/ 	.short	0x010a
        /*022e*/ 	.byte	0x3f
	.zero		1


	//   ....[21]....
        /*0230*/ 	.word	0x00009f60
        /*0234*/ 	.word	0x0000000f
        /*0238*/ 	.word	0x00026820
        /*023c*/ 	.short	0x010a
        /*023e*/ 	.byte	0x3f
	.zero		1


	//   ....[22]....
        /*0240*/ 	.word	0x0000a310
        /*0244*/ 	.word	0x0000000f
        /*0248*/ 	.word	0x00026840
        /*024c*/ 	.short	0x010a
        /*024e*/ 	.byte	0x3f
	.zero		1


	//   ....[23]....
        /*0250*/ 	.word	0x0000a620
        /*0254*/ 	.word	0x0000000f
        /*0258*/ 	.word	0x00026828
        /*025c*/ 	.short	0x010a
        /*025e*/ 	.byte	0x3f
	.zero		1


	//   ....[24]....
        /*0260*/ 	.word	0x0000a9a0
        /*0264*/ 	.word	0x00000003
        /*0268*/ 	.word	0x00026840
        /*026c*/ 	.short	0x010a
        /*026e*/ 	.byte	0x3f
	.zero		1


	//   ....[25]....
        /*0270*/ 	.word	0x0000ae70
        /*0274*/ 	.word	0x00000007
        /*0278*/ 	.word	0x00000000
        /*027c*/ 	.short	0x010a
        /*027e*/ 	.byte	0x3f
	.zero		1


	//   ....[26]....
        /*0280*/ 	.word	0x0000aec0
        /*0284*/ 	.word	0x00000003
        /*0288*/ 	.word	0x00000000
        /*028c*/ 	.short	0x010a
        /*028e*/ 	.byte	0x3f
	.zero		1


	//   ....[27]....
        /*0290*/ 	.word	0x0000af20
        /*0294*/ 	.word	0x00000005
        /*0298*/ 	.word	0x00000000
        /*029c*/ 	.short	0x010a
        /*029e*/ 	.byte	0x3f
	.zero		1


	//   ....[28]....
        /*02a0*/ 	.word	0x0000af50
        /*02a4*/ 	.word	0x00000003
        /*02a8*/ 	.word	0x00000000
        /*02ac*/ 	.short	0x010a
        /*02ae*/ 	.byte	0x3f
	.zero		1


	//   ....[29]....
        /*02b0*/ 	.word	0x0000b030
        /*02b4*/ 	.word	0x000000ed
        /*02b8*/ 	.word	0x00026800
        /*02bc*/ 	.short	0x010a
        /*02be*/ 	.byte	0x3f
	.zero		1


	//   ....[30]....
        /*02c0*/ 	.word	0x0000b090
        /*02c4*/ 	.word	0x00000005
        /*02c8*/ 	.word	0x00026810
        /*02cc*/ 	.short	0x010a
        /*02ce*/ 	.byte	0x3f
	.zero		1


	//   ....[31]....
        /*02d0*/ 	.word	0x0000b0f0
        /*02d4*/ 	.word	0x00000079
        /*02d8*/ 	.word	0x00026830
        /*02dc*/ 	.short	0x010a
        /*02de*/ 	.byte	0x3f
	.zero		1


	//   ....[32]....
        /*02e0*/ 	.word	0x0000b140
        /*02e4*/ 	.word	0x0000000f
        /*02e8*/ 	.word	0x00026820
        /*02ec*/ 	.short	0x010a
        /*02ee*/ 	.byte	0x3f
	.zero		1


	//   ....[33]....
        /*02f0*/ 	.word	0x0000b190
        /*02f4*/ 	.word	0x0000000f
        /*02f8*/ 	.word	0x00026840
        /*02fc*/ 	.short	0x010a
        /*02fe*/ 	.byte	0x3f
	.zero		1


	//   ....[34]....
        /*0300*/ 	.word	0x0000b1e0
        /*0304*/ 	.word	0x0000000f
        /*0308*/ 	.word	0x00026828
        /*030c*/ 	.short	0x010a
        /*030e*/ 	.byte	0x3f
	.zero		1


	//   ....[35]....
        /*0310*/ 	.word	0x0000b230
        /*0314*/ 	.word	0x0000000f
        /*0318*/ 	.word	0x00026848
        /*031c*/ 	.short	0x010a
        /*031e*/ 	.byte	0x3f
	.zero		1


	//   ....[36]....
        /*0320*/ 	.word	0x0000b290
        /*0324*/ 	.word	0x0000000f
        /*0328*/ 	.word	0x00026820
        /*032c*/ 	.short	0x010a
        /*032e*/ 	.byte	0x3f
	.zero		1


	//   ....[37]....
        /*0330*/ 	.word	0x0000b2e0
        /*0334*/ 	.word	0x0000000f
        /*0338*/ 	.word	0x00026840
        /*033c*/ 	.short	0x010a
        /*033e*/ 	.byte	0x3f
	.zero		1


	//   ....[38]....
        /*0340*/ 	.word	0x0000b330
        /*0344*/ 	.word	0x0000000f
        /*0348*/ 	.word	0x00026828
        /*034c*/ 	.short	0x010a
        /*034e*/ 	.byte	0x3f
	.zero		1


	//   ....[39]....
        /*0350*/ 	.word	0x0000b380
        /*0354*/ 	.word	0x00000003
        /*0358*/ 	.word	0x00026840
        /*035c*/ 	.short	0x010a
        /*035e*/ 	.byte	0x3f
	.zero		1


	//   ....[40]....
        /*0360*/ 	.word	0x0000b450
        /*0364*/ 	.word	0x00000007
        /*0368*/ 	.word	0x00000000
        /*036c*/ 	.short	0x010a
        /*036e*/ 	.byte	0x3f
	.zero		1


	//   ....[41]....
        /*0370*/ 	.word	0x0000b4a0
        /*0374*/ 	.word	0x00000003
        /*0378*/ 	.word	0x00000000
        /*037c*/ 	.short	0x010a
        /*037e*/ 	.byte	0x3f
	.zero		1


	//   ....[42]....
        /*0380*/ 	.word	0x0000b4f0
        /*0384*/ 	.word	0x00000005
        /*0388*/ 	.word	0x00000000
        /*038c*/ 	.short	0x010a
        /*038e*/ 	.byte	0x3f
	.zero		1


	//----- nvinfo : EIATTR_NUM_MBARRIERS
	.align		4
.L_523:
        /*0390*/ 	.byte	0x03, 0x38
        /*0392*/ 	.short	0x0009


	//----- nvinfo : EIATTR_EXIT_INSTR_OFFSETS
	.align		4
        /*0394*/ 	.byte	0x04, 0x1c
        /*0396*/ 	.short	(.L_525 - .L_524)


	//   ....[0]....
.L_524:
        /*0398*/ 	.word	0x0000afa0


	//----- nvinfo : EIATTR_MAX_THREADS
	.align		4
.L_525:
        /*039c*/ 	.byte	0x04, 0x05
        /*039e*/ 	.short	(.L_527 - .L_526)
.L_526:
        /*03a0*/ 	.word	0x00000180
        /*03a4*/ 	.word	0x00000001
        /*03a8*/ 	.word	0x00000001


	//----- nvinfo : EIATTR_CRS_STACK_SIZE
	.align		4
.L_527:
        /*03ac*/ 	.byte	0x04, 0x1e
        /*03ae*/ 	.short	(.L_529 - .L_528)
.L_528:
        /*03b0*/ 	.word	0x00000000


	//----- nvinfo : EIATTR_CBANK_PARAM_SIZE
	.align		4
.L_529:
        /*03b4*/ 	.byte	0x03, 0x19
        /*03b6*/ 	.short	0x06f0


	//----- nvinfo : EIATTR_PARAM_CBANK
	.align		4
        /*03b8*/ 	.byte	0x04, 0x0a
        /*03ba*/ 	.short	(.L_531 - .L_530)
	.align		4
.L_530:
        /*03bc*/ 	.word	index@(.nv.constant0._ZN7cutlass13device_kernelIN5flash11enable_sm90INS1_16FlashAttnBwdSm90INS1_25CollectiveMainloopBwdSm90ILi2ELi2ELi2EN4cute5tupleIJNS5_1CILi1EEES8_S8_EEENS6_IJNS7_ILi64EEENS7_ILi128EEENS7_ILi96EEEEEENS_6half_tEfNS_4arch4Sm90ELb0ELb1ELb1ELb1ELb0ELb1ELb0ELb0ELi2ELi1ELi2ELi1ELb1EEENS1_21CollectiveEpilogueBwdISD_SE_SG_Li256ELb1ELb0ELi1EEENS1_19SingleTileSchedulerILb1ELb0ELb0ELi128EEEEEEEEEvNT_6ParamsE)
        /*03c0*/ 	.short	0x0210
        /*03c2*/ 	.short	0x06f0


	//----- nvinfo : EIATTR_SW_WAR
	.align		4
.L_531:
        /*03c4*/ 	.byte	0x04, 0x36
        /*03c6*/ 	.short	(.L_533 - .L_532)
.L_532:
        /*03c8*/ 	.word	0x00000008
.L_533:


//--------------------- .nv.info._ZN7cutlass13device_kernelIN5flash11enable_sm90INS1_16FlashAttnBwdSm90INS1_25CollectiveMainloopBwdSm90ILi2ELi2ELi2EN4cute5tupleIJNS5_1CILi1EEES8_S8_EEENS6_IJNS7_ILi64EEENS7_ILi128EEENS7_ILi96EEEEEENS_6half_tEfNS_4arch4Sm90ELb0ELb1ELb1ELb1ELb1ELb1ELb0ELb0ELi2ELi1ELi2ELi1ELb1EEENS1_21CollectiveEpilogueBwdISD_SE_SG_Li256ELb1ELb0ELi1EEENS1_19SingleTileSchedulerILb1ELb0ELb0ELi128EEEEEEEEEvNT_6ParamsE --------------------------
	.section	.nv.info._ZN7cutlass13device_kernelIN5flash11enable_sm90INS1_16FlashAttnBwdSm90INS1_25CollectiveMainloopBwdSm90ILi2ELi2ELi2EN4cute5tupleIJNS5_1CILi1EEES8_S8_EEENS6_IJNS7_ILi64EEENS7_ILi128EEENS7_ILi96EEEEEENS_6half_tEfNS_4arch4Sm90ELb0ELb1ELb1ELb1ELb1ELb1ELb0ELb0ELi2ELi1ELi2ELi1ELb1EEENS1_21CollectiveEpilogueBwdISD_SE_SG_Li256ELb1ELb0ELi1EEENS1_19SingleTileSchedulerILb1ELb0ELb0ELi128EEEEEEEEEvNT_6ParamsE,"",@"SHT_CUDA_INFO"
	.sectionflags	@""
	.align	4


	//----- nvinfo : EIATTR_CUDA_API_VERSION
	.align		4
        /*0000*/ 	.byte	0x04, 0x37
        /*0002*/ 	.short	(.L_535 - .L_534)
.L_534:
        /*0004*/ 	.word	0x00000082


	//----- nvinfo : EIATTR_KPARAM_INFO
	.align		4
.L_535:
        /*0008*/ 	.byte	0x04, 0x17
        /*000a*/ 	.short	(.L_537 - .L_536)
.L_536:
        /*000c*/ 	.word	0x00000000
        /*0010*/ 	.short	0x0000
        /*0012*/ 	.short	0x0070
        /*0014*/ 	.byte	0x00, 0xf0, 0x01, 0x1a


	//----- nvinfo : EIATTR_SPARSE_MMA_MASK
	.align		4
.L_537:
        /*0018*/ 	.byte	0x03, 0x50
        /*001a*/ 	.short	0x0000


	//----- nvinfo : EIATTR_MAXREG_COUNT
	.align		4
        /*001c*/ 	.byte	0x03, 0x1b
        /*001e*/ 	.short	0x00a8


	//----- nvinfo : EIATTR_NUM_BARRIERS
	.align		4
        /*0020*/ 	.byte	0x02, 0x4c
        /*0022*/ 	.byte	0x10
	.zero		1


	//----- nvinfo : EIATTR_EXTERNS
	.align		4
        /*0024*/ 	.byte	0x04, 0x0f
        /*0026*/ 	.short	(.L_539 - .L_538)


	//   ....[0]....
	.align		4
.L_538:
        /*0028*/ 	.word	index@(__assertfail)


	//----- nvinfo : EIATTR_ANNOTATIONS
	.align		4
.L_539:
        /*002c*/ 	.byte	0x04, 0x55
        /*002e*/ 	.short	(.L_541 - .L_540)


	//   ....[0]....
.L_540:
        /*0030*/ 	.word	0x00000001
        /*0034*/ 	.byte	0x30, 0x1b, 0x00, 0x00, 0x01, 0x00, 0x00, 0x00, 0x20, 0x2d, 0x00, 0x00, 0x01, 0x00, 0x00, 0x00
        /*0044*/ 	.byte	0x30, 0xa2, 0x00, 0x00, 0x01, 0x00, 0x00, 0x00, 0xc0, 0xa4, 0x00, 0x00, 0x01, 0x00, 0x00, 0x00
        /*0054*/ 	.byte	0x00, 0xb2, 0x00, 0x00, 0x01, 0x00, 0x00, 0x00, 0x20, 0xb2, 0x00, 0x00, 0x01, 0x00, 0x00, 0x00
        /*0064*/ 	.byte	0x00, 0xb6, 0x00, 0x00


	//----- nvinfo : EIATTR_MERCURY_ISA_VERSION
	.align		4
.L_541:
        /*0068*/ 	.byte	0x03, 0x5f
        /*006a*/ 	.short	0x0101


	//----- nvinfo : EIATTR_INT_WARP_WIDE_INSTR_OFFSETS
	.align		4
        /*006c*/ 	.byte	0x04, 0x31
        /*006e*/ 	.short	(.L_543 - .L_542)


	//   ....[0]....
.L_542:
        /*0070*/ 	.word	0x00000190


	//   ....[1]....
        /*0074*/ 	.word	0x000001c0


	//   ....[2]....
        /*0078*/ 	.word	0x00007e60


	//   ....[3]....
        /*007c*/ 	.word	0x000084c0


	//   ....[4]....
        /*0080*/ 	.word	0x00008970


	//   ....[5]....
        /*0084*/ 	.word	0x00008c40


	//   ....[6]....
        /*0088*/ 	.word	0x00008ea0


	//   ....[7]....
        /*008c*/ 	.word	0x00009030


	//----- nvinfo : EIATTR_COOP_GROUP_MASK_REGIDS
	.align		4
.L_543:
        /*0090*/ 	.byte	0x04, 0x29
        /*0092*/ 	.short	(.L_545 - .L_544)


	//   ....[0]....
.L_544:
        /*0094*/ 	.word	0xffffffff


	//   ....[1]....
        /*0098*/ 	.word	0xffffffff


	//   ....[2]....
        /*009c*/ 	.word	0xffffffff


	//   ....[3]....
        /*00a0*/ 	.word	0xffffffff


	//   ....[4]....
        /*00a4*/ 	.word	0xffffffff


	//   ....[5]....
        /*00a8*/ 	.word	0xffffffff


	//   ....[6]....
        /*00ac*/ 	.word	0xffffffff


	//   ....[7]....
        /*00b0*/ 	.word	0xffffffff


	//   ....[8]....
        /*00b4*/ 	.word	0xffffffff


	//   ....[9]....
        /*00b8*/ 	.word	0xffffffff


	//   ....[10]....
        /*00bc*/ 	.word	0xffffffff


	//   ....[11]....
        /*00c0*/ 	.word	0xffffffff


	//   ....[12]....
        /*00c4*/ 	.word	0xffffffff


	//   ....[13]....
        /*00c8*/ 	.word	0xffffffff


	//   ....[14]....
        /*00cc*/ 	.word	0xffffffff


	//   ....[15]....
        /*00d0*/ 	.word	0xffffffff


	//   ....[16]....
        /*00d4*/ 	.word	0x0500000f


	//   ....[17]....
        /*00d8*/ 	.word	0x0500000f


	//   ....[18]....
        /*00dc*/ 	.word	0x0500000f


	//   ....[19]....
        /*00e0*/ 	.word	0x0500000f


	//----- nvinfo : EIATTR_COOP_GROUP_INSTR_OFFSETS
	.align		4
.L_545:
        /*00e4*/ 	.byte	0x04, 0x28
        /*00e6*/ 	.short	(.L_547 - .L_546)


	//   ....[0]....
.L_546:
        /*00e8*/ 	.word	0x00000070


	//   ....[1]....
        /*00ec*/ 	.word	0x000001a0


	//   ....[2]....
        /*00f0*/ 	.word	0x000001f0


	//   ....[3]....
        /*00f4*/ 	.word	0x000003e0


	//   ....[4]....
        /*00f8*/ 	.word	0x00000620


	//   ....[5]....
        /*00fc*/ 	.word	0x00001510


	//   ....[6]....
        /*0100*/ 	.word	0x00006f70


	//   ....[7]....
        /*0104*/ 	.word	0x00007a60


	//   ....[8]....
        /*0108*/ 	.word	0x00007d90


	//   ....[9]....
        /*010c*/ 	.word	0x00008120


	//   ....[10]....
        /*0110*/ 	.word	0x000083f0


	//   ....[11]....
        /*0114*/ 	.word	0x00008630


	//   ....[12]....
        /*0118*/ 	.word	0x000088a0


	//   ....[13]....
        /*011c*/ 	.word	0x00008b80


	//   ....[14]....
        /*0120*/ 	.word	0x00008da0


	//   ....[15]....
        /*0124*/ 	.word	0x00008f30


	//   ....[16]....
        /*0128*/ 	.word	0x0000bf40


	//   ....[17]....
        /*012c*/ 	.word	0x0000c0b0


	//   ....[18]....
        /*0130*/ 	.word	0x0000c120


	//   ....[19]....
        /*0134*/ 	.word	0x0000c190


	//----- nvinfo : EIATTR_REG_RECONFIG
	.align		4
.L_547:
        /*0138*/ 	.byte	0x01, 0x54
	.zero		2


	//----- nvinfo : EIATTR_SYSCALL_OFFSETS
	.align		4
        /*013c*/ 	.byte	0x04, 0x46
        /*013e*/ 	.short	(.L_549 - .L_548)


	//   ....[0]....
.L_548:
        /*0140*/ 	.word	0x00001170


	//   ....[1]....
        /*0144*/ 	.word	0x00001260


	//   ....[2]....
        /*0148*/ 	.word	0x000013c0


	//   ....[3]....
        /*014c*/ 	.word	0x000014b0


	//   ....[4]....
        /*0150*/ 	.word	0x00001730


	//----- nvinfo : EIATTR_MBARRIER_INSTR_OFFSETS
	.align		4
.L_549:
        /*0154*/ 	.byte	0x04, 0x39
        /*0156*/ 	.short	(.L_551 - .L_550)


	//   ....[0]....
.L_550:
        /*0158*/ 	.word	0x00000290
        /*015c*/ 	.word	0x000000ff
        /*0160*/ 	.word	0x00026800
        /*0164*/ 	.short	0x0100
        /*0166*/ 	.byte	0x06
	.zero		1


	//   ....[1]....
        /*0168*/ 	.word	0x00000390
        /*016c*/ 	.word	0x000000ff
        /*0170*/ 	.word	0x00026810
        /*0174*/ 	.short	0x0100
        /*0176*/ 	.byte	0x08
	.zero		1


	//   ....[2]....
        /*0178*/ 	.word	0x000003a0
        /*017c*/ 	.word	0x000000ff
        /*0180*/ 	.word	0x00026820
        /*0184*/ 	.short	0x0100
        /*0186*/ 	.byte	0x08
	.zero		1


	//   ....[3]....
        /*0188*/ 	.word	0x000003b0
        /*018c*/ 	.word	0x000000ff
        /*0190*/ 	.word	0x00026818
        /*0194*/ 	.short	0x0100
        /*0196*/ 	.byte	0x08
	.zero		1


	//   ....[4]....
        /*0198*/ 	.word	0x000003c0
        /*019c*/ 	.word	0x000000ff
        /*01a0*/ 	.word	0x00026828
        /*01a4*/ 	.short	0x0100
        /*01a6*/ 	.byte	0x08
	.zero		1


	//   ....[5]....
        /*01a8*/ 	.word	0x000004f0
        /*01ac*/ 	.word	0x000000ff
        /*01b0*/ 	.word	0x00026830
        /*01b4*/ 	.short	0x0100
        /*01b6*/ 	.byte	0x08
	.zero		1


	//   ....[6]....
        /*01b8*/ 	.word	0x00000500
        /*01bc*/ 	.word	0x000000ff
        /*01c0*/ 	.word	0x00026840
        /*01c4*/ 	.short	0x0100
        /*01c6*/ 	.byte	0x08
	.zero		1


	//   ....[7]....
        /*01c8*/ 	.word	0x00000510
        /*01cc*/ 	.word	0x000000ff
        /*01d0*/ 	.word	0x00026838
        /*01d4*/ 	.short	0x0100
        /*01d6*/ 	.byte	0x08
	.zero		1


	//   ....[8]....
        /*01d8*/ 	.word	0x00000520
        /*01dc*/ 	.word	0x000000ff
        /*01e0*/ 	.word	0x00026848
        /*01e4*/ 	.short	0x0100
        /*01e6*/ 	.byte	0x08
	.zero		1


	//   ....[9]....
        /*01e8*/ 	.word	0x00001550
        /*01ec*/ 	.word	0x000000ed
        /*01f0*/ 	.word	0x00026800
        /*01f4*/ 	.short	0x010a
        /*01f6*/ 	.byte	0x3f
	.zero		1


	//   ....[10]....
        /*01f8*/ 	.word	0x000015f0
        /*01fc*/ 	.word	0x000000ed
        /*0200*/ 	.word	0x00026800
        /*0204*/ 	.short	0x010a
        /*0206*/ 	.byte	0x3f
	.zero		1


	//   ....[11]....
        /*0208*/ 	.word	0x00001f80
        /*020c*/ 	.word	0x000000ff
        /*0210*/ 	.word	0x00026810
        /*0214*/ 	.short	0x010a
        /*0216*/ 	.byte	0x07
	.zero		1


	//   ....[12]....
        /*0218*/ 	.word	0x00001fc0
        /*021c*/ 	.word	0x000000ff
        /*0220*/ 	.word	0x00026810
        /*0224*/ 	.short	0x010a
        /*0226*/ 	.byte	0x07
	.zero		1


	//   ....[13]....
        /*0228*/ 	.word	0x00002400
        /*022c*/ 	.word	0x000000ff
        /*0230*/ 	.word	0x00026830
        /*0234*/ 	.short	0x010a
        /*0236*/ 	.byte	0x07
	.zero		1


	//   ....[14]....
        /*0238*/ 	.word	0x00002730
        /*023c*/ 	.word	0x000000ff
        /*0240*/ 	.word	0x00026830
        /*0244*/ 	.short	0x010a
        /*0246*/ 	.byte	0x07
	.zero		1


	//   ....[15]....
        /*0248*/ 	.word	0x00004d10
        /*024c*/ 	.word	0x000000ff
        /*0250*/ 	.word	0x00000000
        /*0254*/ 	.short	0x0101
        /*0256*/ 	.byte	0x0a
	.zero		1


	//   ....[16]....
        /*0258*/ 	.word	0x00005020
        /*025c*/ 	.word	0x000000ff
        /*0260*/ 	.word	0x00000000
        /*0264*/ 	.short	0x0101
        /*0266*/ 	.byte	0x07
	.zero		1


	//   ....[17]....
        /*0268*/ 	.word	0x00009c30
        /*026c*/ 	.word	0x0000000f
        /*0270*/ 	.word	0x00026820
        /*0274*/ 	.short	0x010a
        /*0276*/ 	.byte	0x3f
	.zero		1


	//   ....[18]....
        /*0278*/ 	.word	0x0000a540
        /*027c*/ 	.word	0x0000000f
        /*0280*/ 	.word	0x00026840
        /*0284*/ 	.short	0x010a
        /*0286*/ 	.byte	0x3f
	.zero		1


	//   ....[19]....
        /*0288*/ 	.word	0x0000a880
        /*028c*/ 	.word	0x0000000f
        /*0290*/ 	.word	0x00026828
        /*0294*/ 	.short	0x010a
        /*0296*/ 	.byte	0x3f
	.zero		1


	//   ....[20]....
        /*0298*/ 	.word	0x0000abc0
        /*029c*/ 	.word	0x0000000f
        /*02a0*/ 	.word	0x00026848
        /*02a4*/ 	.short	0x010a
        /*02a6*/ 	.byte	0x3f
	.zero		1


	//   ....[21]....
        /*02a8*/ 	.word	0x0000aea0
        /*02ac*/ 	.word	0x0000000f
        /*02b0*/ 	.word	0x00026820
        /*02b4*/ 	.short	0x010a
        /*02b6*/ 	.byte	0x3f
	.zero		1


	//   ....[22]....
        /*02b8*/ 	.word	0x0000b250
        /*02bc*/ 	.word	0x0000000f
        /*02c0*/ 	.word	0x00026840
        /*02c4*/ 	.short	0x010a
        /*02c6*/ 	.byte	0x3f
	.zero		1


	//   ....[23]....
        /*02c8*/ 	.word	0x0000b560
        /*02cc*/ 	.word	0x0000000f
        /*02d0*/ 	.word	0x00026828
        /*02d4*/ 	.short	0x010a
        /*02d6*/ 	.byte	0x3f
	.zero		1


	//   ....[24]....
        /*02d8*/ 	.word	0x0000b8e0
        /*02dc*/ 	.word	0x00000003
        /*02e0*/ 	.word	0x00026840
        /*02e4*/ 	.short	0x010a
        /*02e6*/ 	.byte	0x3f
	.zero		1


	//   ....[25]....
        /*02e8*/ 	.word	0x0000bdb0
        /*02ec*/ 	.word	0x00000007
        /*02f0*/ 	.word	0x00000000
        /*02f4*/ 	.short	0x010a
        /*02f6*/ 	.byte	0x3f
	.zero		1


	//   ....[26]....
        /*02f8*/ 	.word	0x0000be00
        /*02fc*/ 	.word	0x00000003
        /*0300*/ 	.word	0x00000000
        /*0304*/ 	.short	0x010a
        /*0306*/ 	.byte	0x3f
	.zero		1


	//   ....[27]....
        /*0308*/ 	.word	0x0000be60
        /*030c*/ 	.word	0x00000005
        /*0310*/ 	.word	0x00000000
        /*0314*/ 	.short	0x010a
        /*0316*/ 	.byte	0x3f
	.zero		1


	//   ....[28]....
        /*0318*/ 	.word	0x0000be90
        /*031c*/ 	.word	0x00000003
        /*0320*/ 	.word	0x00000000
        /*0324*/ 	.short	0x010a
        /*0326*/ 	.byte	0x3f
	.zero		1


	//   ....[29]....
        /*0328*/ 	.word	0x0000bf70
        /*032c*/ 	.word	0x000000ed
        /*0330*/ 	.word	0x00026800
        /*0334*/ 	.short	0x010a
        /*0336*/ 	.byte	0x3f
	.zero		1


	//   ....[30]....
        /*0338*/ 	.word	0x0000bfd0
        /*033c*/ 	.word	0x00000005
        /*0340*/ 	.word	0x00026810
        /*0344*/ 	.short	0x010a
        /*0346*/ 	.byte	0x3f
	.zero		1


	//   ....[31]....
        /*0348*/ 	.word	0x0000c030
        /*034c*/ 	.word	0x00000079
        /*0350*/ 	.word	0x00026830
        /*0354*/ 	.short	0x010a
        /*0356*/ 	.byte	0x3f
	.zero		1


	//   ....[32]....
        /*0358*/ 	.word	0x0000c1d0
        /*035c*/ 	.word	0x0000000f
        /*0360*/ 	.word	0x00026820
        /*0364*/ 	.short	0x010a
        /*0366*/ 	.byte	0x3f
	.zero		1


	//   ....[33]....
        /*0368*/ 	.word	0x0000c220
        /*036c*/ 	.word	0x0000000f
        /*0370*/ 	.word	0x00026840
        /*0374*/ 	.short	0x010a
        /*0376*/ 	.byte	0x3f
	.zero		1


	//   ....[34]....
        /*0378*/ 	.word	0x0000c270
        /*037c*/ 	.word	0x0000000f
        /*0380*/ 	.word	0x00026828
        /*0384*/ 	.short	0x010a
        /*0386*/ 	.byte	0x3f
	.zero		1


	//   ....[35]....
        /*0388*/ 	.word	0x0000c2c0
        /*038c*/ 	.word	0x0000000f
        /*0390*/ 	.word	0x00026848
        /*0394*/ 	.short	0x010a
        /*0396*/ 	.byte	0x3f
	.zero		1


	//   ....[36]....
        /*0398*/ 	.word	0x0000c320
        /*039c*/ 	.word	0x0000000f
        /*03a0*/ 	.word	0x00026820
        /*03a4*/ 	.short	0x010a
        /*03a6*/ 	.byte	0x3f
	.zero		1


	//   ....[37]....
        /*03a8*/ 	.word	0x0000c370
        /*03ac*/ 	.word	0x0000000f
        /*03b0*/ 	.word	0x00026840
        /*03b4*/ 	.short	0x010a
        /*03b6*/ 	.byte	0x3f
	.zero		1


	//   ....[38]....
        /*03b8*/ 	.word	0x0000c3c0
        /*03bc*/ 	.word	0x0000000f
        /*03c0*/ 	.word	0x00026828
        /*03c4*/ 	.short	0x010a
        /*03c6*/ 	.byte	0x3f
	.zero		1


	//   ....[39]....
        /*03c8*/ 	.word	0x0000c410
        /*03cc*/ 	.word	0x00000003
        /*03d0*/ 	.word	0x00026840
        /*03d4*/ 	.short	0x010a
        /*03d6*/ 	.byte	0x3f
	.zero		1


	//   ....[40]....
        /*03d8*/ 	.word	0x0000c4e0
        /*03dc*/ 	.word	0x00000007
        /*03e0*/ 	.word	0x00000000
        /*03e4*/ 	.short	0x010a
        /*03e6*/ 	.byte	0x3f
	.zero		1


	//   ....[41]....
        /*03e8*/ 	.word	0x0000c530
        /*03ec*/ 	.word	0x00000003
        /*03f0*/ 	.word	0x00000000
        /*03f4*/ 	.short	0x010a
        /*03f6*/ 	.byte	0x3f
	.zero		1


	//   ....[42]....
        /*03f8*/ 	.word	0x0000c580
        /*03fc*/ 	.word	0x00000005
        /*0400*/ 	.word	0x00000000
        /*0404*/ 	.short	0x010a
        /*0406*/ 	.byte	0x3f
	.zero		1


	//----- nvinfo : EIATTR_NUM_MBARRIERS
	.align		4
.L_551:
        /*0408*/ 	.byte	0x03, 0x38
        /*040a*/ 	.short	0x0009


	//----- nvinfo : EIATTR_EXIT_INSTR_OFFSETS
	.align		4
        /*040c*/ 	.byte	0x04, 0x1c
        /*040e*/ 	.short	(.L_553 - .L_552)


	//   ....[0]....
.L_552:
        /*0410*/ 	.word	0x0000bee0


	//----- nvinfo : EIATTR_MAX_THREADS
	.align		4
.L_553:
        /*0414*/ 	.byte	0x04, 0x05
        /*0416*/ 	.short	(.L_555 - .L_554)
.L_554:
        /*0418*/ 	.word	0x00000180
        /*041c*/ 	.word	0x00000001
        /*0420*/ 	.word	0x00000001


	//----- nvinfo : EIATTR_CRS_STACK_SIZE
	.align		4
.L_555:
        /*0424*/ 	.byte	0x04, 0x1e
        /*0426*/ 	.short	(.L_557 - .L_556)
.L_556:
        /*0428*/ 	.word	0x00000000


	//----- nvinfo : EIATTR_CBANK_PARAM_SIZE
	.align		4
.L_557:
        /*042c*/ 	.byte	0x03, 0x19
        /*042e*/ 	.short	0x06f0


	//----- nvinfo : EIATTR_PARAM_CBANK
	.align		4
        /*0430*/ 	.byte	0x04, 0x0a
        /*0432*/ 	.short	(.L_559 - .L_558)
	.align		4
.L_558:
        /*0434*/ 	.word	index@(.nv.constant0._ZN7cutlass13device_kernelIN5flash11enable_sm90INS1_16FlashAttnBwdSm90INS1_25CollectiveMainloopBwdSm90ILi2ELi2ELi2EN4cute5tupleIJNS5_1CILi1EEES8_S8_EEENS6_IJNS7_ILi64EEENS7_ILi128EEENS7_ILi96EEEEEENS_6half_tEfNS_4arch4Sm90ELb0ELb1ELb1ELb1ELb1ELb1ELb0ELb0ELi2ELi1ELi2ELi1ELb1EEENS1_21CollectiveEpilogueBwdISD_SE_SG_Li256ELb1ELb0ELi1EEENS1_19SingleTileSchedulerILb1ELb0ELb0ELi128EEEEEEEEEvNT_6ParamsE)
        /*0438*/ 	.short	0x0210
        /*043a*/ 	.short	0x06f0


	//----- nvinfo : EIATTR_SW_WAR
	.align		4
.L_559:
        /*043c*/ 	.byte	0x04, 0x36
        /*043e*/ 	.short	(.L_561 - .L_560)
.L_560:
        /*0440*/ 	.word	0x00000008
.L_561:


//--------------------- .nv.info._ZN7cutlass13device_kernelIN5flash11enable_sm90INS1_16FlashAttnBwdSm90INS1_25CollectiveMainloopBwdSm90ILi2ELi2ELi2EN4cute5tupleIJNS5_1CILi1EEES8_S8_EEENS6_IJNS7_ILi64EEENS7_ILi128EEENS7_ILi96EEEEEENS_6half_tEfNS_4arch4Sm90ELb0ELb1ELb1ELb1ELb0ELb1ELb0ELb0ELi2ELi1ELi2ELi1ELb1EEENS1_24CollectiveEpilogueBwdGQAISD_fSG_Li256ELb1ELb0EEENS1_19SingleTileSchedulerILb1ELb0ELb0ELi128EEEEEEEEEvNT_6ParamsE --------------------------
	.section	.nv.info._ZN7cutlass13device_kernelIN5flash11enable_sm90INS1_16FlashAttnBwdSm90INS1_25CollectiveMainloopBwdSm90ILi2ELi2ELi2EN4cute5tupleIJNS5_1CILi1EEES8_S8_EEENS6_IJNS7_ILi64EEENS7_ILi128EEENS7_ILi96EEEEEENS_6half_tEfNS_4arch4Sm90ELb0ELb1ELb1ELb1ELb0ELb1ELb0ELb0ELi2ELi1ELi2ELi1ELb1EEENS1_24CollectiveEpilogueBwdGQAISD_fSG_Li256ELb1ELb0EEENS1_19SingleTileSchedulerILb1ELb0ELb0ELi128EEEEEEEEEvNT_6ParamsE,"",@"SHT_CUDA_INFO"
	.sectionflags	@""
	.align	4


	//----- nvinfo : EIATTR_CUDA_API_VERSION
	.align		4
        /*0000*/ 	.byte	0x04, 0x37
        /*0002*/ 	.short	(.L_563 - .L_562)
.L_562:
        /*0004*/ 	.word	0x00000082


	//----- nvinfo : EIATTR_KPARAM_INFO
	.align		4
.L_563:
        /*0008*/ 	.byte	0x04, 0x17
        /*000a*/ 	.short	(.L_565 - .L_564)
.L_564:
        /*000c*/ 	.word	0x00000000
        /*0010*/ 	.short	0x0000
        /*0012*/ 	.short	0x0070
        /*0014*/ 	.byte	0x00, 0xf0, 0x01, 0x1a


	//----- nvinfo : EIATTR_SPARSE_MMA_MASK
	.align		4
.L_565:
        /*0018*/ 	.byte	0x03, 0x50
        /*001a*/ 	.short	0x0000


	//----- nvinfo : EIATTR_MAXREG_COUNT
	.align		4
        /*001c*/ 	.byte	0x03, 0x1b
        /*001e*/ 	.short	0x00a8


	//----- nvinfo : EIATTR_NUM_BARRIERS
	.align		4
        /*0020*/ 	.byte	0x02, 0x4c
        /*0022*/ 	.byte	0x10
	.zero		1


	//----- nvinfo : EIATTR_EXTERNS
	.align		4
        /*0024*/ 	.byte	0x04, 0x0f
        /*0026*/ 	.short	(.L_567 - .L_566)


	//   ....[0]....
	.align		4
.L_566:
        /*0028*/ 	.word	index@(__assertfail)


	//----- nvinfo : EIATTR_ANNOTATIONS
	.align		4
.L_567:
        /*002c*/ 	.byte	0x04, 0x55
        /*002e*/ 	.short	(.L_569 - .L_568)


	//   ....[0]....
.L_568:
        /*0030*/ 	.word	0x00000001
        /*0034*/ 	.byte	0x30, 0x1b, 0x00, 0x00, 0x01, 0x00, 0x00, 0x00, 0x20, 0x2d, 0x00, 0x00, 0x01, 0x00, 0x00, 0x00
        /*0044*/ 	.byte	0x90, 0x80, 0x00, 0x00, 0x01, 0x00, 0x00, 0x00, 0x20, 0x83, 0x00, 0x00, 0x01, 0x00, 0x00, 0x00
        /*0054*/ 	.byte	0x60, 0x90, 0x00, 0x00, 0x01, 0x00, 0x00, 0x00, 0x80, 0x90, 0x00, 0x00, 0x01, 0x00, 0x00, 0x00
        /*0064*/ 	.byte	0x60, 0x94, 0x00, 0x00


	//----- nvinfo : EIATTR_MERCURY_ISA_VERSION
	.align		4
.L_569:
        /*0068*/ 	.byte	0x03, 0x5f
        /*006a*/ 	.short	0x0101


	//----- nvinfo : EIATTR_INT_WARP_WIDE_INSTR_OFFSETS
	.align		4
        /*006c*/ 	.byte	0x04, 0x31
        /*006e*/ 	.short	(.L_571 - .L_570)


	//   ....[0]....
.L_570:
        /*0070*/ 	.word	0x00000190


	//   ....[1]....
        /*0074*/ 	.word	0x000001c0


	//----- nvinfo : EIATTR_COOP_GROUP_MASK_REGIDS
	.align		4
.L_571:
        /*0078*/ 	.byte	0x04, 0x29
        /*007a*/ 	.short	(.L_573 - .L_572)


	//   ....[0]....
.L_572:
        /*007c*/ 	.word	0xffffffff


	//   ....[1]....
        /*0080*/ 	.word	0xffffffff


	//   ....[2]....
        /*0084*/ 	.word	0xffffffff


	//   ....[3]....
        /*0088*/ 	.word	0xffffffff


	//   ....[4]....
        /*008c*/ 	.word	0xffffffff


	//   ....[5]....
        /*0090*/ 	.word	0xffffffff


	//   ....[6]....
        /*0094*/ 	.word	0xffffffff


	//   ....[7]....
        /*0098*/ 	.word	0x0500000f


	//----- nvinfo : EIATTR_COOP_GROUP_INSTR_OFFSETS
	.align		4
.L_573:
        /*009c*/ 	.byte	0x04, 0x28
        /*009e*/ 	.short	(.L_575 - .L_574)


	//   ....[0]....
.L_574:
        /*00a0*/ 	.word	0x00000070


	//   ....[1]....
        /*00a4*/ 	.word	0x000001a0


	//   ....[2]....
        /*00a8*/ 	.word	0x000001f0


	//   ....[3]....
        /*00ac*/ 	.word	0x000003e0


	//   ....[4]....
        /*00b0*/ 	.word	0x00000620


	//   ....[5]....
        /*00b4*/ 	.word	0x00001510


	//   ....[6]....
        /*00b8*/ 	.word	0x00005cd0


	//   ....[7]....
        /*00bc*/ 	.word	0x00009da0


	//----- nvinfo : EIATTR_REG_RECONFIG
	.align		4
.L_575:
        /*00c0*/ 	.byte	0x01, 0x54
	.zero		2


	//----- nvinfo : EIATTR_SYSCALL_OFFSETS
	.align		4
        /*00c4*/ 	.byte	0x04, 0x46
        /*00c6*/ 	.short	(.L_577 - .L_576)


	//   ....[0]....
.L_576:
        /*00c8*/ 	.word	0x00001170


	//   ....[1]....
        /*00cc*/ 	.word	0x00001260


	//   ....[2]....
        /*00d0*/ 	.word	0x000013c0


	//   ....[3]....
        /*00d4*/ 	.word	0x000014b0


	//   ....[4]....
        /*00d8*/ 	.word	0x00001730


	//----- nvinfo : EIATTR_MBARRIER_INSTR_OFFSETS
	.align		4
.L_577:
        /*00dc*/ 	.byte	0x04, 0x39
        /*00de*/ 	.short	(.L_579 - .L_578)


	//   ....[0]....
.L_578:
        /*00e0*/ 	.word	0x00000290
        /*00e4*/ 	.word	0x000000ff
        /*00e8*/ 	.word	0x00026800
        /*00ec*/ 	.short	0x0100
        /*00ee*/ 	.byte	0x06
	.zero		1


	//   ....[1]....
        /*00f0*/ 	.word	0x00000390
        /*00f4*/ 	.word	0x000000ff
        /*00f8*/ 	.word	0x00026810
        /*00fc*/ 	.short	0x0100
        /*00fe*/ 	.byte	0x08
	.zero		1


	//   ....[2]....
        /*0100*/ 	.word	0x000003a0
        /*0104*/ 	.word	0x000000ff
        /*0108*/ 	.word	0x00026820
        /*010c*/ 	.short	0x0100
        /*010e*/ 	.byte	0x08
	.zero		1


	//   ....[3]....
        /*0110*/ 	.word	0x000003b0
        /*0114*/ 	.word	0x000000ff
        /*0118*/ 	.word	0x00026818
        /*011c*/ 	.short	0x0100
        /*011e*/ 	.byte	0x08
	.zero		1


	//   ....[4]....
        /*0120*/ 	.word	0x000003c0
        /*0124*/ 	.word	0x000000ff
        /*0128*/ 	.word	0x00026828
        /*012c*/ 	.short	0x0100
        /*012e*/ 	.byte	0x08
	.zero		1


	//   ....[5]....
        /*0130*/ 	.word	0x000004f0
        /*0134*/ 	.word	0x000000ff
        /*0138*/ 	.word	0x00026830
        /*013c*/ 	.short	0x0100
        /*013e*/ 	.byte	0x08
	.zero		1


	//   ....[6]....
        /*0140*/ 	.word	0x00000500
        /*0144*/ 	.word	0x000000ff
        /*0148*/ 	.word	0x00026840
        /*014c*/ 	.short	0x0100
        /*014e*/ 	.byte	0x08
	.zero		1


	//   ....[7]....
        /*0150*/ 	.word	0x00000510
        /*0154*/ 	.word	0x000000ff
        /*0158*/ 	.word	0x00026838
        /*015c*/ 	.short	0x0100
        /*015e*/ 	.byte	0x08
	.zero		1


	//   ....[8]....
        /*0160*/ 	.word	0x00000520
        /*0164*/ 	.word	0x000000ff
        /*0168*/ 	.word	0x00026848
        /*016c*/ 	.short	0x0100
        /*016e*/ 	.byte	0x08
	.zero		1


	//   ....[9]....
        /*0170*/ 	.word	0x00001550
        /*0174*/ 	.word	0x000000ed
        /*0178*/ 	.word	0x00026800
        /*017c*/ 	.short	0x010a
        /*017e*/ 	.byte	0x3f
	.zero		1


	//   ....[10]....
        /*0180*/ 	.word	0x000015f0
        /*0184*/ 	.word	0x000000ed
        /*0188*/ 	.word	0x00026800
        /*018c*/ 	.short	0x010a
        /*018e*/ 	.byte	0x3f
	.zero		1


	//   ....[11]....
        /*0190*/ 	.word	0x00001f80
        /*0194*/ 	.word	0x000000ff
        /*0198*/ 	.word	0x00026810
        /*019c*/ 	.short	0x010a
        /*019e*/ 	.byte	0x07
	.zero		1


	//   ....[12]....
        /*01a0*/ 	.word	0x00001fc0
        /*01a4*/ 	.word	0x000000ff
        /*01a8*/ 	.word	0x00026810
        /*01ac*/ 	.short	0x010a
        /*01ae*/ 	.byte	0x07
	.zero		1


	//   ....[13]....
        /*01b0*/ 	.word	0x00002400
        /*01b4*/ 	.word	0x000000ff
        /*01b8*/ 	.word	0x00026830
        /*01bc*/ 	.short	0x010a
        /*01be*/ 	.byte	0x07
	.zero		1


	//   ....[14]....
        /*01c0*/ 	.word	0x00002730
        /*01c4*/ 	.word	0x000000ff
        /*01c8*/ 	.word	0x00026830
        /*01cc*/ 	.short	0x010a
        /*01ce*/ 	.byte	0x07
	.zero		1


	//   ....[15]....
        /*01d0*/ 	.word	0x00004d10
        /*01d4*/ 	.word	0x000000ff
        /*01d8*/ 	.word	0x00000000
        /*01dc*/ 	.short	0x0101
        /*01de*/ 	.byte	0x0a
	.zero		1


	//   ....[16]....
        /*01e0*/ 	.word	0x00005020
        /*01e4*/ 	.word	0x000000ff
        /*01e8*/ 	.word	0x00000000
        /*01ec*/ 	.short	0x0101
        /*01ee*/ 	.byte	0x07
	.zero		1


	//   ....[17]....
        /*01f0*/ 	.word	0x00007a90
        /*01f4*/ 	.word	0x0000000f
        /*01f8*/ 	.word	0x00026820
        /*01fc*/ 	.short	0x010a
        /*01fe*/ 	.byte	0x3f
	.zero		1


	//   ....[18]....
        /*0200*/ 	.word	0x000083a0
        /*0204*/ 	.word	0x0000000f
        /*0208*/ 	.word	0x00026840
        /*020c*/ 	.short	0x010a
        /*020e*/ 	.byte	0x3f
	.zero		1


	//   ....[19]....
        /*0210*/ 	.word	0x000086e0
        /*0214*/ 	.word	0x0000000f
        /*0218*/ 	.word	0x00026828
        /*021c*/ 	.short	0x010a
        /*021e*/ 	.byte	0x3f
	.zero		1


	//   ....[20]....
        /*0220*/ 	.word	0x00008a20
        /*0224*/ 	.word	0x0000000f
        /*0228*/ 	.word	0x00026848
        /*022c*/ 	.short	0x010a
        /*022e*/ 	.byte	0x3f
	.zero		1


	//   ....[21]....
        /*0230*/ 	.word	0x00008d00
        /*0234*/ 	.word	0x0000000f
        /*0238*/ 	.word	0x00026820
        /*023c*/ 	.short	0x010a
        /*023e*/ 	.byte	0x3f
	.zero		1


	//   ....[22]....
        /*0240*/ 	.word	0x000090b0
        /*0244*/ 	.word	0x0000000f
        /*0248*/ 	.word	0x00026840
        /*024c*/ 	.short	0x010a
        /*024e*/ 	.byte	0x3f
	.zero		1


	//   ....[23]....
        /*0250*/ 	.word	0x000093c0
        /*0254*/ 	.word	0x0000000f
        /*0258*/ 	.word	0x00026828
        /*025c*/ 	.short	0x010a
        /*025e*/ 	.byte	0x3f
	.zero		1


	//   ....[24]....
        /*0260*/ 	.word	0x00009740
        /*0264*/ 	.word	0x00000003
        /*0268*/ 	.word	0x00026840
        /*026c*/ 	.short	0x010a
        /*026e*/ 	.byte	0x3f
	.zero		1


	//   ....[25]....
        /*0270*/ 	.word	0x00009c10
        /*0274*/ 	.word	0x00000007
        /*0278*/ 	.word	0x00000000
        /*027c*/ 	.short	0x010a
        /*027e*/ 	.byte	0x3f
	.zero		1


	//   ....[26]....
        /*0280*/ 	.word	0x00009c60
        /*0284*/ 	.word	0x00000003
        /*0288*/ 	.word	0x00000000
        /*028c*/ 	.short	0x010a
        /*028e*/ 	.byte	0x3f
	.zero		1


	//   ....[27]....
        /*0290*/ 	.word	0x00009cc0
        /*0294*/ 	.word	0x00000005
        /*0298*/ 	.word	0x00000000
        /*029c*/ 	.short	0x010a
        /*029e*/ 	.byte	0x3f
	.zero		1


	//   ....[28]....
        /*02a0*/ 	.word	0x00009cf0
        /*02a4*/ 	.word	0x00000003
        /*02a8*/ 	.word	0x00000000
        /*02ac*/ 	.short	0x010a
        /*02ae*/ 	.byte	0x3f
	.zero		1


	//   ....[29]....
        /*02b0*/ 	.word	0x00009dd0
        /*02b4*/ 	.word	0x000000ed
        /*02b8*/ 	.word	0x00026800
        /*02bc*/ 	.short	0x010a
        /*02be*/ 	.byte	0x3f
	.zero		1


	//   ....[30]....
        /*02c0*/ 	.word	0x00009e30
        /*02c4*/ 	.word	0x00000005
        /*02c8*/ 	.word	0x00026810
        /*02cc*/ 	.short	0x010a
        /*02ce*/ 	.byte	0x3f
	.zero		1


	//   ....[31]....
        /*02d0*/ 	.word	0x00009e90
        /*02d4*/ 	.word	0x00000079
        /*02d8*/ 	.word	0x00026830
        /*02dc*/ 	.short	0x010a
        /*02de*/ 	.byte	0x3f
	.zero		1


	//   ....[32]....
        /*02e0*/ 	.word	0x00009ee0
        /*02e4*/ 	.word	0x0000000f
        /*02e8*/ 	.word	0x00026820
        /*02ec*/ 	.short	0x010a
        /*02ee*/ 	.byte	0x3f
	.zero		1


	//   ....[33]....
        /*02f0*/ 	.word	0x00009f30
        /*02f4*/ 	.word	0x0000000f
        /*02f8*/ 	.word	0x00026840
        /*02fc*/ 	.short	0x010a
        /*02fe*/ 	.byte	0x3f
	.zero		1


	//   ....[34]....
        /*0300*/ 	.word	0x00009f80
        /*0304*/ 	.word	0x0000000f
        /*0308*/ 	.word	0x00026828
        /*030c*/ 	.short	0x010a
        /*030e*/ 	.byte	0x3f
	.zero		1


	//   ....[35]....
        /*0310*/ 	.word	0x00009fd0
        /*0314*/ 	.word	0x0000000f
        /*0318*/ 	.word	0x00026848
        /*031c*/ 	.short	0x010a
        /*031e*/ 	.byte	0x3f
	.zero		1


	//   ....[36]....
        /*0320*/ 	.word	0x0000a030
        /*0324*/ 	.word	0x0000000f
        /*0328*/ 	.word	0x00026820
        /*032c*/ 	.short	0x010a
        /*032e*/ 	.byte	0x3f
	.zero		1


	//   ....[37]....
        /*0330*/ 	.word	0x0000a080
        /*0334*/ 	.word	0x0000000f
        /*0338*/ 	.word	0x00026840
        /*033c*/ 	.short	0x010a
        /*033e*/ 	.byte	0x3f
	.zero		1


	//   ....[38]....
        /*0340*/ 	.word	0x0000a0d0
        /*0344*/ 	.word	0x0000000f
        /*0348*/ 	.word	0x00026828
        /*034c*/ 	.short	0x010a
        /*034e*/ 	.byte	0x3f
	.zero		1


	//   ....[39]....
        /*0350*/ 	.word	0x0000a120
        /*0354*/ 	.word	0x00000003
        /*0358*/ 	.word	0x00026840
        /*035c*/ 	.short	0x010a
        /*035e*/ 	.byte	0x3f
	.zero		1


	//   ....[40]....
        /*0360*/ 	.word	0x0000a1f0
        /*0364*/ 	.word	0x00000007
        /*0368*/ 	.word	0x00000000
        /*036c*/ 	.short	0x010a
        /*036e*/ 	.byte	0x3f
	.zero		1


	//   ....[41]....
        /*0370*/ 	.word	0x0000a240
        /*0374*/ 	.word	0x00000003
        /*0378*/ 	.word	0x00000000
        /*037c*/ 	.short	0x010a
        /*037e*/ 	.byte	0x3f
	.zero		1


	//   ....[42]....
        /*0380*/ 	.word	0x0000a290
        /*0384*/ 	.word	0x00000005
        /*0388*/ 	.word	0x00000000
        /*038c*/ 	.short	0x010a
        /*038e*/ 	.byte	0x3f
	.zero		1


	//----- nvinfo : EIATTR_NUM_MBARRIERS
	.align		4
.L_579:
        /*0390*/ 	.byte	0x03, 0x38
        /*0392*/ 	.short	0x0009


	//----- nvinfo : EIATTR_EXIT_INSTR_OFFSETS
	.align		4
        /*0394*/ 	.byte	0x04, 0x1c
        /*0396*/ 	.short	(.L_581 - .L_580)


	//   ....[0]....
.L_580:
        /*0398*/ 	.word	0x00009d40


	//----- nvinfo : EIATTR_MAX_THREADS
	.align		4
.L_581:
        /*039c*/ 	.byte	0x04, 0x05
        /*039e*/ 	.short	(.L_583 - .L_582)
.L_582:
        /*03a0*/ 	.word	0x00000180
        /*03a4*/ 	.word	0x00000001
        /*03a8*/ 	.word	0x00000001


	//----- nvinfo : EIATTR_CRS_STACK_SIZE
	.align		4
.L_583:
        /*03ac*/ 	.byte	0x04, 0x1e
        /*03ae*/ 	.short	(.L_585 - .L_584)
.L_584:
        /*03b0*/ 	.word	0x00000000


	//----- nvinfo : EIATTR_CBANK_PARAM_SIZE
	.align		4
.L_585:
        /*03b4*/ 	.byte	0x03, 0x19
        /*03b6*/ 	.short	0x06f0


	//----- nvinfo : EIATTR_PARAM_CBANK
	.align		4
        /*03b8*/ 	.byte	0x04, 0x0a
        /*03ba*/ 	.short	(.L_587 - .L_586)
	.align		4
.L_586:
        /*03bc*/ 	.word	index@(.nv.constant0._ZN7cutlass13device_kernelIN5flash11enable_sm90INS1_16FlashAttnBwdSm90INS1_25CollectiveMainloopBwdSm90ILi2ELi2ELi2EN4cute5tupleIJNS5_1CILi1EEES8_S8_EEENS6_IJNS7_ILi64EEENS7_ILi128EEENS7_ILi96EEEEEENS_6half_tEfNS_4arch4Sm90ELb0ELb1ELb1ELb1ELb0ELb1ELb0ELb0ELi2ELi1ELi2ELi1ELb1EEENS1_24CollectiveEpilogueBwdGQAISD_fSG_Li256ELb1ELb0EEENS1_19SingleTileSchedulerILb1ELb0ELb0ELi128EEEEEEEEEvNT_6ParamsE)
        /*03c0*/ 	.short	0x0210
        /*03c2*/ 	.short	0x06f0


	//----- nvinfo : EIATTR_SW_WAR
	.align		4
.L_587:
        /*03c4*/ 	.byte	0x04, 0x36
        /*03c6*/ 	.short	(.L_589 - .L_588)
.L_588:
        /*03c8*/ 	.word	0x00000008
.L_589:


//--------------------- .nv.info._ZN7cutlass13device_kernelIN5flash11enable_sm90INS1_16FlashAttnBwdSm90INS1_25CollectiveMainloopBwdSm90ILi2ELi2ELi2EN4cute5tupleIJNS5_1CILi1EEES8_S8_EEENS6_IJNS7_ILi64EEENS7_ILi128EEENS7_ILi96EEEEEENS_6half_tEfNS_4arch4Sm90ELb0ELb1ELb1ELb1ELb1ELb1ELb0ELb0ELi2ELi1ELi2ELi1ELb1EEENS1_24CollectiveEpilogueBwdGQAISD_fSG_Li256ELb1ELb1EEENS1_19SingleTileSchedulerILb1ELb0ELb0ELi128EEEEEEEEEvNT_6ParamsE --------------------------
	.section	.nv.info._ZN7cutlass13device_kernelIN5flash11enable_sm90INS1_16FlashAttnBwdSm90INS1_25CollectiveMainloopBwdSm90ILi2ELi2ELi2EN4cute5tupleIJNS5_1CILi1EEES8_S8_EEENS6_IJNS7_ILi64EEENS7_ILi128EEENS7_ILi96EEEEEENS_6half_tEfNS_4arch4Sm90ELb0ELb1ELb1ELb1ELb1ELb1ELb0ELb0ELi2ELi1ELi2ELi1ELb1EEENS1_24CollectiveEpilogueBwdGQAISD_fSG_Li256ELb1ELb1EEENS1_19SingleTileSchedulerILb1ELb0ELb0ELi128EEEEEEEEEvNT_6ParamsE,"",@"SHT_CUDA_INFO"
	.sectionflags	@""
	.align	4


	//----- nvinfo : EIATTR_CUDA_API_VERSION
	.align		4
        /*0000*/ 	.byte	0x04, 0x37
        /*0002*/ 	.short	(.L_591 - .L_590)
.L_590:
        /*0004*/ 	.word	0x00000082


	//----- nvinfo : EIATTR_KPARAM_INFO
	.align		4
.L_591:
        /*0008*/ 	.byte	0x04, 0x17
        /*000a*/ 	.short	(.L_593 - .L_592)
.L_592:
        /*000c*/ 	.word	0x00000000
        /*0010*/ 	.short	0x0000
        /*0012*/ 	.short	0x0070
        /*0014*/ 	.byte	0x00, 0xf0, 0x01, 0x1a


	//----- nvinfo : EIATTR_SPARSE_MMA_MASK
	.align		4
.L_593:
        /*0018*/ 	.byte	0x03, 0x50
        /*001a*/ 	.short	0x0000


	//----- nvinfo : EIATTR_MAXREG_COUNT
	.align		4
        /*001c*/ 	.byte	0x03, 0x1b
        /*001e*/ 	.short	0x00a8


	//----- nvinfo : EIATTR_NUM_BARRIERS
	.align		4
        /*0020*/ 	.byte	0x02, 0x4c
        /*0022*/ 	.byte	0x10
	.zero		1


	//----- nvinfo : EIATTR_EXTERNS
	.align		4
        /*0024*/ 	.byte	0x04, 0x0f
        /*0026*/ 	.short	(.L_595 - .L_594)


	//   ....[0]....
	.align		4
.L_594:
        /*0028*/ 	.word	index@(__assertfail)


	//----- nvinfo : EIATTR_ANNOTATIONS
	.align		4
.L_595:
        /*002c*/ 	.byte	0x04, 0x55
        /*002e*/ 	.short	(.L_597 - .L_596)


	//   ....[0]....
.L_596:
        /*0030*/ 	.word	0x00000001
        /*0034*/ 	.byte	0x30, 0x1b, 0x00, 0x00, 0x01, 0x00, 0x00, 0x00, 0x20, 0x2d, 0x00, 0x00, 0x01, 0x00, 0x00, 0x00
        /*0044*/ 	.byte	0x80, 0x94, 0x00, 0x00, 0x01, 0x00, 0x00, 0x00, 0x10, 0x97, 0x00, 0x00, 0x01, 0x00, 0x00, 0x00
        /*0054*/ 	.byte	0x50, 0xa4, 0x00, 0x00, 0x01, 0x00, 0x00, 0x00, 0x70, 0xa4, 0x00, 0x00, 0x01, 0x00, 0x00, 0x00
        /*0064*/ 	.byte	0x50, 0xa8, 0x00, 0x00


	//----- nvinfo : EIATTR_MERCURY_ISA_VERSION
	.align		4
.L_597:
        /*0068*/ 	.byte	0x03, 0x5f
        /*006a*/ 	.short	0x0101


	//----- nvinfo : EIATTR_INT_WARP_WIDE_INSTR_OFFSETS
	.align		4
        /*006c*/ 	.byte	0x04, 0x31
        /*006e*/ 	.short	(.L_599 - .L_598)


	//   ....[0]....
.L_598:
        /*0070*/ 	.word	0x00000190


	//   ....[1]....
        /*0074*/ 	.word	0x000001c0


	//   ....[2]....
        /*0078*/ 	.word	0x000070b0


	//   ....[3]....
        /*007c*/ 	.word	0x00007710


	//   ....[4]....
        /*0080*/ 	.word	0x00007bc0


	//   ....[5]....
        /*0084*/ 	.word	0x00007e90


	//   ....[6]....
        /*0088*/ 	.word	0x000080f0


	//   ....[7]....
        /*008c*/ 	.word	0x00008280


	//----- nvinfo : EIATTR_COOP_GROUP_MASK_REGIDS
	.align		4
.L_599:
        /*0090*/ 	.byte	0x04, 0x29
        /*0092*/ 	.short	(.L_601 - .L_600)


	//   ....[0]....
.L_600:
        /*0094*/ 	.word	0xffffffff


	//   ....[1]....
        /*0098*/ 	.word	0xffffffff


	//   ....[2]....
        /*009c*/ 	.word	0xffffffff


	//   ....[3]....
        /*00a0*/ 	.word	0xffffffff


	//   ....[4]....
        /*00a4*/ 	.word	0xffffffff


	//   ....[5]....
        /*00a8*/ 	.word	0xffffffff


	//   ....[6]....
        /*00ac*/ 	.word	0xffffffff


	//   ....[7]....
        /*00b0*/ 	.word	0xffffffff


	//   ....[8]....
        /*00b4*/ 	.word	0xffffffff


	//   ....[9]....
        /*00b8*/ 	.word	0xffffffff


	//   ....[10]....
        /*00bc*/ 	.word	0xffffffff


	//   ....[11]....
        /*00c0*/ 	.word	0xffffffff


	//   ....[12]....
        /*00c4*/ 	.word	0xffffffff


	//   ....[13]....
        /*00c8*/ 	.word	0xffffffff


	//   ....[14]....
        /*00cc*/ 	.word	0xffffffff


	//   ....[15]....
        /*00d0*/ 	.word	0xffffffff


	//   ....[16]....
        /*00d4*/ 	.word	0xffffffff


	//   ....[17]....
        /*00d8*/ 	.word	0xffffffff


	//   ....[18]....
        /*00dc*/ 	.word	0xffffffff


	//   ....[19]....
        /*00e0*/ 	.word	0xffffffff


	//   ....[20]....
        /*00e4*/ 	.word	0x0500000f


	//   ....[21]....
        /*00e8*/ 	.word	0x0500000f


	//   ....[22]....
        /*00ec*/ 	.word	0x0500000f


	//   ....[23]....
        /*00f0*/ 	.word	0x0500000f


	//   ....[24]....
        /*00f4*/ 	.word	0x0500000f


	//   ....[25]....
        /*00f8*/ 	.word	0x0500000f


	//----- nvinfo : EIATTR_COOP_GROUP_INSTR_OFFSETS
	.align		4
.L_601:
        /*00fc*/ 	.byte	0x04, 0x28
        /*00fe*/ 	.short	(.L_603 - .L_602)


	//   ....[0]....
.L_602:
        /*0100*/ 	.word	0x00000070


	//   ....[1]....
        /*0104*/ 	.word	0x000001a0


	//   ....[2]....
        /*0108*/ 	.word	0x000001f0


	//   ....[3]....
        /*010c*/ 	.word	0x000003e0


	//   ....[4]....
        /*0110*/ 	.word	0x00000620


	//   ....[5]....
        /*0114*/ 	.word	0x00001510


	//   ....[6]....
        /*0118*/ 	.word	0x00005ae0


	//   ....[7]....
        /*011c*/ 	.word	0x00005c70


	//   ....[8]....
        /*0120*/ 	.word	0x00005f20


	//   ....[9]....
        /*0124*/ 	.word	0x000060b0


	//   ....[10]....
        /*0128*/ 	.word	0x000061c0


	//   ....[11]....
        /*012c*/ 	.word	0x00006cb0


	//   ....[12]....
        /*0130*/ 	.word	0x00006fe0


	//   ....[13]....
        /*0134*/ 	.word	0x00007370


	//   ....[14]....
        /*0138*/ 	.word	0x00007640


	//   ....[15]....
        /*013c*/ 	.word	0x00007880


	//   ....[16]....
        /*0140*/ 	.word	0x00007af0


	//   ....[17]....
        /*0144*/ 	.word	0x00007dd0


	//   ....[18]....
        /*0148*/ 	.word	0x00007ff0


	//   ....[19]....
        /*014c*/ 	.word	0x00008180


	//   ....[20]....
        /*0150*/ 	.word	0x0000b190


	//   ....[21]....
        /*0154*/ 	.word	0x0000b300


	//   ....[22]....
        /*0158*/ 	.word	0x0000b370


	//   ....[23]....
        /*015c*/ 	.word	0x0000b3e0


	//   ....[24]....
        /*0160*/ 	.word	0x0000b450


	//   ....[25]....
        /*0164*/ 	.word	0x0000b4c0


	//----- nvinfo : EIATTR_REG_RECONFIG
	.align		4
.L_603:
        /*0168*/ 	.byte	0x01, 0x54
	.zero		2


	//----- nvinfo : EIATTR_SYSCALL_OFFSETS
	.align		4
        /*016c*/ 	.byte	0x04, 0x46
        /*016e*/ 	.short	(.L_605 - .L_604)


	//   ....[0]....
.L_604:
        /*0170*/ 	.word	0x00001170


	//   ....[1]....
        /*0174*/ 	.word	0x00001260


	//   ....[2]....
        /*0178*/ 	.word	0x000013c0


	//   ....[3]....
        /*017c*/ 	.word	0x000014b0


	//   ....[4]....
        /*0180*/ 	.word	0x00001730


	//----- nvinfo : EIATTR_MBARRIER_INSTR_OFFSETS
	.align		4
.L_605:
        /*0184*/ 	.byte	0x04, 0x39
        /*0186*/ 	.short	(.L_607 - .L_606)


	//   ....[0]....
.L_606:
        /*0188*/ 	.word	0x00000290
        /*018c*/ 	.word	0x000000ff
        /*0190*/ 	.word	0x00026800
        /*0194*/ 	.short	0x0100
        /*0196*/ 	.byte	0x06
	.zero		1


	//   ....[1]....
        /*0198*/ 	.word	0x00000390
        /*019c*/ 	.word	0x000000ff
        /*01a0*/ 	.word	0x00026810
        /*01a4*/ 	.short	0x0100
        /*01a6*/ 	.byte	0x08
	.zero		1


	//   ....[2]....
        /*01a8*/ 	.word	0x000003a0
        /*01ac*/ 	.word	0x000000ff
        /*01b0*/ 	.word	0x00026820
        /*01b4*/ 	.short	0x0100
        /*01b6*/ 	.byte	0x08
	.zero		1


	//   ....[3]....
        /*01b8*/ 	.word	0x000003b0
        /*01bc*/ 	.word	0x000000ff
        /*01c0*/ 	.word	0x00026818
        /*01c4*/ 	.short	0x0100
        /*01c6*/ 	.byte	0x08
	.zero		1


	//   ....[4]....
        /*01c8*/ 	.word	0x000003c0
        /*01cc*/ 	.word	0x000000ff
        /*01d0*/ 	.word	0x00026828
        /*01d4*/ 	.short	0x0100
        /*01d6*/ 	.byte	0x08
	.zero		1


	//   ....[5]....
        /*01d8*/ 	.word	0x000004f0
        /*01dc*/ 	.word	0x000000ff
        /*01e0*/ 	.word	0x00026830
        /*01e4*/ 	.short	0x0100
        /*01e6*/ 	.byte	0x08
	.zero		1


	//   ....[6]....
        /*01e8*/ 	.word	0x00000500
        /*01ec*/ 	.word	0x000000ff
        /*01f0*/ 	.word	0x00026840
        /*01f4*/ 	.short	0x0100
        /*01f6*/ 	.byte	0x08
	.zero		1


	//   ....[7]....
        /*01f8*/ 	.word	0x00000510
        /*01fc*/ 	.word	0x000000ff
        /*0200*/ 	.word	0x00026838
        /*0204*/ 	.short	0x0100
        /*0206*/ 	.byte	0x08
	.zero		1


	//   ....[8]....
        /*0208*/ 	.word	0x00000520
        /*020c*/ 	.word	0x000000ff
        /*0210*/ 	.word	0x00026848
        /*0214*/ 	.short	0x0100
        /*0216*/ 	.byte	0x08
	.zero		1


	//   ....[9]....
        /*0218*/ 	.word	0x00001550
        /*021c*/ 	.word	0x000000ed
        /*0220*/ 	.word	0x00026800
        /*0224*/ 	.short	0x010a
        /*0226*/ 	.byte	0x3f
	.zero		1


	//   ....[10]....
        /*0228*/ 	.word	0x000015f0
        /*022c*/ 	.word	0x000000ed
        /*0230*/ 	.word	0x00026800
        /*0234*/ 	.short	0x010a
        /*0236*/ 	.byte	0x3f
	.zero		1


	//   ....[11]....
        /*0238*/ 	.word	0x00001f80
        /*023c*/ 	.word	0x000000ff
        /*0240*/ 	.word	0x00026810
        /*0244*/ 	.short	0x010a
        /*0246*/ 	.byte	0x07
	.zero		1


	//   ....[12]....
        /*0248*/ 	.word	0x00001fc0
        /*024c*/ 	.word	0x000000ff
        /*0250*/ 	.word	0x00026810
        /*0254*/ 	.short	0x010a
        /*0256*/ 	.byte	0x07
	.zero		1


	//   ....[13]....
        /*0258*/ 	.word	0x00002400
        /*025c*/ 	.word	0x000000ff
        /*0260*/ 	.word	0x00026830
        /*0264*/ 	.short	0x010a
        /*0266*/ 	.byte	0x07
	.zero		1


	//   ....[14]....
        /*0268*/ 	.word	0x00002730
        /*026c*/ 	.word	0x000000ff
        /*0270*/ 	.word	0x00026830
        /*0274*/ 	.short	0x010a
        /*0276*/ 	.byte	0x07
	.zero		1


	//   ....[15]....
        /*0278*/ 	.word	0x00004d10
        /*027c*/ 	.word	0x000000ff
        /*0280*/ 	.word	0x00000000
        /*0284*/ 	.short	0x0101
        /*0286*/ 	.byte	0x0a
	.zero		1


	//   ....[16]....
        /*0288*/ 	.word	0x00005020
        /*028c*/ 	.word	0x000000ff
        /*0290*/ 	.word	0x00000000
        /*0294*/ 	.short	0x0101
        /*0296*/ 	.byte	0x07
	.zero		1


	//   ....[17]....
        /*0298*/ 	.word	0x00008e80
        /*029c*/ 	.word	0x0000000f
        /*02a0*/ 	.word	0x00026820
        /*02a4*/ 	.short	0x010a
        /*02a6*/ 	.byte	0x3f
	.zero		1


	//   ....[18]....
        /*02a8*/ 	.word	0x00009790
        /*02ac*/ 	.word	0x0000000f
        /*02b0*/ 	.word	0x00026840
        /*02b4*/ 	.short	0x010a
        /*02b6*/ 	.byte	0x3f
	.zero		1


	//   ....[19]....
        /*02b8*/ 	.word	0x00009ad0
        /*02bc*/ 	.word	0x0000000f
        /*02c0*/ 	.word	0x00026828
        /*02c4*/ 	.short	0x010a
        /*02c6*/ 	.byte	0x3f
	.zero		1


	//   ....[20]....
        /*02c8*/ 	.word	0x00009e10
        /*02cc*/ 	.word	0x0000000f
        /*02d0*/ 	.word	0x00026848
        /*02d4*/ 	.short	0x010a
        /*02d6*/ 	.byte	0x3f
	.zero		1


	//   ....[21]....
        /*02d8*/ 	.word	0x0000a0f0
        /*02dc*/ 	.word	0x0000000f
        /*02e0*/ 	.word	0x00026820
        /*02e4*/ 	.short	0x010a
        /*02e6*/ 	.byte	0x3f
	.zero		1


	//   ....[22]....
        /*02e8*/ 	.word	0x0000a4a0
        /*02ec*/ 	.word	0x0000000f
        /*02f0*/ 	.word	0x00026840
        /*02f4*/ 	.short	0x010a
        /*02f6*/ 	.byte	0x3f
	.zero		1


	//   ....[23]....
        /*02f8*/ 	.word	0x0000a7b0
        /*02fc*/ 	.word	0x0000000f
        /*0300*/ 	.word	0x00026828
        /*0304*/ 	.short	0x010a
        /*0306*/ 	.byte	0x3f
	.zero		1


	//   ....[24]....
        /*0308*/ 	.word	0x0000ab30
        /*030c*/ 	.word	0x00000003
        /*0310*/ 	.word	0x00026840
        /*0314*/ 	.short	0x010a
        /*0316*/ 	.byte	0x3f
	.zero		1


	//   ....[25]....
        /*0318*/ 	.word	0x0000b000
        /*031c*/ 	.word	0x00000007
        /*0320*/ 	.word	0x00000000
        /*0324*/ 	.short	0x010a
        /*0326*/ 	.byte	0x3f
	.zero		1


	//   ....[26]....
        /*0328*/ 	.word	0x0000b050
        /*032c*/ 	.word	0x00000003
        /*0330*/ 	.word	0x00000000
        /*0334*/ 	.short	0x010a
        /*0336*/ 	.byte	0x3f
	.zero		1


	//   ....[27]....
        /*0338*/ 	.word	0x0000b0b0
        /*033c*/ 	.word	0x00000005
        /*0340*/ 	.word	0x00000000
        /*0344*/ 	.short	0x010a
        /*0346*/ 	.byte	0x3f
	.zero		1


	//   ....[28]....
        /*0348*/ 	.word	0x0000b0e0
        /*034c*/ 	.word	0x00000003
        /*0350*/ 	.word	0x00000000
        /*0354*/ 	.short	0x010a
        /*0356*/ 	.byte	0x3f
	.zero		1


	//   ....[29]....
        /*0358*/ 	.word	0x0000b1c0
        /*035c*/ 	.word	0x000000ed
        /*0360*/ 	.word	0x00026800
        /*0364*/ 	.short	0x010a
        /*0366*/ 	.byte	0x3f
	.zero		1


	//   ....[30]....
        /*0368*/ 	.word	0x0000b220
        /*036c*/ 	.word	0x00000005
        /*0370*/ 	.word	0x00026810
        /*0374*/ 	.short	0x010a
        /*0376*/ 	.byte	0x3f
	.zero		1


	//   ....[31]....
        /*0378*/ 	.word	0x0000b280
        /*037c*/ 	.word	0x00000079
        /*0380*/ 	.word	0x00026830
        /*0384*/ 	.short	0x010a
        /*0386*/ 	.byte	0x3f
	.zero		1


	//   ....[32]....
        /*0388*/ 	.word	0x0000b500
        /*038c*/ 	.word	0x0000000f
        /*0390*/ 	.word	0x00026820
        /*0394*/ 	.short	0x010a
        /*0396*/ 	.byte	0x3f
	.zero		1


	//   ....[33]....
        /*0398*/ 	.word	0x0000b550
        /*039c*/ 	.word	0x0000000f
        /*03a0*/ 	.word	0x00026840
        /*03a4*/ 	.short	0x010a
        /*03a6*/ 	.byte	0x3f
	.zero		1


	//   ....[34]....
        /*03a8*/ 	.word	0x0000b5a0
        /*03ac*/ 	.word	0x0000000f
        /*03b0*/ 	.word	0x00026828
        /*03b4*/ 	.short	0x010a
        /*03b6*/ 	.byte	0x3f
	.zero		1


	//   ....[35]....
        /*03b8*/ 	.word	0x0000b5f0
        /*03bc*/ 	.word	0x0000000f
        /*03c0*/ 	.word	0x00026848
        /*03c4*/ 	.short	0x010a
        /*03c6*/ 	.byte	0x3f
	.zero		1


	//   ....[36]....
        /*03c8*/ 	.word	0x0000b650
        /*03cc*/ 	.word	0x0000000f
        /*03d0*/ 	.word	0x00026820
        /*03d4*/ 	.short	0x010a
        /*03d6*/ 	.byte	0x3f
	.zero		1


	//   ....[37]....
        /*03d8*/ 	.word	0x0000b6a0
        /*03dc*/ 	.word	0x0000000f
        /*03e0*/ 	.word	0x00026840
        /*03e4*/ 	.short	0x010a
        /*03e6*/ 	.byte	0x3f
	.zero		1


	//   ....[38]....
        /*03e8*/ 	.word	0x0000b6f0
        /*03ec*/ 	.word	0x0000000f
        /*03f0*/ 	.word	0x00026828
        /*03f4*/ 	.short	0x010a
        /*03f6*/ 	.byte	0x3f
	.zero		1


	//   ....[39]....
        /*03f8*/ 	.word	0x0000b740
        /*03fc*/ 	.word	0x00000003
        /*0400*/ 	.word	0x00026840
        /*0404*/ 	.short	0x010a
        /*0406*/ 	.byte	0x3f
	.zero		1


	//   ....[40]....
        /*0408*/ 	.word	0x0000b810
        /*040c*/ 	.word	0x00000007
        /*0410*/ 	.word	0x00000000
        /*0414*/ 	.short	0x010a
        /*0416*/ 	.byte	0x3f
	.zero		1


	//   ....[41]....
        /*0418*/ 	.word	0x0000b860
        /*041c*/ 	.word	0x00000003
        /*0420*/ 	.word	0x00000000
        /*0424*/ 	.short	0x010a
        /*0426*/ 	.byte	0x3f
	.zero		1


	//   ....[42]....
        /*0428*/ 	.word	0x0000b8b0
        /*042c*/ 	.word	0x00000005
        /*0430*/ 	.word	0x00000000
        /*0434*/ 	.short	0x010a
        /*0436*/ 	.byte	0x3f
	.zero		1


	//----- nvinfo : EIATTR_NUM_MBARRIERS
	.align		4
.L_607:
        /*0438*/ 	.byte	0x03, 0x38
        /*043a*/ 	.short	0x0009


	//----- nvinfo : EIATTR_EXIT_INSTR_OFFSETS
	.align		4
        /*043c*/ 	.byte	0x04, 0x1c
        /*043e*/ 	.short	(.L_609 - .L_608)


	//   ....[0]....
.L_608:
        /*0440*/ 	.word	0x0000b130


	//----- nvinfo : EIATTR_MAX_THREADS
	.align		4
.L_609:
        /*0444*/ 	.byte	0x04, 0x05
        /*0446*/ 	.short	(.L_611 - .L_610)
.L_610:
        /*0448*/ 	.word	0x00000180
        /*044c*/ 	.word	0x00000001
        /*0450*/ 	.word	0x00000001


	//----- nvinfo : EIATTR_CRS_STACK_SIZE
	.align		4
.L_611:
        /*0454*/ 	.byte	0x04, 0x1e
        /*0456*/ 	.short	(.L_613 - .L_612)
.L_612:
        /*0458*/ 	.word	0x00000000


	//----- nvinfo : EIATTR_CBANK_PARAM_SIZE
	.align		4
.L_613:
        /*045c*/ 	.byte	0x03, 0x19
        /*045e*/ 	.short	0x06f0


	//----- nvinfo : EIATTR_PARAM_CBANK
	.align		4
        /*0460*/ 	.byte	0x04, 0x0a
        /*0462*/ 	.short	(.L_615 - .L_614)
	.align		4
.L_614:
        /*0464*/ 	.word	index@(.nv.constant0._ZN7cutlass13device_kernelIN5flash11enable_sm90INS1_16FlashAttnBwdSm90INS1_25CollectiveMainloopBwdSm90ILi2ELi2ELi2EN4cute5tupleIJNS5_1CILi1EEES8_S8_EEENS6_IJNS7_ILi64EEENS7_ILi128EEENS7_ILi96EEEEEENS_6half_tEfNS_4arch4Sm90ELb0ELb1ELb1ELb1ELb1ELb1ELb0ELb0ELi2ELi1ELi2ELi1ELb1EEENS1_24CollectiveEpilogueBwdGQAISD_fSG_Li256ELb1ELb1EEENS1_19SingleTileSchedulerILb1ELb0ELb0ELi128EEEEEEEEEvNT_6ParamsE)
        /*0468*/ 	.short	0x0210
        /*046a*/ 	.short	0x06f0


	//----- nvinfo : EIATTR_SW_WAR
	.align		4
.L_615:
        /*046c*/ 	.byte	0x04, 0x36
        /*046e*/ 	.short	(.L_617 - .L_616)
.L_616:
        /*0470*/ 	.word	0x00000008
.L_617:


//--------------------- .nv.info._ZN7cutlass13device_kernelIN5flash11enable_sm90INS1_16FlashAttnBwdSm90INS1_25CollectiveMainloopBwdSm90ILi2ELi2ELi2EN4cute5tupleIJNS5_1CILi1EEES8_S8_EEENS6_IJNS7_ILi64EEENS7_ILi128EEENS7_ILi96EEEEEENS_6half_tEfNS_4arch4Sm90ELb1ELb0ELb1ELb0ELb0ELb1ELb0ELb0ELi2ELi1ELi2ELi1ELb1EEENS1_21CollectiveEpilogueBwdISD_SE_SG_Li256ELb0ELb0ELi1EEENS1_25SingleTileBwdLPTSchedulerILb0ELi128ELb0EEEEEEEEEvNT_6ParamsE --------------------------
	.section	.nv.info._ZN7cutlass13device_kernelIN5flash11enable_sm90INS1_16FlashAttnBwdSm90INS1_25CollectiveMainloopBwdSm90ILi2ELi2ELi2EN4cute5tupleIJNS5_1CILi1EEES8_S8_EEENS6_IJNS7_ILi64EEENS7_ILi128EEENS7_ILi96EEEEEENS_6half_tEfNS_4arch4Sm90ELb1ELb0ELb1ELb0ELb0ELb1ELb0ELb0ELi2ELi1ELi2ELi1ELb1EEENS1_21CollectiveEpilogueBwdISD_SE_SG_Li256ELb0ELb0ELi1EEENS1_25SingleTileBwdLPTSchedulerILb0ELi128ELb0EEEEEEEEEvNT_6ParamsE,"",@"SHT_CUDA_INFO"
	.sectionflags	@""
	.align	4


	//----- nvinfo : EIATTR_CUDA_API_VERSION
	.align		4
        /*0000*/ 	.byte	0x04, 0x37
        /*0002*/ 	.short	(.L_619 - .L_618)
.L_618:
        /*0004*/ 	.word	0x00000082


	//----- nvinfo : EIATTR_KPARAM_INFO
	.align		4
.L_619:
        /*0008*/ 	.byte	0x04, 0x17
        /*000a*/ 	.short	(.L_621 - .L_620)
.L_620:
        /*000c*/ 	.word	0x00000000
        /*0010*/ 	.short	0x0000
        /*0012*/ 	.short	0x0070
        /*0014*/ 	.byte	0x00, 0xf0, 0x01, 0x24


	//----- nvinfo : EIATTR_SPARSE_MMA_MASK
	.align		4
.L_621:
        /*0018*/ 	.byte	0x03, 0x50
        /*001a*/ 	.short	0x0000


	//----- nvinfo : EIATTR_MAXREG_COUNT
	.align		4
        /*001c*/ 	.byte	0x03, 0x1b
        /*001e*/ 	.short	0x00a8


	//----- nvinfo : EIATTR_NUM_BARRIERS
	.align		4
        /*0020*/ 	.byte	0x02, 0x4c
        /*0022*/ 	.byte	0x10
	.zero		1


	//----- nvinfo : EIATTR_EXTERNS
	.align		4
        /*0024*/ 	.byte	0x04, 0x0f
        /*0026*/ 	.short	(.L_623 - .L_622)


	//   ....[0]....
	.align		4
.L_622:
        /*0028*/ 	.word	index@(__assertfail)


	//----- nvinfo : EIATTR_ANNOTATIONS
	.align		4
.L_623:
        /*002c*/ 	.byte	0x04, 0x55
        /*002e*/ 	.short	(.L_625 - .L_624)


	//   ....[0]....
.L_624:
        /*0030*/ 	.word	0x00000001
        /*0034*/ 	.byte	0x30, 0x81, 0x00, 0x00, 0x01, 0x00, 0x00, 0x00, 0xe0, 0x8d, 0x00, 0x00


	//----- nvinfo : EIATTR_MERCURY_ISA_VERSION
	.align		4
.L_625:
        /*0040*/ 	.byte	0x03, 0x5f
        /*0042*/ 	.short	0x0101


	//----- nvinfo : EIATTR_INT_WARP_WIDE_INSTR_OFFSETS
	.align		4
        /*0044*/ 	.byte	0x04, 0x31
        /*0046*/ 	.short	(.L_627 - .L_626)


	//   ....[0]....
.L_626:
        /*0048*/ 	.word	0x000001f0


	//   ....[1]....
        /*004c*/ 	.word	0x00000220


	//----- nvinfo : EIATTR_COOP_GROUP_MASK_REGIDS
	.align		4
.L_627:
        /*0050*/ 	.byte	0x04, 0x29
        /*0052*/ 	.short	(.L_629 - .L_628)


	//   ....[0]....
.L_628:
        /*0054*/ 	.word	0xffffffff


	//   ....[1]....
        /*0058*/ 	.word	0xffffffff


	//   ....[2]....
        /*005c*/ 	.word	0xffffffff


	//   ....[3]....
        /*0060*/ 	.word	0xffffffff


	//   ....[4]....
        /*0064*/ 	.word	0xffffffff


	//   ....[5]....
        /*0068*/ 	.word	0xffffffff


	//   ....[6]....
        /*006c*/ 	.word	0xffffffff


	//   ....[7]....
        /*0070*/ 	.word	0xffffffff


	//   ....[8]....
        /*0074*/ 	.word	0x0500000f


	//----- nvinfo : EIATTR_COOP_GROUP_INSTR_OFFSETS
	.align		4
.L_629:
        /*0078*/ 	.byte	0x04, 0x28
        /*007a*/ 	.short	(.L_631 - .L_630)


	//   ....[0]....
.L_630:
        /*007c*/ 	.word	0x00000070


	//   ....[1]....
        /*0080*/ 	.word	0x00000200


	//   ....[2]....
        /*0084*/ 	.word	0x00000250


	//   ....[3]....
        /*0088*/ 	.word	0x00000440


	//   ....[4]....
        /*008c*/ 	.word	0x00000670


	//   ....[5]....
        /*0090*/ 	.word	0x00001230


	//   ....[6]....
        /*0094*/ 	.word	0x00005730


	//   ....[7]....
        /*0098*/ 	.word	0x00006460


	//   ....[8]....
        /*009c*/ 	.word	0x00009b00


	//----- nvinfo : EIATTR_REG_RECONFIG
	.align		4
.L_631:
        /*00a0*/ 	.byte	0x01, 0x54
	.zero		2


	//----- nvinfo : EIATTR_SYSCALL_OFFSETS
	.align		4
        /*00a4*/ 	.byte	0x04, 0x46
        /*00a6*/ 	.short	(.L_633 - .L_632)


	//   ....[0]....
.L_632:
        /*00a8*/ 	.word	0x00000e90


	//   ....[1]....
        /*00ac*/ 	.word	0x00000f80


	//   ....[2]....
        /*00b0*/ 	.word	0x000010e0


	//   ....[3]....
        /*00b4*/ 	.word	0x000011d0


	//   ....[4]....
        /*00b8*/ 	.word	0x00001450


	//   ....[5]....
        /*00bc*/ 	.word	0x00004f60


	//   ....[6]....
        /*00c0*/ 	.word	0x000050a0


	//   ....[7]....
        /*00c4*/ 	.word	0x000051c0


	//   ....[8]....
        /*00c8*/ 	.word	0x000052e0


	//----- nvinfo : EIATTR_MBARRIER_INSTR_OFFSETS
	.align		4
.L_633:
        /*00cc*/ 	.byte	0x04, 0x39
        /*00ce*/ 	.short	(.L_635 - .L_634)


	//   ....[0]....
.L_634:
        /*00d0*/ 	.word	0x000002f0
        /*00d4*/ 	.word	0x000000ff
        /*00d8*/ 	.word	0x00026800
        /*00dc*/ 	.short	0x0100
        /*00de*/ 	.byte	0x06
	.zero		1


	//   ....[1]....
        /*00e0*/ 	.word	0x000003f0
        /*00e4*/ 	.word	0x000000ff
        /*00e8*/ 	.word	0x00026810
        /*00ec*/ 	.short	0x0100
        /*00ee*/ 	.byte	0x08
	.zero		1


	//   ....[2]....
        /*00f0*/ 	.word	0x00000400
        /*00f4*/ 	.word	0x000000ff
        /*00f8*/ 	.word	0x00026820
        /*00fc*/ 	.short	0x0100
        /*00fe*/ 	.byte	0x08
	.zero		1


	//   ....[3]....
        /*0100*/ 	.word	0x00000410
        /*0104*/ 	.word	0x000000ff
        /*0108*/ 	.word	0x00026818
        /*010c*/ 	.short	0x0100
        /*010e*/ 	.byte	0x08
	.zero		1


	//   ....[4]....
        /*0110*/ 	.word	0x00000420
        /*0114*/ 	.word	0x000000ff
        /*0118*/ 	.word	0x00026828
        /*011c*/ 	.short	0x0100
        /*011e*/ 	.byte	0x08
	.zero		1


	//   ....[5]....
        /*0120*/ 	.word	0x00000550
        /*0124*/ 	.word	0x000000ff
        /*0128*/ 	.word	0x00026830
        /*012c*/ 	.short	0x0100
        /*012e*/ 	.byte	0x08
	.zero		1


	//   ....[6]....
        /*0130*/ 	.word	0x00000560
        /*0134*/ 	.word	0x000000ff
        /*0138*/ 	.word	0x00026840
        /*013c*/ 	.short	0x0100
        /*013e*/ 	.byte	0x08
	.zero		1


	//   ....[7]....
        /*0140*/ 	.word	0x00000570
        /*0144*/ 	.word	0x000000ff
        /*0148*/ 	.word	0x00026838
        /*014c*/ 	.short	0x0100
        /*014e*/ 	.byte	0x08
	.zero		1


	//   ....[8]....
        /*0150*/ 	.word	0x00000580
        /*0154*/ 	.word	0x000000ff
        /*0158*/ 	.word	0x00026848
        /*015c*/ 	.short	0x0100
        /*015e*/ 	.byte	0x08
	.zero		1


	//   ....[9]....
        /*0160*/ 	.word	0x00001270
        /*0164*/ 	.word	0x000000eb
        /*0168*/ 	.word	0x00026800
        /*016c*/ 	.short	0x010a
        /*016e*/ 	.byte	0x3f
	.zero		1


	//   ....[10]....
        /*0170*/ 	.word	0x00001310
        /*0174*/ 	.word	0x000000eb
        /*0178*/ 	.word	0x00026800
        /*017c*/ 	.short	0x010a
        /*017e*/ 	.byte	0x3f
	.zero		1


	//   ....[11]....
        /*0180*/ 	.word	0x00001ca0
        /*0184*/ 	.word	0x000000ff
        /*0188*/ 	.word	0x00026810
        /*018c*/ 	.short	0x010a
        /*018e*/ 	.byte	0x09
	.zero		1


	//   ....[12]....
        /*0190*/ 	.word	0x00001ce0
        /*0194*/ 	.word	0x000000ff
        /*0198*/ 	.word	0x00026810
        /*019c*/ 	.short	0x010a
        /*019e*/ 	.byte	0x09
	.zero		1


	//   ....[13]....
        /*01a0*/ 	.word	0x00002120
        /*01a4*/ 	.word	0x000000ff
        /*01a8*/ 	.word	0x00026830
        /*01ac*/ 	.short	0x010a
        /*01ae*/ 	.byte	0x09
	.zero		1


	//   ....[14]....
        /*01b0*/ 	.word	0x00002450
        /*01b4*/ 	.word	0x000000ff
        /*01b8*/ 	.word	0x00026830
        /*01bc*/ 	.short	0x010a
        /*01be*/ 	.byte	0x09
	.zero		1


	//   ....[15]....
        /*01c0*/ 	.word	0x00004780
        /*01c4*/ 	.word	0x000000ff
        /*01c8*/ 	.word	0x00000000
        /*01cc*/ 	.short	0x0101
        /*01ce*/ 	.byte	0x0c
	.zero		1


	//   ....[16]....
        /*01d0*/ 	.word	0x00004a90
        /*01d4*/ 	.word	0x000000ff
        /*01d8*/ 	.word	0x00000000
        /*01dc*/ 	.short	0x0101
        /*01de*/ 	.byte	0x09
	.zero		1


	//   ....[17]....
        /*01e0*/ 	.word	0x000078b0
        /*01e4*/ 	.word	0x00000010
        /*01e8*/ 	.word	0x00026820
        /*01ec*/ 	.short	0x010a
        /*01ee*/ 	.byte	0x3f
	.zero		1


	//   ....[18]....
        /*01f0*/ 	.word	0x000081c0
        /*01f4*/ 	.word	0x00000010
        /*01f8*/ 	.word	0x00026840
        /*01fc*/ 	.short	0x010a
        /*01fe*/ 	.byte	0x3f
	.zero		1


	//   ....[19]....
        /*0200*/ 	.word	0x000084d0
        /*0204*/ 	.word	0x00000010
        /*0208*/ 	.word	0x00026828
        /*020c*/ 	.short	0x010a
        /*020e*/ 	.byte	0x3f
	.zero		1


	//   ....[20]....
        /*0210*/ 	.word	0x000087e0
        /*0214*/ 	.word	0x00000010
        /*0218*/ 	.word	0x00026848
        /*021c*/ 	.short	0x010a
        /*021e*/ 	.byte	0x3f
	.zero		1


	//   ....[21]....
        /*0220*/ 	.word	0x00008aa0
        /*0224*/ 	.word	0x00000010
        /*0228*/ 	.word	0x00026820
        /*022c*/ 	.short	0x010a
        /*022e*/ 	.byte	0x3f
	.zero		1


	//   ....[22]....
        /*0230*/ 	.word	0x00008e40
        /*0234*/ 	.word	0x00000010
        /*0238*/ 	.word	0x00026840
        /*023c*/ 	.short	0x010a
        /*023e*/ 	.byte	0x3f
	.zero		1


	//   ....[23]....
        /*0240*/ 	.word	0x00009120
        /*0244*/ 	.word	0x00000010
        /*0248*/ 	.word	0x00026828
        /*024c*/ 	.short	0x010a
        /*024e*/ 	.byte	0x3f
	.zero		1


	//   ....[24]....
        /*0250*/ 	.word	0x000094b0
        /*0254*/ 	.word	0x00000003
        /*0258*/ 	.word	0x00026840
        /*025c*/ 	.short	0x010a
        /*025e*/ 	.byte	0x3f
	.zero		1


	//   ....[25]....
        /*0260*/ 	.word	0x00009960
        /*0264*/ 	.word	0x00000006
        /*0268*/ 	.word	0x00000000
        /*026c*/ 	.short	0x010a
        /*026e*/ 	.byte	0x3f
	.zero		1


	//   ....[26]....
        /*0270*/ 	.word	0x000099c0
        /*0274*/ 	.word	0x00000003
        /*0278*/ 	.word	0x00000000
        /*027c*/ 	.short	0x010a
        /*027e*/ 	.byte	0x3f
	.zero		1


	//   ....[27]....
        /*0280*/ 	.word	0x00009a20
        /*0284*/ 	.word	0x00000000
        /*0288*/ 	.word	0x00000000
        /*028c*/ 	.short	0x010a
        /*028e*/ 	.byte	0x3f
	.zero		1


	//   ....[28]....
        /*0290*/ 	.word	0x00009a50
        /*0294*/ 	.word	0x00000003
        /*0298*/ 	.word	0x00000000
        /*029c*/ 	.short	0x010a
        /*029e*/ 	.byte	0x3f
	.zero		1


	//   ....[29]....
        /*02a0*/ 	.word	0x00009b30
        /*02a4*/ 	.word	0x000000eb
        /*02a8*/ 	.word	0x00026800
        /*02ac*/ 	.short	0x010a
        /*02ae*/ 	.byte	0x3f
	.zero		1


	//   ....[30]....
        /*02b0*/ 	.word	0x00009b90
        /*02b4*/ 	.word	0x00000005
        /*02b8*/ 	.word	0x00026810
        /*02bc*/ 	.short	0x010a
        /*02be*/ 	.byte	0x3f
	.zero		1


	//   ....[31]....
        /*02c0*/ 	.word	0x00009bf0
        /*02c4*/ 	.word	0x00000079
        /*02c8*/ 	.word	0x00026830
        /*02cc*/ 	.short	0x010a
        /*02ce*/ 	.byte	0x3f
	.zero		1


	//   ....[32]....
        /*02d0*/ 	.word	0x00009c40
        /*02d4*/ 	.word	0x00000010
        /*02d8*/ 	.word	0x00026820
        /*02dc*/ 	.short	0x010a
        /*02de*/ 	.byte	0x3f
	.zero		1


	//   ....[33]....
        /*02e0*/ 	.word	0x00009c90
        /*02e4*/ 	.word	0x00000010
        /*02e8*/ 	.word	0x00026840
        /*02ec*/ 	.short	0x010a
        /*02ee*/ 	.byte	0x3f
	.zero		1


	//   ....[34]....
        /*02f0*/ 	.word	0x00009ce0
        /*02f4*/ 	.word	0x00000010
        /*02f8*/ 	.word	0x00026828
        /*02fc*/ 	.short	0x010a
        /*02fe*/ 	.byte	0x3f
	.zero		1


	//   ....[35]....
        /*0300*/ 	.word	0x00009d30
        /*0304*/ 	.word	0x00000010
        /*0308*/ 	.word	0x00026848
        /*030c*/ 	.short	0x010a
        /*030e*/ 	.byte	0x3f
	.zero		1


	//   ....[36]....
        /*0310*/ 	.word	0x00009d90
        /*0314*/ 	.word	0x00000010
        /*0318*/ 	.word	0x00026820
        /*031c*/ 	.short	0x010a
        /*031e*/ 	.byte	0x3f
	.zero		1


	//   ....[37]....
        /*0320*/ 	.word	0x00009de0
        /*0324*/ 	.word	0x00000010
        /*0328*/ 	.word	0x00026840
        /*032c*/ 	.short	0x010a
        /*032e*/ 	.byte	0x3f
	.zero		1


	//   ....[38]....
        /*0330*/ 	.word	0x00009e30
        /*0334*/ 	.word	0x00000010
        /*0338*/ 	.word	0x00026828
        /*033c*/ 	.short	0x010a
        /*033e*/ 	.byte	0x3f
	.zero		1


	//   ....[39]....
        /*0340*/ 	.word	0x00009e80
        /*0344*/ 	.word	0x00000003
        /*0348*/ 	.word	0x00026840
        /*034c*/ 	.short	0x010a
        /*034e*/ 	.byte	0x3f
	.zero		1


	//   ....[40]....
        /*0350*/ 	.word	0x00009f50
        /*0354*/ 	.word	0x00000006
        /*0358*/ 	.word	0x00000000
        /*035c*/ 	.short	0x010a
        /*035e*/ 	.byte	0x3f
	.zero		1


	//   ....[41]....
        /*0360*/ 	.word	0x00009fa0
        /*0364*/ 	.word	0x00000003
        /*0368*/ 	.word	0x00000000
        /*036c*/ 	.short	0x010a
        /*036e*/ 	.byte	0x3f
	.zero		1


	//   ....[42]....
        /*0370*/ 	.word	0x00009ff0
        /*0374*/ 	.word	0x00000000
        /*0378*/ 	.word	0x00000000
        /*037c*/ 	.short	0x010a
        /*037e*/ 	.byte	0x3f
	.zero		1


	//----- nvinfo : EIATTR_NUM_MBARRIERS
	.align		4
.L_635:
        /*0380*/ 	.byte	0x03, 0x38
        /*0382*/ 	.short	0x0009


	//----- nvinfo : EIATTR_EXIT_INSTR_OFFSETS
	.align		4
        /*0384*/ 	.byte	0x04, 0x1c
        /*0386*/ 	.short	(.L_637 - .L_636)


	//   ....[0]....
.L_636:
        /*0388*/ 	.word	0x00000920


	//   ....[1]....
        /*038c*/ 	.word	0x00005c30


	//   ....[2]....
        /*0390*/ 	.word	0x00006410


	//   ....[3]....
        /*0394*/ 	.word	0x00009aa0


	//----- nvinfo : EIATTR_MAX_THREADS
	.align		4
.L_637:
        /*0398*/ 	.byte	0x04, 0x05
        /*039a*/ 	.short	(.L_639 - .L_638)
.L_638:
        /*039c*/ 	.word	0x00000180
        /*03a0*/ 	.word	0x00000001
        /*03a4*/ 	.word	0x00000001


	//----- nvinfo : EIATTR_CRS_STACK_SIZE
	.align		4
.L_639:
        /*03a8*/ 	.byte	0x04, 0x1e
        /*03aa*/ 	.short	(.L_641 - .L_640)
.L_640:
        /*03ac*/ 	.word	0x00000000


	//----- nvinfo : EIATTR_CBANK_PARAM_SIZE
	.align		4
.L_641:
        /*03b0*/ 	.byte	0x03, 0x19
        /*03b2*/ 	.short	0x0970


	//----- nvinfo : EIATTR_PARAM_CBANK
	.align		4
        /*03b4*/ 	.byte	0x04, 0x0a
        /*03b6*/ 	.short	(.L_643 - .L_642)
	.align		4
.L_642:
        /*03b8*/ 	.word	index@(.nv.constant0._ZN7cutlass13device_kernelIN5flash11enable_sm90INS1_16FlashAttnBwdSm90INS1_25CollectiveMainloopBwdSm90ILi2ELi2ELi2EN4cute5tupleIJNS5_1CILi1EEES8_S8_EEENS6_IJNS7_ILi64EEENS7_ILi128EEENS7_ILi96EEEEEENS_6half_tEfNS_4arch4Sm90ELb1ELb0ELb1ELb0ELb0ELb1ELb0ELb0ELi2ELi1ELi2ELi1ELb1EEENS1_21CollectiveEpilogueBwdISD_SE_SG_Li256ELb0ELb0ELi1EEENS1_25SingleTileBwdLPTSchedulerILb0ELi128ELb0EEEEEEEEEvNT_6ParamsE)
        /*03bc*/ 	.short	0x0210
        /*03be*/ 	.short	0x0970


	//----- nvinfo : EIATTR_SW_WAR
	.align		4
.L_643:
        /*03c0*/ 	.byte	0x04, 0x36
        /*03c2*/ 	.short	(.L_645 - .L_644)
.L_644:
        /*03c4*/ 	.word	0x00000008
.L_645:


//--------------------- .nv.info._ZN7cutlass13device_kernelIN5flash11enable_sm90INS1_16FlashAttnBwdSm90INS1_25CollectiveMainloopBwdSm90ILi2ELi2ELi2EN4cute5tupleIJNS5_1CILi1EEES8_S8_EEENS6_IJNS7_ILi64EEENS7_ILi128EEENS7_ILi96EEEEEENS_6half_tEfNS_4arch4Sm90ELb1ELb0ELb1ELb0ELb1ELb1ELb0ELb0ELi2ELi1ELi2ELi1ELb1EEENS1_21CollectiveEpilogueBwdISD_SE_SG_Li256ELb0ELb0ELi1EEENS1_25SingleTileBwdLPTSchedulerILb0ELi128ELb1EEEEEEEEEvNT_6ParamsE --------------------------
	.section	.nv.info._ZN7cutlass13device_kernelIN5flash11enable_sm90INS1_16FlashAttnBwdSm90INS1_25CollectiveMainloopBwdSm90ILi2ELi2ELi2EN4cute5tupleIJNS5_1CILi1EEES8_S8_EEENS6_IJNS7_ILi64EEENS7_ILi128EEENS7_ILi96EEEEEENS_6half_tEfNS_4arch4Sm90ELb1ELb0ELb1ELb0ELb1ELb1ELb0ELb0ELi2ELi1ELi2ELi1ELb1EEENS1_21CollectiveEpilogueBwdISD_SE_SG_Li256ELb0ELb0ELi1EEENS1_25SingleTileBwdLPTSchedulerILb0ELi128ELb1EEEEEEEEEvNT_6ParamsE,"",@"SHT_CUDA_INFO"
	.sectionflags	@""
	.align	4


	//----- nvinfo : EIATTR_CUDA_API_VERSION
	.align		4
        /*0000*/ 	.byte	0x04, 0x37
        /*0002*/ 	.short	(.L_647 - .L_646)
.L_646:
        /*0004*/ 	.word	0x00000082


	//----- nvinfo : EIATTR_KPARAM_INFO
	.align		4
.L_647:
        /*0008*/ 	.byte	0x04, 0x17
        /*000a*/ 	.short	(.L_649 - .L_648)
.L_648:
        /*000c*/ 	.word	0x00000000
        /*0010*/ 	.short	0x0000
        /*0012*/ 	.short	0x0070
        /*0014*/ 	.byte	0x00, 0xf0, 0x01, 0x24


	//----- nvinfo : EIATTR_SPARSE_MMA_MASK
	.align		4
.L_649:
        /*0018*/ 	.byte	0x03, 0x50
        /*001a*/ 	.short	0x0000


	//----- nvinfo : EIATTR_MAXREG_COUNT
	.align		4
        /*001c*/ 	.byte	0x03, 0x1b
        /*001e*/ 	.short	0x00a8


	//----- nvinfo : EIATTR_NUM_BARRIERS
	.align		4
        /*0020*/ 	.byte	0x02, 0x4c
        /*0022*/ 	.byte	0x10
	.zero		1


	//----- nvinfo : EIATTR_EXTERNS
	.align		4
        /*0024*/ 	.byte	0x04, 0x0f
        /*0026*/ 	.short	(.L_651 - .L_650)


	//   ....[0]....
	.align		4
.L_650:
        /*0028*/ 	.word	index@(__assertfail)


	//----- nvinfo : EIATTR_ANNOTATIONS
	.align		4
.L_651:
        /*002c*/ 	.byte	0x04, 0x55
        /*002e*/ 	.short	(.L_653 - .L_652)


	//   ....[0]....
.L_652:
        /*0030*/ 	.word	0x00000001
        /*0034*/ 	.byte	0x90, 0x8b, 0x00, 0x00, 0x01, 0x00, 0x00, 0x00, 0x40, 0x98, 0x00, 0x00


	//----- nvinfo : EIATTR_MERCURY_ISA_VERSION
	.align		4
.L_653:
        /*0040*/ 	.byte	0x03, 0x5f
        /*0042*/ 	.short	0x0101


	//----- nvinfo : EIATTR_INT_WARP_WIDE_INSTR_OFFSETS
	.align		4
        /*0044*/ 	.byte	0x04, 0x31
        /*0046*/ 	.short	(.L_655 - .L_654)


	//   ....[0]....
.L_654:
        /*0048*/ 	.word	0x000001f0


	//   ....[1]....
        /*004c*/ 	.word	0x00000220


	//   ....[2]....
        /*0050*/ 	.word	0x00007090


	//   ....[3]....
        /*0054*/ 	.word	0x00007700


	//   ....[4]....
        /*0058*/ 	.word	0x00007c20


	//----- nvinfo : EIATTR_COOP_GROUP_MASK_REGIDS
	.align		4
.L_655:
        /*005c*/ 	.byte	0x04, 0x29
        /*005e*/ 	.short	(.L_657 - .L_656)


	//   ....[0]....
.L_656:
        /*0060*/ 	.word	0xffffffff


	//   ....[1]....
        /*0064*/ 	.word	0xffffffff


	//   ....[2]....
        /*0068*/ 	.word	0xffffffff


	//   ....[3]....
        /*006c*/ 	.word	0xffffffff


	//   ....[4]....
        /*0070*/ 	.word	0xffffffff


	//   ....[5]....
        /*0074*/ 	.word	0xffffffff


	//   ....[6]....
        /*0078*/ 	.word	0xffffffff


	//   ....[7]....
        /*007c*/ 	.word	0xffffffff


	//   ....[8]....
        /*0080*/ 	.word	0xffffffff


	//   ....[9]....
        /*0084*/ 	.word	0xffffffff


	//   ....[10]....
        /*0088*/ 	.word	0xffffffff


	//   ....[11]....
        /*008c*/ 	.word	0xffffffff


	//   ....[12]....
        /*0090*/ 	.word	0xffffffff


	//   ....[13]....
        /*0094*/ 	.word	0xffffffff


	//   ....[14]....
        /*0098*/ 	.word	0x0500000f


	//   ....[15]....
        /*009c*/ 	.word	0x0500000f


	//   ....[16]....
        /*00a0*/ 	.word	0x0500000f


	//   ....[17]....
        /*00a4*/ 	.word	0x0500000f


	//----- nvinfo : EIATTR_COOP_GROUP_INSTR_OFFSETS
	.align		4
.L_657:
        /*00a8*/ 	.byte	0x04, 0x28
        /*00aa*/ 	.short	(.L_659 - .L_658)


	//   ....[0]....
.L_658:
        /*00ac*/ 	.word	0x00000070


	//   ....[1]....
        /*00b0*/ 	.word	0x00000200


	//   ....[2]....
        /*00b4*/ 	.word	0x00000250


	//   ....[3]....
        /*00b8*/ 	.word	0x00000440


	//   ....[4]....
        /*00bc*/ 	.word	0x00000680


	//   ....[5]....
        /*00c0*/ 	.word	0x00001270


	//   ....[6]....
        /*00c4*/ 	.word	0x00005750


	//   ....[7]....
        /*00c8*/ 	.word	0x000064c0


	//   ....[8]....
        /*00cc*/ 	.word	0x00006c90


	//   ....[9]....
        /*00d0*/ 	.word	0x00006fc0


	//   ....[10]....
        /*00d4*/ 	.word	0x00007380


	//   ....[11]....
        /*00d8*/ 	.word	0x00007630


	//   ....[12]....
        /*00dc*/ 	.word	0x000078e0


	//   ....[13]....
        /*00e0*/ 	.word	0x00007b50


	//   ....[14]....
        /*00e4*/ 	.word	0x0000a560


	//   ....[15]....
        /*00e8*/ 	.word	0x0000a6d0


	//   ....[16]....
        /*00ec*/ 	.word	0x0000a740


	//   ....[17]....
        /*00f0*/ 	.word	0x0000a7b0


	//----- nvinfo : EIATTR_REG_RECONFIG
	.align		4
.L_659:
        /*00f4*/ 	.byte	0x01, 0x54
	.zero		2


	//----- nvinfo : EIATTR_SYSCALL_OFFSETS
	.align		4
        /*00f8*/ 	.byte	0x04, 0x46
        /*00fa*/ 	.short	(.L_661 - .L_660)


	//   ....[0]....
.L_660:
        /*00fc*/ 	.word	0x00000ed0


	//   ....[1]....
        /*0100*/ 	.word	0x00000fc0


	//   ....[2]....
        /*0104*/ 	.word	0x00001120


	//   ....[3]....
        /*0108*/ 	.word	0x00001210


	//   ....[4]....
        /*010c*/ 	.word	0x00001490


	//   ....[5]....
        /*0110*/ 	.word	0x00004f80


	//   ....[6]....
        /*0114*/ 	.word	0x000050c0


	//   ....[7]....
        /*0118*/ 	.word	0x000051e0


	//   ....[8]....
        /*011c*/ 	.word	0x00005300


	//----- nvinfo : EIATTR_MBARRIER_INSTR_OFFSETS
	.align		4
.L_661:
        /*0120*/ 	.byte	0x04, 0x39
        /*0122*/ 	.short	(.L_663 - .L_662)


	//   ....[0]....
.L_662:
        /*0124*/ 	.word	0x000002f0
        /*0128*/ 	.word	0x000000ff
        /*012c*/ 	.word	0x00026800
        /*0130*/ 	.short	0x0100
        /*0132*/ 	.byte	0x06
	.zero		1


	//   ....[1]....
        /*0134*/ 	.word	0x000003f0
        /*0138*/ 	.word	0x000000ff
        /*013c*/ 	.word	0x00026810
        /*0140*/ 	.short	0x0100
        /*0142*/ 	.byte	0x08
	.zero		1


	//   ....[2]....
        /*0144*/ 	.word	0x00000400
        /*0148*/ 	.word	0x000000ff
        /*014c*/ 	.word	0x00026820
        /*0150*/ 	.short	0x0100
        /*0152*/ 	.byte	0x08
	.zero		1


	//   ....[3]....
        /*0154*/ 	.word	0x00000410
        /*0158*/ 	.word	0x000000ff
        /*015c*/ 	.word	0x00026818
        /*0160*/ 	.short	0x0100
        /*0162*/ 	.byte	0x08
	.zero		1


	//   ....[4]....
        /*0164*/ 	.word	0x00000420
        /*0168*/ 	.word	0x000000ff
        /*016c*/ 	.word	0x00026828
        /*0170*/ 	.short	0x0100
        /*0172*/ 	.byte	0x08
	.zero		1


	//   ....[5]....
        /*0174*/ 	.word	0x00000550
        /*0178*/ 	.word	0x000000ff
        /*017c*/ 	.word	0x00026830
        /*0180*/ 	.short	0x0100
        /*0182*/ 	.byte	0x08
	.zero		1


	//   ....[6]....
        /*0184*/ 	.word	0x00000560
        /*0188*/ 	.word	0x000000ff
        /*018c*/ 	.word	0x00026840
        /*0190*/ 	.short	0x0100
        /*0192*/ 	.byte	0x08
	.zero		1


	//   ....[7]....
        /*0194*/ 	.word	0x00000570
        /*0198*/ 	.word	0x000000ff
        /*019c*/ 	.word	0x00026838
        /*01a0*/ 	.short	0x0100
        /*01a2*/ 	.byte	0x08
	.zero		1


	//   ....[8]....
        /*01a4*/ 	.word	0x00000580
        /*01a8*/ 	.word	0x000000ff
        /*01ac*/ 	.word	0x00026848
        /*01b0*/ 	.short	0x0100
        /*01b2*/ 	.byte	0x08
	.zero		1


	//   ....[9]....
        /*01b4*/ 	.word	0x000012b0
        /*01b8*/ 	.word	0x000000eb
        /*01bc*/ 	.word	0x00026800
        /*01c0*/ 	.short	0x010a
        /*01c2*/ 	.byte	0x3f
	.zero		1


	//   ....[10]....
        /*01c4*/ 	.word	0x00001350
        /*01c8*/ 	.word	0x000000eb
        /*01cc*/ 	.word	0x00026800
        /*01d0*/ 	.short	0x010a
        /*01d2*/ 	.byte	0x3f
	.zero		1


	//   ....[11]....
        /*01d4*/ 	.word	0x00001ce0
        /*01d8*/ 	.word	0x000000ff
        /*01dc*/ 	.word	0x00026810
        /*01e0*/ 	.short	0x010a
        /*01e2*/ 	.byte	0x08
	.zero		1


	//   ....[12]....
        /*01e4*/ 	.word	0x00001d20
        /*01e8*/ 	.word	0x000000ff
        /*01ec*/ 	.word	0x00026810
        /*01f0*/ 	.short	0x010a
        /*01f2*/ 	.byte	0x08
	.zero		1


	//   ....[13]....
        /*01f4*/ 	.word	0x00002160
        /*01f8*/ 	.word	0x000000ff
        /*01fc*/ 	.word	0x00026830
        /*0200*/ 	.short	0x010a
        /*0202*/ 	.byte	0x08
	.zero		1


	//   ....[14]....
        /*0204*/ 	.word	0x00002490
        /*0208*/ 	.word	0x000000ff
        /*020c*/ 	.word	0x00026830
        /*0210*/ 	.short	0x010a
        /*0212*/ 	.byte	0x08
	.zero		1


	//   ....[15]....
        /*0214*/ 	.word	0x000047c0
        /*0218*/ 	.word	0x000000ff
        /*021c*/ 	.word	0x00000000
        /*0220*/ 	.short	0x0101
        /*0222*/ 	.byte	0x0c
	.zero		1


	//   ....[16]....
        /*0224*/ 	.word	0x00004ab0
        /*0228*/ 	.word	0x000000ff
        /*022c*/ 	.word	0x00000000
        /*0230*/ 	.short	0x0101
        /*0232*/ 	.byte	0x08
	.zero		1


	//   ....[17]....
        /*0234*/ 	.word	0x00008310
        /*0238*/ 	.word	0x00000010
        /*023c*/ 	.word	0x00026820
        /*0240*/ 	.short	0x010a
        /*0242*/ 	.byte	0x3f
	.zero		1


	//   ....[18]....
        /*0244*/ 	.word	0x00008c20
        /*0248*/ 	.word	0x00000010
        /*024c*/ 	.word	0x00026840
        /*0250*/ 	.short	0x010a
        /*0252*/ 	.byte	0x3f
	.zero		1


	//   ....[19]....
        /*0254*/ 	.word	0x00008f30
        /*0258*/ 	.word	0x00000010
        /*025c*/ 	.word	0x00026828
        /*0260*/ 	.short	0x010a
        /*0262*/ 	.byte	0x3f
	.zero		1


	//   ....[20]....
        /*0264*/ 	.word	0x00009240
        /*0268*/ 	.word	0x00000010
        /*026c*/ 	.word	0x00026848
        /*0270*/ 	.short	0x010a
        /*0272*/ 	.byte	0x3f
	.zero		1


	//   ....[21]....
        /*0274*/ 	.word	0x00009500
        /*0278*/ 	.word	0x00000010
        /*027c*/ 	.word	0x00026820
        /*0280*/ 	.short	0x010a
        /*0282*/ 	.byte	0x3f
	.zero		1


	//   ....[22]....
        /*0284*/ 	.word	0x000098a0
        /*0288*/ 	.word	0x00000010
        /*028c*/ 	.word	0x00026840
        /*0290*/ 	.short	0x010a
        /*0292*/ 	.byte	0x3f
	.zero		1


	//   ....[23]....
        /*0294*/ 	.word	0x00009b80
        /*0298*/ 	.word	0x00000010
        /*029c*/ 	.word	0x00026828
        /*02a0*/ 	.short	0x010a
        /*02a2*/ 	.byte	0x3f
	.zero		1


	//   ....[24]....
        /*02a4*/ 	.word	0x00009f10
        /*02a8*/ 	.word	0x00000003
        /*02ac*/ 	.word	0x00026840
        /*02b0*/ 	.short	0x010a
        /*02b2*/ 	.byte	0x3f
	.zero		1


	//   ....[25]....
        /*02b4*/ 	.word	0x0000a3c0
        /*02b8*/ 	.word	0x00000006
        /*02bc*/ 	.word	0x00000000
        /*02c0*/ 	.short	0x010a
        /*02c2*/ 	.byte	0x3f
	.zero		1


	//   ....[26]....
        /*02c4*/ 	.word	0x0000a420
        /*02c8*/ 	.word	0x00000003
        /*02cc*/ 	.word	0x00000000
        /*02d0*/ 	.short	0x010a
        /*02d2*/ 	.byte	0x3f
	.zero		1


	//   ....[27]....
        /*02d4*/ 	.word	0x0000a480
        /*02d8*/ 	.word	0x00000000
        /*02dc*/ 	.word	0x00000000
        /*02e0*/ 	.short	0x010a
        /*02e2*/ 	.byte	0x3f
	.zero		1


	//   ....[28]....
        /*02e4*/ 	.word	0x0000a4b0
        /*02e8*/ 	.word	0x00000003
        /*02ec*/ 	.word	0x00000000
        /*02f0*/ 	.short	0x010a
        /*02f2*/ 	.byte	0x3f
	.zero		1


	//   ....[29]....
        /*02f4*/ 	.word	0x0000a590
        /*02f8*/ 	.word	0x000000eb
        /*02fc*/ 	.word	0x00026800
        /*0300*/ 	.short	0x010a
        /*0302*/ 	.byte	0x3f
	.zero		1


	//   ....[30]....
        /*0304*/ 	.word	0x0000a5f0
        /*0308*/ 	.word	0x00000005
        /*030c*/ 	.word	0x00026810
        /*0310*/ 	.short	0x010a
        /*0312*/ 	.byte	0x3f
	.zero		1


	//   ....[31]....
        /*0314*/ 	.word	0x0000a650
        /*0318*/ 	.word	0x00000079
        /*031c*/ 	.word	0x00026830
        /*0320*/ 	.short	0x010a
        /*0322*/ 	.byte	0x3f
	.zero		1


	//   ....[32]....
        /*0324*/ 	.word	0x0000a7f0
        /*0328*/ 	.word	0x00000010
        /*032c*/ 	.word	0x00026820
        /*0330*/ 	.short	0x010a
        /*0332*/ 	.byte	0x3f
	.zero		1


	//   ....[33]....
        /*0334*/ 	.word	0x0000a840
        /*0338*/ 	.word	0x00000010
        /*033c*/ 	.word	0x00026840
        /*0340*/ 	.short	0x010a
        /*0342*/ 	.byte	0x3f
	.zero		1


	//   ....[34]....
        /*0344*/ 	.word	0x0000a890
        /*0348*/ 	.word	0x00000010
        /*034c*/ 	.word	0x00026828
        /*0350*/ 	.short	0x010a
        /*0352*/ 	.byte	0x3f
	.zero		1


	//   ....[35]....
        /*0354*/ 	.word	0x0000a8e0
        /*0358*/ 	.word	0x00000010
        /*035c*/ 	.word	0x00026848
        /*0360*/ 	.short	0x010a
        /*0362*/ 	.byte	0x3f
	.zero		1


	//   ....[36]....
        /*0364*/ 	.word	0x0000a940
        /*0368*/ 	.word	0x00000010
        /*036c*/ 	.word	0x00026820
        /*0370*/ 	.short	0x010a
        /*0372*/ 	.byte	0x3f
	.zero		1


	//   ....[37]....
        /*0374*/ 	.word	0x0000a990
        /*0378*/ 	.word	0x00000010
        /*037c*/ 	.word	0x00026840
        /*0380*/ 	.short	0x010a
        /*0382*/ 	.byte	0x3f
	.zero		1


	//   ....[38]....
        /*0384*/ 	.word	0x0000a9e0
        /*0388*/ 	.word	0x00000010
        /*038c*/ 	.word	0x00026828
        /*0390*/ 	.short	0x010a
        /*0392*/ 	.byte	0x3f
	.zero		1


	//   ....[39]....
        /*0394*/ 	.word	0x0000aa30
        /*0398*/ 	.word	0x00000003
        /*039c*/ 	.word	0x00026840
        /*03a0*/ 	.short	0x010a
        /*03a2*/ 	.byte	0x3f
	.zero		1


	//   ....[40]....
        /*03a4*/ 	.word	0x0000ab00
        /*03a8*/ 	.word	0x00000006
        /*03ac*/ 	.word	0x00000000
        /*03b0*/ 	.short	0x010a
        /*03b2*/ 	.byte	0x3f
	.zero		1


	//   ....[41]....
        /*03b4*/ 	.word	0x0000ab50
        /*03b8*/ 	.word	0x00000003
        /*03bc*/ 	.word	0x00000000
        /*03c0*/ 	.short	0x010a
        /*03c2*/ 	.byte	0x3f
	.zero		1


	//   ....[42]....
        /*03c4*/ 	.word	0x0000aba0
        /*03c8*/ 	.word	0x00000000
        /*03cc*/ 	.word	0x00000000
        /*03d0*/ 	.short	0x010a
        /*03d2*/ 	.byte	0x3f
	.zero		1


	//----- nvinfo : EIATTR_NUM_MBARRIERS
	.align		4
.L_663:
        /*03d4*/ 	.byte	0x03, 0x38
        /*03d6*/ 	.short	0x0009


	//----- nvinfo : EIATTR_EXIT_INSTR_OFFSETS
	.align		4
        /*03d8*/ 	.byte	0x04, 0x1c
        /*03da*/ 	.short	(.L_665 - .L_664)


	//   ....[0]....
.L_664:
        /*03dc*/ 	.word	0x00000960


	//   ....[1]....
        /*03e0*/ 	.word	0x00005c80


	//   ....[2]....
        /*03e4*/ 	.word	0x00006470


	//   ....[3]....
        /*03e8*/ 	.word	0x0000a500


	//----- nvinfo : EIATTR_MAX_THREADS
	.align		4
.L_665:
        /*03ec*/ 	.byte	0x04, 0x05
        /*03ee*/ 	.short	(.L_667 - .L_666)
.L_666:
        /*03f0*/ 	.word	0x00000180
        /*03f4*/ 	.word	0x00000001
        /*03f8*/ 	.word	0x00000001


	//----- nvinfo : EIATTR_CRS_STACK_SIZE
	.align		4
.L_667:
        /*03fc*/ 	.byte	0x04, 0x1e
        /*03fe*/ 	.short	(.L_669 - .L_668)
.L_668:
        /*0400*/ 	.word	0x00000000


	//----- nvinfo : EIATTR_CBANK_PARAM_SIZE
	.align		4
.L_669:
        /*0404*/ 	.byte	0x03, 0x19
        /*0406*/ 	.short	0x0970


	//----- nvinfo : EIATTR_PARAM_CBANK
	.align		4
        /*0408*/ 	.byte	0x04, 0x0a
        /*040a*/ 	.short	(.L_671 - .L_670)
	.align		4
.L_670:
        /*040c*/ 	.word	index@(.nv.constant0._ZN7cutlass13device_kernelIN5flash11enable_sm90INS1_16FlashAttnBwdSm90INS1_25CollectiveMainloopBwdSm90ILi2ELi2ELi2EN4cute5tupleIJNS5_1CILi1EEES8_S8_EEENS6_IJNS7_ILi64EEENS7_ILi128EEENS7_ILi96EEEEEENS_6half_tEfNS_4arch4Sm90ELb1ELb0ELb1ELb0ELb1ELb1ELb0ELb0ELi2ELi1ELi2ELi1ELb1EEENS1_21CollectiveEpilogueBwdISD_SE_SG_Li256ELb0ELb0ELi1EEENS1_25SingleTileBwdLPTSchedulerILb0ELi128ELb1EEEEEEEEEvNT_6ParamsE)
        /*0410*/ 	.short	0x0210
        /*0412*/ 	.short	0x0970


	//----- nvinfo : EIATTR_SW_WAR
	.align		4
.L_671:
        /*0414*/ 	.byte	0x04, 0x36
        /*0416*/ 	.short	(.L_673 - .L_672)
.L_672:
        /*0418*/ 	.word	0x00000008
.L_673:


//--------------------- .nv.info._ZN7cutlass13device_kernelIN5flash11enable_sm90INS1_16FlashAttnBwdSm90INS1_25CollectiveMainloopBwdSm90ILi2ELi2ELi2EN4cute5tupleIJNS5_1CILi1EEES8_S8_EEENS6_IJNS7_ILi64EEENS7_ILi128EEENS7_ILi96EEEEEENS_6half_tEfNS_4arch4Sm90ELb1ELb0ELb1ELb0ELb0ELb1ELb0ELb0ELi2ELi1ELi2ELi1ELb1EEENS1_24CollectiveEpilogueBwdGQAISD_fSG_Li256ELb0ELb0EEENS1_25SingleTileBwdLPTSchedulerILb0ELi128ELb0EEEEEEEEEvNT_6ParamsE --------------------------
	.section	.nv.info._ZN7cutlass13device_kernelIN5flash11enable_sm90INS1_16FlashAttnBwdSm90INS1_25CollectiveMainloopBwdSm90ILi2ELi2ELi2EN4cute5tupleIJNS5_1CILi1EEES8_S8_EEENS6_IJNS7_ILi64EEENS7_ILi128EEENS7_ILi96EEEEEENS_6half_tEfNS_4arch4Sm90ELb1ELb0ELb1ELb0ELb0ELb1ELb0ELb0ELi2ELi1ELi2ELi1ELb1EEENS1_24CollectiveEpilogueBwdGQAISD_fSG_Li256ELb0ELb0EEENS1_25SingleTileBwdLPTSchedulerILb0ELi128ELb0EEEEEEEEEvNT_6ParamsE,"",@"SHT_CUDA_INFO"
	.sectionflags	@""
	.align	4


	//----- nvinfo : EIATTR_CUDA_API_VERSION
	.align		4
        /*0000*/ 	.byte	0x04, 0x37
        /*0002*/ 	.short	(.L_675 - .L_674)
.L_674:
        /*0004*/ 	.word	0x00000082


	//----- nvinfo : EIATTR_KPARAM_INFO
	.align		4
.L_675:
        /*0008*/ 	.byte	0x04, 0x17
        /*000a*/ 	.short	(.L_677 - .L_676)
.L_676:
        /*000c*/ 	.word	0x00000000
        /*0010*/ 	.short	0x0000
        /*0012*/ 	.short	0x0070
        /*0014*/ 	.byte	0x00, 0xf0, 0x01, 0x1c


	//----- nvinfo : EIATTR_SPARSE_MMA_MASK
	.align		4
.L_677:
        /*0018*/ 	.byte	0x03, 0x50
        /*001a*/ 	.short	0x0000


	//----- nvinfo : EIATTR_MAXREG_COUNT
	.align		4
        /*001c*/ 	.byte	0x03, 0x1b
        /*001e*/ 	.short	0x00a8


	//----- nvinfo : EIATTR_NUM_BARRIERS
	.align		4
        /*0020*/ 	.byte	0x02, 0x4c
        /*0022*/ 	.byte	0x10
	.zero		1


	//----- nvinfo : EIATTR_EXTERNS
	.align		4
        /*0024*/ 	.byte	0x04, 0x0f
        /*0026*/ 	.short	(.L_679 - .L_678)


	//   ....[0]....
	.align		4
.L_678:
        /*0028*/ 	.word	index@(__assertfail)


	//----- nvinfo : EIATTR_ANNOTATIONS
	.align		4
.L_679:
        /*002c*/ 	.byte	0x04, 0x55
        /*002e*/ 	.short	(.L_681 - .L_680)


	//   ....[0]....
.L_680:
        /*0030*/ 	.word	0x00000001
        /*0034*/ 	.byte	0x20, 0x72, 0x00, 0x00, 0x01, 0x00, 0x00, 0x00, 0xd0, 0x7e, 0x00, 0x00


	//----- nvinfo : EIATTR_MERCURY_ISA_VERSION
	.align		4
.L_681:
        /*0040*/ 	.byte	0x03, 0x5f
        /*0042*/ 	.short	0x0101


	//----- nvinfo : EIATTR_INT_WARP_WIDE_INSTR_OFFSETS
	.align		4
        /*0044*/ 	.byte	0x04, 0x31
        /*0046*/ 	.short	(.L_683 - .L_682)


	//   ....[0]....
.L_682:
        /*0048*/ 	.word	0x00000190


	//   ....[1]....
        /*004c*/ 	.word	0x000001c0


	//----- nvinfo : EIATTR_COOP_GROUP_MASK_REGIDS
	.align		4
.L_683:
        /*0050*/ 	.byte	0x04, 0x29
        /*0052*/ 	.short	(.L_685 - .L_684)


	//   ....[0]....
.L_684:
        /*0054*/ 	.word	0xffffffff


	//   ....[1]....
        /*0058*/ 	.word	0xffffffff


	//   ....[2]....
        /*005c*/ 	.word	0xffffffff


	//   ....[3]....
        /*0060*/ 	.word	0xffffffff


	//   ....[4]....
        /*0064*/ 	.word	0xffffffff


	//   ....[5]....
        /*0068*/ 	.word	0xffffffff


	//   ....[6]....
        /*006c*/ 	.word	0xffffffff


	//   ....[7]....
        /*0070*/ 	.word	0x0500000f


	//----- nvinfo : EIATTR_COOP_GROUP_INSTR_OFFSETS
	.align		4
.L_685:
        /*0074*/ 	.byte	0x04, 0x28
        /*0076*/ 	.short	(.L_687 - .L_686)


	//   ....[0]....
.L_686:
        /*0078*/ 	.word	0x00000070


	//   ....[1]....
        /*007c*/ 	.word	0x000001a0


	//   ....[2]....
        /*0080*/ 	.word	0x000001f0


	//   ....[3]....
        /*0084*/ 	.word	0x000003e0


	//   ....[4]....
        /*0088*/ 	.word	0x00000620


	//   ....[5]....
        /*008c*/ 	.word	0x000011e0


	//   ....[6]....
        /*0090*/ 	.word	0x00005560


	//   ....[7]....
        /*0094*/ 	.word	0x00008bf0


	//----- nvinfo : EIATTR_REG_RECONFIG
	.align		4
.L_687:
        /*0098*/ 	.byte	0x01, 0x54
	.zero		2


	//----- nvinfo : EIATTR_SYSCALL_OFFSETS
	.align		4
        /*009c*/ 	.byte	0x04, 0x46
        /*009e*/ 	.short	(.L_689 - .L_688)


	//   ....[0]....
.L_688:
        /*00a0*/ 	.word	0x00000e40


	//   ....[1]....
        /*00a4*/ 	.word	0x00000f30


	//   ....[2]....
        /*00a8*/ 	.word	0x00001090


	//   ....[3]....
        /*00ac*/ 	.word	0x00001180


	//   ....[4]....
        /*00b0*/ 	.word	0x00001400


	//----- nvinfo : EIATTR_MBARRIER_INSTR_OFFSETS
	.align		4
.L_689:
        /*00b4*/ 	.byte	0x04, 0x39
        /*00b6*/ 	.short	(.L_691 - .L_690)


	//   ....[0]....
.L_690:
        /*00b8*/ 	.word	0x00000290
        /*00bc*/ 	.word	0x000000ff
        /*00c0*/ 	.word	0x00026800
        /*00c4*/ 	.short	0x0100
        /*00c6*/ 	.byte	0x06
	.zero		1


	//   ....[1]....
        /*00c8*/ 	.word	0x00000390
        /*00cc*/ 	.word	0x000000ff
        /*00d0*/ 	.word	0x00026810
        /*00d4*/ 	.short	0x0100
        /*00d6*/ 	.byte	0x08
	.zero		1


	//   ....[2]....
        /*00d8*/ 	.word	0x000003a0
        /*00dc*/ 	.word	0x000000ff
        /*00e0*/ 	.word	0x00026820
        /*00e4*/ 	.short	0x0100
        /*00e6*/ 	.byte	0x08
	.zero		1


	//   ....[3]....
        /*00e8*/ 	.word	0x000003b0
        /*00ec*/ 	.word	0x000000ff
        /*00f0*/ 	.word	0x00026818
        /*00f4*/ 	.short	0x0100
        /*00f6*/ 	.byte	0x08
	.zero		1


	//   ....[4]....
        /*00f8*/ 	.word	0x000003c0
        /*00fc*/ 	.word	0x000000ff
        /*0100*/ 	.word	0x00026828
        /*0104*/ 	.short	0x0100
        /*0106*/ 	.byte	0x08
	.zero		1


	//   ....[5]....
        /*0108*/ 	.word	0x000004f0
        /*010c*/ 	.word	0x000000ff
        /*0110*/ 	.word	0x00026830
        /*0114*/ 	.short	0x0100
        /*0116*/ 	.byte	0x08
	.zero		1


	//   ....[6]....
        /*0118*/ 	.word	0x00000500
        /*011c*/ 	.word	0x000000ff
        /*0120*/ 	.word	0x00026840
        /*0124*/ 	.short	0x0100
        /*0126*/ 	.byte	0x08
	.zero		1


	//   ....[7]....
        /*0128*/ 	.word	0x00000510
        /*012c*/ 	.word	0x000000ff
        /*0130*/ 	.word	0x00026838
        /*0134*/ 	.short	0x0100
        /*0136*/ 	.byte	0x08
	.zero		1


	//   ....[8]....
        /*0138*/ 	.word	0x00000520
        /*013c*/ 	.word	0x000000ff
        /*0140*/ 	.word	0x00026848
        /*0144*/ 	.short	0x0100
        /*0146*/ 	.byte	0x08
	.zero		1


	//   ....[9]....
        /*0148*/ 	.word	0x00001220
        /*014c*/ 	.word	0x000000eb
        /*0150*/ 	.word	0x00026800
        /*0154*/ 	.short	0x010a
        /*0156*/ 	.byte	0x3f
	.zero		1


	//   ....[10]....
        /*0158*/ 	.word	0x000012c0
        /*015c*/ 	.word	0x000000eb
        /*0160*/ 	.word	0x00026800
        /*0164*/ 	.short	0x010a
        /*0166*/ 	.byte	0x3f
	.zero		1


	//   ....[11]....
        /*0168*/ 	.word	0x00001c50
        /*016c*/ 	.word	0x000000ff
        /*0170*/ 	.word	0x00026810
        /*0174*/ 	.short	0x010a
        /*0176*/ 	.byte	0x09
	.zero		1


	//   ....[12]....
        /*0178*/ 	.word	0x00001c90
        /*017c*/ 	.word	0x000000ff
        /*0180*/ 	.word	0x00026810
        /*0184*/ 	.short	0x010a
        /*0186*/ 	.byte	0x09
	.zero		1


	//   ....[13]....
        /*0188*/ 	.word	0x000020d0
        /*018c*/ 	.word	0x000000ff
        /*0190*/ 	.word	0x00026830
        /*0194*/ 	.short	0x010a
        /*0196*/ 	.byte	0x09
	.zero		1


	//   ....[14]....
        /*0198*/ 	.word	0x00002400
        /*019c*/ 	.word	0x000000ff
        /*01a0*/ 	.word	0x00026830
        /*01a4*/ 	.short	0x010a
        /*01a6*/ 	.byte	0x09
	.zero		1


	//   ....[15]....
        /*01a8*/ 	.word	0x00004730
        /*01ac*/ 	.word	0x000000ff
        /*01b0*/ 	.word	0x00000000
        /*01b4*/ 	.short	0x0101
        /*01b6*/ 	.byte	0x0c
	.zero		1


	//   ....[16]....
        /*01b8*/ 	.word	0x00004a20
        /*01bc*/ 	.word	0x000000ff
        /*01c0*/ 	.word	0x00000000
        /*01c4*/ 	.short	0x0101
        /*01c6*/ 	.byte	0x09
	.zero		1


	//   ....[17]....
        /*01c8*/ 	.word	0x000069b0
        /*01cc*/ 	.word	0x00000010
        /*01d0*/ 	.word	0x00026820
        /*01d4*/ 	.short	0x010a
        /*01d6*/ 	.byte	0x3f
	.zero		1


	//   ....[18]....
        /*01d8*/ 	.word	0x000072b0
        /*01dc*/ 	.word	0x00000010
        /*01e0*/ 	.word	0x00026840
        /*01e4*/ 	.short	0x010a
        /*01e6*/ 	.byte	0x3f
	.zero		1


	//   ....[19]....
        /*01e8*/ 	.word	0x000075c0
        /*01ec*/ 	.word	0x00000010
        /*01f0*/ 	.word	0x00026828
        /*01f4*/ 	.short	0x010a
        /*01f6*/ 	.byte	0x3f
	.zero		1


	//   ....[20]....
        /*01f8*/ 	.word	0x000078d0
        /*01fc*/ 	.word	0x00000010
        /*0200*/ 	.word	0x00026848
        /*0204*/ 	.short	0x010a
        /*0206*/ 	.byte	0x3f
	.zero		1


	//   ....[21]....
        /*0208*/ 	.word	0x00007b90
        /*020c*/ 	.word	0x00000010
        /*0210*/ 	.word	0x00026820
        /*0214*/ 	.short	0x010a
        /*0216*/ 	.byte	0x3f
	.zero		1


	//   ....[22]....
        /*0218*/ 	.word	0x00007f30
        /*021c*/ 	.word	0x00000010
        /*0220*/ 	.word	0x00026840
        /*0224*/ 	.short	0x010a
        /*0226*/ 	.byte	0x3f
	.zero		1


	//   ....[23]....
        /*0228*/ 	.word	0x00008210
        /*022c*/ 	.word	0x00000010
        /*0230*/ 	.word	0x00026828
        /*0234*/ 	.short	0x010a
        /*0236*/ 	.byte	0x3f
	.zero		1


	//   ....[24]....
        /*0238*/ 	.word	0x000085a0
        /*023c*/ 	.word	0x00000003
        /*0240*/ 	.word	0x00026840
        /*0244*/ 	.short	0x010a
        /*0246*/ 	.byte	0x3f
	.zero		1


	//   ....[25]....
        /*0248*/ 	.word	0x00008a50
        /*024c*/ 	.word	0x00000006
        /*0250*/ 	.word	0x00000000
        /*0254*/ 	.short	0x010a
        /*0256*/ 	.byte	0x3f
	.zero		1


	//   ....[26]....
        /*0258*/ 	.word	0x00008ab0
        /*025c*/ 	.word	0x00000003
        /*0260*/ 	.word	0x00000000
        /*0264*/ 	.short	0x010a
        /*0266*/ 	.byte	0x3f
	.zero		1


	//   ....[27]....
        /*0268*/ 	.word	0x00008b10
        /*026c*/ 	.word	0x00000000
        /*0270*/ 	.word	0x00000000
        /*0274*/ 	.short	0x010a
        /*0276*/ 	.byte	0x3f
	.zero		1


	//   ....[28]....
        /*0278*/ 	.word	0x00008b40
        /*027c*/ 	.word	0x00000003
        /*0280*/ 	.word	0x00000000
        /*0284*/ 	.short	0x010a
        /*0286*/ 	.byte	0x3f
	.zero		1


	//   ....[29]....
        /*0288*/ 	.word	0x00008c20
        /*028c*/ 	.word	0x000000eb
        /*0290*/ 	.word	0x00026800
        /*0294*/ 	.short	0x010a
        /*0296*/ 	.byte	0x3f
	.zero		1


	//   ....[30]....
        /*0298*/ 	.word	0x00008c80
        /*029c*/ 	.word	0x00000005
        /*02a0*/ 	.word	0x00026810
        /*02a4*/ 	.short	0x010a
        /*02a6*/ 	.byte	0x3f
	.zero		1


	//   ....[31]....
        /*02a8*/ 	.word	0x00008ce0
        /*02ac*/ 	.word	0x00000079
        /*02b0*/ 	.word	0x00026830
        /*02b4*/ 	.short	0x010a
        /*02b6*/ 	.byte	0x3f
	.zero		1


	//   ....[32]....
        /*02b8*/ 	.word	0x00008d30
        /*02bc*/ 	.word	0x00000010
        /*02c0*/ 	.word	0x00026820
        /*02c4*/ 	.short	0x010a
        /*02c6*/ 	.byte	0x3f
	.zero		1


	//   ....[33]....
        /*02c8*/ 	.word	0x00008d80
        /*02cc*/ 	.word	0x00000010
        /*02d0*/ 	.word	0x00026840
        /*02d4*/ 	.short	0x010a
        /*02d6*/ 	.byte	0x3f
	.zero		1


	//   ....[34]....
        /*02d8*/ 	.word	0x00008dd0
        /*02dc*/ 	.word	0x00000010
        /*02e0*/ 	.word	0x00026828
        /*02e4*/ 	.short	0x010a
        /*02e6*/ 	.byte	0x3f
	.zero		1


	//   ....[35]....
        /*02e8*/ 	.word	0x00008e20
        /*02ec*/ 	.word	0x00000010
        /*02f0*/ 	.word	0x00026848
        /*02f4*/ 	.short	0x010a
        /*02f6*/ 	.byte	0x3f
	.zero		1


	//   ....[36]....
        /*02f8*/ 	.word	0x00008e80
        /*02fc*/ 	.word	0x00000010
        /*0300*/ 	.word	0x00026820
        /*0304*/ 	.short	0x010a
        /*0306*/ 	.byte	0x3f
	.zero		1


	//   ....[37]....
        /*0308*/ 	.word	0x00008ed0
        /*030c*/ 	.word	0x00000010
        /*0310*/ 	.word	0x00026840
        /*0314*/ 	.short	0x010a
        /*0316*/ 	.byte	0x3f
	.zero		1


	//   ....[38]....
        /*0318*/ 	.word	0x00008f20
        /*031c*/ 	.word	0x00000010
        /*0320*/ 	.word	0x00026828
        /*0324*/ 	.short	0x010a
        /*0326*/ 	.byte	0x3f
	.zero		1


	//   ....[39]....
        /*0328*/ 	.word	0x00008f70
        /*032c*/ 	.word	0x00000003
        /*0330*/ 	.word	0x00026840
        /*0334*/ 	.short	0x010a
        /*0336*/ 	.byte	0x3f
	.zero		1


	//   ....[40]....
        /*0338*/ 	.word	0x00009040
        /*033c*/ 	.word	0x00000006
        /*0340*/ 	.word	0x00000000
        /*0344*/ 	.short	0x010a
        /*0346*/ 	.byte	0x3f
	.zero		1


	//   ....[41]....
        /*0348*/ 	.word	0x00009090
        /*034c*/ 	.word	0x00000003
        /*0350*/ 	.word	0x00000000
        /*0354*/ 	.short	0x010a
        /*0356*/ 	.byte	0x3f
	.zero		1


	//   ....[42]....
        /*0358*/ 	.word	0x000090e0
        /*035c*/ 	.word	0x00000000
        /*0360*/ 	.word	0x00000000
        /*0364*/ 	.short	0x010a
        /*0366*/ 	.byte	0x3f
	.zero		1


	//----- nvinfo : EIATTR_NUM_MBARRIERS
	.align		4
.L_691:
        /*0368*/ 	.byte	0x03, 0x38
        /*036a*/ 	.short	0x0009


	//----- nvinfo : EIATTR_EXIT_INSTR_OFFSETS
	.align		4
        /*036c*/ 	.byte	0x04, 0x1c
        /*036e*/ 	.short	(.L_693 - .L_692)


	//   ....[0]....
.L_692:
        /*0370*/ 	.word	0x00008b90


	//----- nvinfo : EIATTR_MAX_THREADS
	.align		4
.L_693:
        /*0374*/ 	.byte	0x04, 0x05
        /*0376*/ 	.short	(.L_695 - .L_694)
.L_694:
        /*0378*/ 	.word	0x00000180
        /*037c*/ 	.word	0x00000001
        /*0380*/ 	.word	0x00000001


	//----- nvinfo : EIATTR_CRS_STACK_SIZE
	.align		4
.L_695:
        /*0384*/ 	.byte	0x04, 0x1e
        /*0386*/ 	.short	(.L_697 - .L_696)
.L_696:
        /*0388*/ 	.word	0x00000000


	//----- nvinfo : EIATTR_CBANK_PARAM_SIZE
	.align		4
.L_697:
        /*038c*/ 	.byte	0x03, 0x19
        /*038e*/ 	.short	0x0770


	//----- nvinfo : EIATTR_PARAM_CBANK
	.align		4
        /*0390*/ 	.byte	0x04, 0x0a
        /*0392*/ 	.short	(.L_699 - .L_698)
	.align		4
.L_698:
        /*0394*/ 	.word	index@(.nv.constant0._ZN7cutlass13device_kernelIN5flash11enable_sm90INS1_16FlashAttnBwdSm90INS1_25CollectiveMainloopBwdSm90ILi2ELi2ELi2EN4cute5tupleIJNS5_1CILi1EEES8_S8_EEENS6_IJNS7_ILi64EEENS7_ILi128EEENS7_ILi96EEEEEENS_6half_tEfNS_4arch4Sm90ELb1ELb0ELb1ELb0ELb0ELb1ELb0ELb0ELi2ELi1ELi2ELi1ELb1EEENS1_24CollectiveEpilogueBwdGQAISD_fSG_Li256ELb0ELb0EEENS1_25SingleTileBwdLPTSchedulerILb0ELi128ELb0EEEEEEEEEvNT_6ParamsE)
        /*0398*/ 	.short	0x0210
        /*039a*/ 	.short	0x0770


	//----- nvinfo : EIATTR_SW_WAR
	.align		4
.L_699:
        /*039c*/ 	.byte	0x04, 0x36
        /*039e*/ 	.short	(.L_701 - .L_700)
.L_700:
        /*03a0*/ 	.word	0x00000008
.L_701:


//--------------------- .nv.info._ZN7cutlass13device_kernelIN5flash11enable_sm90INS1_16FlashAttnBwdSm90INS1_25CollectiveMainloopBwdSm90ILi2ELi2ELi2EN4cute5tupleIJNS5_1CILi1EEES8_S8_EEENS6_IJNS7_ILi64EEENS7_ILi128EEENS7_ILi96EEEEEENS_6half_tEfNS_4arch4Sm90ELb1ELb0ELb1ELb0ELb1ELb1ELb0ELb0ELi2ELi1ELi2ELi1ELb1EEENS1_24CollectiveEpilogueBwdGQAISD_fSG_Li256ELb0ELb1EEENS1_25SingleTileBwdLPTSchedulerILb0ELi128ELb1EEEEEEEEEvNT_6ParamsE --------------------------
	.section	.nv.info._ZN7cutlass13device_kernelIN5flash11enable_sm90INS1_16FlashAttnBwdSm90INS1_25CollectiveMainloopBwdSm90ILi2ELi2ELi2EN4cute5tupleIJNS5_1CILi1EEES8_S8_EEENS6_IJNS7_ILi64EEENS7_ILi128EEENS7_ILi96EEEEEENS_6half_tEfNS_4arch4Sm90ELb1ELb0ELb1ELb0ELb1ELb1ELb0ELb0ELi2ELi1ELi2ELi1ELb1EEENS1_24CollectiveEpilogueBwdGQAISD_fSG_Li256ELb0ELb1EEENS1_25SingleTileBwdLPTSchedulerILb0ELi128ELb1EEEEEEEEEvNT_6ParamsE,"",@"SHT_CUDA_INFO"
	.sectionflags	@""
	.align	4


	//----- nvinfo : EIATTR_CUDA_API_VERSION
	.align		4
        /*0000*/ 	.byte	0x04, 0x37
        /*0002*/ 	.short	(.L_703 - .L_702)
.L_702:
        /*0004*/ 	.word	0x00000082


	//----- nvinfo : EIATTR_KPARAM_INFO
	.align		4
.L_703:
        /*0008*/ 	.byte	0x04, 0x17
        /*000a*/ 	.short	(.L_705 - .L_704)
.L_704:
        /*000c*/ 	.word	0x00000000
        /*0010*/ 	.short	0x0000
        /*0012*/ 	.short	0x0070
        /*0014*/ 	.byte	0x00, 0xf0, 0x01, 0x1c


	//----- nvinfo : EIATTR_SPARSE_MMA_MASK
	.align		4
.L_705:
        /*0018*/ 	.byte	0x03, 0x50
        /*001a*/ 	.short	0x0000


	//----- nvinfo : EIATTR_MAXREG_COUNT
	.align		4
        /*001c*/ 	.byte	0x03, 0x1b
        /*001e*/ 	.short	0x00a8


	//----- nvinfo : EIATTR_NUM_BARRIERS
	.align		4
        /*0020*/ 	.byte	0x02, 0x4c
        /*0022*/ 	.byte	0x10
	.zero		1


	//----- nvinfo : EIATTR_EXTERNS
	.align		4
        /*0024*/ 	.byte	0x04, 0x0f
        /*0026*/ 	.short	(.L_707 - .L_706)


	//   ....[0]....
	.align		4
.L_706:
        /*0028*/ 	.word	index@(__assertfail)


	//----- nvinfo : EIATTR_ANNOTATIONS
	.align		4
.L_707:
        /*002c*/ 	.byte	0x04, 0x55
        /*002e*/ 	.short	(.L_709 - .L_708)


	//   ....[0]....
.L_708:
        /*0030*/ 	.word	0x00000001
        /*0034*/ 	.byte	0x60, 0x81, 0x00, 0x00, 0x01, 0x00, 0x00, 0x00, 0x10, 0x8e, 0x00, 0x00


	//----- nvinfo : EIATTR_MERCURY_ISA_VERSION
	.align		4
.L_709:
        /*0040*/ 	.byte	0x03, 0x5f
        /*0042*/ 	.short	0x0101


	//----- nvinfo : EIATTR_INT_WARP_WIDE_INSTR_OFFSETS
	.align		4
        /*0044*/ 	.byte	0x04, 0x31
        /*0046*/ 	.short	(.L_711 - .L_710)


	//   ....[0]....
.L_710:
        /*0048*/ 	.word	0x00000190


	//   ....[1]....
        /*004c*/ 	.word	0x000001c0


	//   ....[2]....
        /*0050*/ 	.word	0x00006670


	//   ....[3]....
        /*0054*/ 	.word	0x00006ce0


	//   ....[4]....
        /*0058*/ 	.word	0x00007200


	//----- nvinfo : EIATTR_COOP_GROUP_MASK_REGIDS
	.align		4
.L_711:
        /*005c*/ 	.byte	0x04, 0x29
        /*005e*/ 	.short	(.L_713 - .L_712)


	//   ....[0]....
.L_712:
        /*0060*/ 	.word	0xffffffff


	//   ....[1]....
        /*0064*/ 	.word	0xffffffff


	//   ....[2]....
        /*0068*/ 	.word	0xffffffff


	//   ....[3]....
        /*006c*/ 	.word	0xffffffff


	//   ....[4]....
        /*0070*/ 	.word	0xffffffff


	//   ....[5]....
        /*0074*/ 	.word	0xffffffff


	//   ....[6]....
        /*0078*/ 	.word	0xffffffff


	//   ....[7]....
        /*007c*/ 	.word	0xffffffff


	//   ....[8]....
        /*0080*/ 	.word	0xffffffff


	//   ....[9]....
        /*0084*/ 	.word	0xffffffff


	//   ....[10]....
        /*0088*/ 	.word	0xffffffff


	//   ....[11]....
        /*008c*/ 	.word	0xffffffff


	//   ....[12]....
        /*0090*/ 	.word	0xffffffff


	//   ....[13]....
        /*0094*/ 	.word	0xffffffff


	//   ....[14]....
        /*0098*/ 	.word	0xffffffff


	//   ....[15]....
        /*009c*/ 	.word	0xffffffff


	//   ....[16]....
        /*00a0*/ 	.word	0xffffffff


	//   ....[17]....
        /*00a4*/ 	.word	0x0500000f


	//   ....[18]....
        /*00a8*/ 	.word	0x0500000f


	//   ....[19]....
        /*00ac*/ 	.word	0x0500000f


	//   ....[20]....
        /*00b0*/ 	.word	0x0500000f


	//   ....[21]....
        /*00b4*/ 	.word	0x0500000f


	//   ....[22]....
        /*00b8*/ 	.word	0x0500000f


	//----- nvinfo : EIATTR_COOP_GROUP_INSTR_OFFSETS
	.align		4
.L_713:
        /*00bc*/ 	.byte	0x04, 0x28
        /*00be*/ 	.short	(.L_715 - .L_714)


	//   ....[0]....
.L_714:
        /*00c0*/ 	.word	0x00000070


	//   ....[1]....
        /*00c4*/ 	.word	0x000001a0


	//   ....[2]....
        /*00c8*/ 	.word	0x000001f0


	//   ....[3]....
        /*00cc*/ 	.word	0x000003e0


	//   ....[4]....
        /*00d0*/ 	.word	0x00000630


	//   ....[5]....
        /*00d4*/ 	.word	0x00001220


	//   ....[6]....
        /*00d8*/ 	.word	0x000053d0


	//   ....[7]....
        /*00dc*/ 	.word	0x00005550


	//   ....[8]....
        /*00e0*/ 	.word	0x00005800


	//   ....[9]....
        /*00e4*/ 	.word	0x00005990


	//   ....[10]....
        /*00e8*/ 	.word	0x00005aa0


	//   ....[11]....
        /*00ec*/ 	.word	0x00006270


	//   ....[12]....
        /*00f0*/ 	.word	0x000065a0


	//   ....[13]....
        /*00f4*/ 	.word	0x00006960


	//   ....[14]....
        /*00f8*/ 	.word	0x00006c10


	//   ....[15]....
        /*00fc*/ 	.word	0x00006ec0


	//   ....[16]....
        /*0100*/ 	.word	0x00007130


	//   ....[17]....
        /*0104*/ 	.word	0x00009b30


	//   ....[18]....
        /*0108*/ 	.word	0x00009ca0


	//   ....[19]....
        /*010c*/ 	.word	0x00009d10


	//   ....[20]....
        /*0110*/ 	.word	0x00009d80


	//   ....[21]....
        /*0114*/ 	.word	0x00009df0


	//   ....[22]....
        /*0118*/ 	.word	0x00009e60


	//----- nvinfo : EIATTR_REG_RECONFIG
	.align		4
.L_715:
        /*011c*/ 	.byte	0x01, 0x54
	.zero		2


	//----- nvinfo : EIATTR_SYSCALL_OFFSETS
	.align		4
        /*0120*/ 	.byte	0x04, 0x46
        /*0122*/ 	.short	(.L_717 - .L_716)


	//   ....[0]....
.L_716:
        /*0124*/ 	.word	0x00000e80


	//   ....[1]....
        /*0128*/ 	.word	0x00000f70


	//   ....[2]....
        /*012c*/ 	.word	0x000010d0


	//   ....[3]....
        /*0130*/ 	.word	0x000011c0


	//   ....[4]....
        /*0134*/ 	.word	0x00001440


	//----- nvinfo : EIATTR_MBARRIER_INSTR_OFFSETS
	.align		4
.L_717:
        /*0138*/ 	.byte	0x04, 0x39
        /*013a*/ 	.short	(.L_719 - .L_718)


	//   ....[0]....
.L_718:
        /*013c*/ 	.word	0x00000290
        /*0140*/ 	.word	0x000000ff
        /*0144*/ 	.word	0x00026800
        /*0148*/ 	.short	0x0100
        /*014a*/ 	.byte	0x06
	.zero		1


	//   ....[1]....
        /*014c*/ 	.word	0x00000390
        /*0150*/ 	.word	0x000000ff
        /*0154*/ 	.word	0x00026810
        /*0158*/ 	.short	0x0100
        /*015a*/ 	.byte	0x08
	.zero		1


	//   ....[2]....
        /*015c*/ 	.word	0x000003a0
        /*0160*/ 	.word	0x000000ff
        /*0164*/ 	.word	0x00026820
        /*0168*/ 	.short	0x0100
        /*016a*/ 	.byte	0x08
	.zero		1


	//   ....[3]....
        /*016c*/ 	.word	0x000003b0
        /*0170*/ 	.word	0x000000ff
        /*0174*/ 	.word	0x00026818
        /*0178*/ 	.short	0x0100
        /*017a*/ 	.byte	0x08
	.zero		1


	//   ....[4]....
        /*017c*/ 	.word	0x000003c0
        /*0180*/ 	.word	0x000000ff
        /*0184*/ 	.word	0x00026828
        /*0188*/ 	.short	0x0100
        /*018a*/ 	.byte	0x08
	.zero		1


	//   ....[5]....
        /*018c*/ 	.word	0x000004f0
        /*0190*/ 	.word	0x000000ff
        /*0194*/ 	.word	0x00026830
        /*0198*/ 	.short	0x0100
        /*019a*/ 	.byte	0x08
	.zero		1


	//   ....[6]....
        /*019c*/ 	.word	0x00000500
        /*01a0*/ 	.word	0x000000ff
        /*01a4*/ 	.word	0x00026840
        /*01a8*/ 	.short	0x0100
        /*01aa*/ 	.byte	0x08
	.zero		1


	//   ....[7]....
        /*01ac*/ 	.word	0x00000510
        /*01b0*/ 	.word	0x000000ff
        /*01b4*/ 	.word	0x00026838
        /*01b8*/ 	.short	0x0100
        /*01ba*/ 	.byte	0x08
	.zero		1


	//   ....[8]....
        /*01bc*/ 	.word	0x00000520
        /*01c0*/ 	.word	0x000000ff
        /*01c4*/ 	.word	0x00026848
        /*01c8*/ 	.short	0x0100
        /*01ca*/ 	.byte	0x08
	.zero		1


	//   ....[9]....
        /*01cc*/ 	.word	0x00001260
        /*01d0*/ 	.word	0x000000eb
        /*01d4*/ 	.word	0x00026800
        /*01d8*/ 	.short	0x010a
        /*01da*/ 	.byte	0x3f
	.zero		1


	//   ....[10]....
        /*01dc*/ 	.word	0x00001300
        /*01e0*/ 	.word	0x000000eb
        /*01e4*/ 	.word	0x00026800
        /*01e8*/ 	.short	0x010a
        /*01ea*/ 	.byte	0x3f
	.zero		1


	//   ....[11]....
        /*01ec*/ 	.word	0x00001c90
        /*01f0*/ 	.word	0x000000ff
        /*01f4*/ 	.word	0x00026810
        /*01f8*/ 	.short	0x010a
        /*01fa*/ 	.byte	0x09
	.zero		1


	//   ....[12]....
        /*01fc*/ 	.word	0x00001cd0
        /*0200*/ 	.word	0x000000ff
        /*0204*/ 	.word	0x00026810
        /*0208*/ 	.short	0x010a
        /*020a*/ 	.byte	0x09
	.zero		1


	//   ....[13]....
        /*020c*/ 	.word	0x00002110
        /*0210*/ 	.word	0x000000ff
        /*0214*/ 	.word	0x00026830
        /*0218*/ 	.short	0x010a
        /*021a*/ 	.byte	0x09
	.zero		1


	//   ....[14]....
        /*021c*/ 	.word	0x00002440
        /*0220*/ 	.word	0x000000ff
        /*0224*/ 	.word	0x00026830
        /*0228*/ 	.short	0x010a
        /*022a*/ 	.byte	0x09
	.zero		1


	//   ....[15]....
        /*022c*/ 	.word	0x00004770
        /*0230*/ 	.word	0x000000ff
        /*0234*/ 	.word	0x00000000
        /*0238*/ 	.short	0x0101
        /*023a*/ 	.byte	0x0a
	.zero		1


	//   ....[16]....
        /*023c*/ 	.word	0x00004a50
        /*0240*/ 	.word	0x000000ff
        /*0244*/ 	.word	0x00000000
        /*0248*/ 	.short	0x0101
        /*024a*/ 	.byte	0x09
	.zero		1


	//   ....[17]....
        /*024c*/ 	.word	0x000078f0
        /*0250*/ 	.word	0x00000010
        /*0254*/ 	.word	0x00026820
        /*0258*/ 	.short	0x010a
        /*025a*/ 	.byte	0x3f
	.zero		1


	//   ....[18]....
        /*025c*/ 	.word	0x000081f0
        /*0260*/ 	.word	0x00000010
        /*0264*/ 	.word	0x00026840
        /*0268*/ 	.short	0x010a
        /*026a*/ 	.byte	0x3f
	.zero		1


	//   ....[19]....
        /*026c*/ 	.word	0x00008500
        /*0270*/ 	.word	0x00000010
        /*0274*/ 	.word	0x00026828
        /*0278*/ 	.short	0x010a
        /*027a*/ 	.byte	0x3f
	.zero		1


	//   ....[20]....
        /*027c*/ 	.word	0x00008810
        /*0280*/ 	.word	0x00000010
        /*0284*/ 	.word	0x00026848
        /*0288*/ 	.short	0x010a
        /*028a*/ 	.byte	0x3f
	.zero		1


	//   ....[21]....
        /*028c*/ 	.word	0x00008ad0
        /*0290*/ 	.word	0x00000010
        /*0294*/ 	.word	0x00026820
        /*0298*/ 	.short	0x010a
        /*029a*/ 	.byte	0x3f
	.zero		1


	//   ....[22]....
        /*029c*/ 	.word	0x00008e70
        /*02a0*/ 	.word	0x00000010
        /*02a4*/ 	.word	0x00026840
        /*02a8*/ 	.short	0x010a
        /*02aa*/ 	.byte	0x3f
	.zero		1


	//   ....[23]....
        /*02ac*/ 	.word	0x00009150
        /*02b0*/ 	.word	0x00000010
        /*02b4*/ 	.word	0x00026828
        /*02b8*/ 	.short	0x010a
        /*02ba*/ 	.byte	0x3f
	.zero		1


	//   ....[24]....
        /*02bc*/ 	.word	0x000094e0
        /*02c0*/ 	.word	0x00000003
        /*02c4*/ 	.word	0x00026840
        /*02c8*/ 	.short	0x010a
        /*02ca*/ 	.byte	0x3f
	.zero		1


	//   ....[25]....
        /*02cc*/ 	.word	0x00009990
        /*02d0*/ 	.word	0x00000006
        /*02d4*/ 	.word	0x00000000
        /*02d8*/ 	.short	0x010a
        /*02da*/ 	.byte	0x3f
	.zero		1


	//   ....[26]....
        /*02dc*/ 	.word	0x000099f0
        /*02e0*/ 	.word	0x00000003
        /*02e4*/ 	.word	0x00000000
        /*02e8*/ 	.short	0x010a
        /*02ea*/ 	.byte	0x3f
	.zero		1


	//   ....[27]....
        /*02ec*/ 	.word	0x00009a50
        /*02f0*/ 	.word	0x00000000
        /*02f4*/ 	.word	0x00000000
        /*02f8*/ 	.short	0x010a
        /*02fa*/ 	.byte	0x3f
	.zero		1


	//   ....[28]....
        /*02fc*/ 	.word	0x00009a80
        /*0300*/ 	.word	0x00000003
        /*0304*/ 	.word	0x00000000
        /*0308*/ 	.short	0x010a
        /*030a*/ 	.byte	0x3f
	.zero		1


	//   ....[29]....
        /*030c*/ 	.word	0x00009b60
        /*0310*/ 	.word	0x000000eb
        /*0314*/ 	.word	0x00026800
        /*0318*/ 	.short	0x010a
        /*031a*/ 	.byte	0x3f
	.zero		1


	//   ....[30]....
        /*031c*/ 	.word	0x00009bc0
        /*0320*/ 	.word	0x00000005
        /*0324*/ 	.word	0x00026810
        /*0328*/ 	.short	0x010a
        /*032a*/ 	.byte	0x3f
	.zero		1


	//   ....[31]....
        /*032c*/ 	.word	0x00009c20
        /*0330*/ 	.word	0x00000079
        /*0334*/ 	.word	0x00026830
        /*0338*/ 	.short	0x010a
        /*033a*/ 	.byte	0x3f
	.zero		1


	//   ....[32]....
        /*033c*/ 	.word	0x00009ea0
        /*0340*/ 	.word	0x00000010
        /*0344*/ 	.word	0x00026820
        /*0348*/ 	.short	0x010a
        /*034a*/ 	.byte	0x3f
	.zero		1


	//   ....[33]....
        /*034c*/ 	.word	0x00009ef0
        /*0350*/ 	.word	0x00000010
        /*0354*/ 	.word	0x00026840
        /*0358*/ 	.short	0x010a
        /*035a*/ 	.byte	0x3f
	.zero		1


	//   ....[34]....
        /*035c*/ 	.word	0x00009f40
        /*0360*/ 	.word	0x00000010
        /*0364*/ 	.word	0x00026828
        /*0368*/ 	.short	0x010a
        /*036a*/ 	.byte	0x3f
	.zero		1


	//   ....[35]....
        /*036c*/ 	.word	0x00009f90
        /*0370*/ 	.word	0x00000010
        /*0374*/ 	.word	0x00026848
        /*0378*/ 	.short	0x010a
        /*037a*/ 	.byte	0x3f
	.zero		1


	//   ....[36]....
        /*037c*/ 	.word	0x00009ff0
        /*0380*/ 	.word	0x00000010
        /*0384*/ 	.word	0x00026820
        /*0388*/ 	.short	0x010a
        /*038a*/ 	.byte	0x3f
	.zero		1


	//   ....[37]....
        /*038c*/ 	.word	0x0000a040
        /*0390*/ 	.word	0x00000010
        /*0394*/ 	.word	0x00026840
        /*0398*/ 	.short	0x010a
        /*039a*/ 	.byte	0x3f
	.zero		1


	//   ....[38]....
        /*039c*/ 	.word	0x0000a090
        /*03a0*/ 	.word	0x00000010
        /*03a4*/ 	.word	0x00026828
        /*03a8*/ 	.short	0x010a
        /*03aa*/ 	.byte	0x3f
	.zero		1


	//   ....[39]....
        /*03ac*/ 	.word	0x0000a0e0
        /*03b0*/ 	.word	0x00000003
        /*03b4*/ 	.word	0x00026840
        /*03b8*/ 	.short	0x010a
        /*03ba*/ 	.byte	0x3f
	.zero		1


	//   ....[40]....
        /*03bc*/ 	.word	0x0000a1b0
        /*03c0*/ 	.word	0x00000006
        /*03c4*/ 	.word	0x00000000
        /*03c8*/ 	.short	0x010a
        /*03ca*/ 	.byte	0x3f
	.zero		1


	//   ....[41]....
        /*03cc*/ 	.word	0x0000a200
        /*03d0*/ 	.word	0x00000003
        /*03d4*/ 	.word	0x00000000
        /*03d8*/ 	.short	0x010a
        /*03da*/ 	.byte	0x3f
	.zero		1


	//   ....[42]....
        /*03dc*/ 	.word	0x0000a250
        /*03e0*/ 	.word	0x00000000
        /*03e4*/ 	.word	0x00000000
        /*03e8*/ 	.short	0x010a
        /*03ea*/ 	.byte	0x3f
	.zero		1


	//----- nvinfo : EIATTR_NUM_MBARRIERS
	.align		4
.L_719:
        /*03ec*/ 	.byte	0x03, 0x38
        /*03ee*/ 	.short	0x0009


	//----- nvinfo : EIATTR_EXIT_INSTR_OFFSETS
	.align		4
        /*03f0*/ 	.byte	0x04, 0x1c
        /*03f2*/ 	.short	(.L_721 - .L_720)


	//   ....[0]....
.L_720:
        /*03f4*/ 	.word	0x00009ad0


	//----- nvinfo : EIATTR_MAX_THREADS
	.align		4
.L_721:
        /*03f8*/ 	.byte	0x04, 0x05
        /*03fa*/ 	.short	(.L_723 - .L_722)
.L_722:
        /*03fc*/ 	.word	0x00000180
        /*0400*/ 	.word	0x00000001
        /*0404*/ 	.word	0x00000001


	//----- nvinfo : EIATTR_CRS_STACK_SIZE
	.align		4
.L_723:
        /*0408*/ 	.byte	0x04, 0x1e
        /*040a*/ 	.short	(.L_725 - .L_724)
.L_724:
        /*040c*/ 	.word	0x00000000


	//----- nvinfo : EIATTR_CBANK_PARAM_SIZE
	.align		4
.L_725:
        /*0410*/ 	.byte	0x03, 0x19
        /*0412*/ 	.short	0x0770


	//----- nvinfo : EIATTR_PARAM_CBANK
	.align		4
        /*0414*/ 	.byte	0x04, 0x0a
        /*0416*/ 	.short	(.L_727 - .L_726)
	.align		4
.L_726:
        /*0418*/ 	.word	index@(.nv.constant0._ZN7cutlass13device_kernelIN5flash11enable_sm90INS1_16FlashAttnBwdSm90INS1_25CollectiveMainloopBwdSm90ILi2ELi2ELi2EN4cute5tupleIJNS5_1CILi1EEES8_S8_EEENS6_IJNS7_ILi64EEENS7_ILi128EEENS7_ILi96EEEEEENS_6half_tEfNS_4arch4Sm90ELb1ELb0ELb1ELb0ELb1ELb1ELb0ELb0ELi2ELi1ELi2ELi1ELb1EEENS1_24CollectiveEpilogueBwdGQAISD_fSG_Li256ELb0ELb1EEENS1_25SingleTileBwdLPTSchedulerILb0ELi128ELb1EEEEEEEEEvNT_6ParamsE)
        /*041c*/ 	.short	0x0210
        /*041e*/ 	.short	0x0770


	//----- nvinfo : EIATTR_SW_WAR
	.align		4
.L_727:
        /*0420*/ 	.byte	0x04, 0x36
        /*0422*/ 	.short	(.L_729 - .L_728)
.L_728:
        /*0424*/ 	.word	0x00000008
.L_729:


//--------------------- .nv.info._ZN7cutlass13device_kernelIN5flash22FlashAttnBwdPreprocessIN4cute5tupleIJNS3_1CILi64EEENS5_ILi96EEEEEENS_6half_tEfNS_4arch4Sm90ELb1ELb0EEEEEvNT_6ParamsE --------------------------
	.section	.nv.info._ZN7cutlass13device_kernelIN5flash22FlashAttnBwdPreprocessIN4cute5tupleIJNS3_1CILi64EEENS5_ILi96EEEEEENS_6half_tEfNS_4arch4Sm90ELb1ELb0EEEEEvNT_6ParamsE,"",@"SHT_CUDA_INFO"
	.sectionflags	@""
	.align	4


	//----- nvinfo : EIATTR_CUDA_API_VERSION
	.align		4
        /*0000*/ 	.byte	0x04, 0x37
        /*0002*/ 	.short	(.L_731 - .L_730)
.L_730:
        /*0004*/ 	.word	0x00000082


	//----- nvinfo : EIATTR_KPARAM_INFO
	.align		4
.L_731:
        /*0008*/ 	.byte	0x04, 0x17
        /*000a*/ 	.short	(.L_733 - .L_732)
.L_732:
        /*000c*/ 	.word	0x00000000
        /*0010*/ 	.short	0x0000
        /*0012*/ 	.short	0x0000
        /*0014*/ 	.byte	0x00, 0xf0, 0xc1, 0x03


	//----- nvinfo : EIATTR_SPARSE_MMA_MASK
	.align		4
.L_733:
        /*0018*/ 	.byte	0x03, 0x50
        /*001a*/ 	.short	0x0000


	//----- nvinfo : EIATTR_MAXREG_COUNT
	.align		4
        /*001c*/ 	.byte	0x03, 0x1b
        /*001e*/ 	.short	0x0080


	//----- nvinfo : EIATTR_MERCURY_ISA_VERSION
	.align		4
        /*0020*/ 	.byte	0x03, 0x5f
        /*0022*/ 	.short	0x0101


	//----- nvinfo : EIATTR_COOP_GROUP_MASK_REGIDS
	.align		4
        /*0024*/ 	.byte	0x04, 0x29
        /*0026*/ 	.short	(.L_735 - .L_734)


	//   ....[0]....
.L_734:
        /*0028*/ 	.word	0xffffffff


	//   ....[1]....
        /*002c*/ 	.word	0xffffffff


	//----- nvinfo : EIATTR_COOP_GROUP_INSTR_OFFSETS
	.align		4
.L_735:
        /*0030*/ 	.byte	0x04, 0x28
        /*0032*/ 	.short	(.L_737 - .L_736)


	//   ....[0]....
.L_736:
        /*0034*/ 	.word	0x00000cf0


	//   ....[1]....
        /*0038*/ 	.word	0x00000d10


	//----- nvinfo : EIATTR_EXIT_INSTR_OFFSETS
	.align		4
.L_737:
        /*003c*/ 	.byte	0x04, 0x1c
        /*003e*/ 	.short	(.L_739 - .L_738)


	//   ....[0]....
.L_738:
        /*0040*/ 	.word	0x00001260


	//   ....[1]....
        /*0044*/ 	.word	0x000012e0


	//----- nvinfo : EIATTR_MAX_THREADS
	.align		4
.L_739:
        /*0048*/ 	.byte	0x04, 0x05
        /*004a*/ 	.short	(.L_741 - .L_740)
.L_740:
        /*004c*/ 	.word	0x00000100
        /*0050*/ 	.word	0x00000001
        /*0054*/ 	.word	0x00000001


	//----- nvinfo : EIATTR_CRS_STACK_SIZE
	.align		4
.L_741:
        /*0058*/ 	.byte	0x04, 0x1e
        /*005a*/ 	.short	(.L_743 - .L_742)
.L_742:
        /*005c*/ 	.word	0x00000000


	//----- nvinfo : EIATTR_CBANK_PARAM_SIZE
	.align		4
.L_743:
        /*0060*/ 	.byte	0x03, 0x19
        /*0062*/ 	.short	0x00f0


	//----- nvinfo : EIATTR_PARAM_CBANK
	.align		4
        /*0064*/ 	.byte	0x04, 0x0a
        /*0066*/ 	.short	(.L_745 - .L_744)
	.align		4
.L_744:
        /*0068*/ 	.word	index@(.nv.constant0._ZN7cutlass13device_kernelIN5flash22FlashAttnBwdPreprocessIN4cute5tupleIJNS3_1CILi64EEENS5_ILi96EEEEEENS_6half_tEfNS_4arch4Sm90ELb1ELb0EEEEEvNT_6ParamsE)
        /*006c*/ 	.short	0x0210
        /*006e*/ 	.short	0x00f0


	//----- nvinfo : EIATTR_SW_WAR
	.align		4
.L_745:
        /*0070*/ 	.byte	0x04, 0x36
        /*0072*/ 	.short	(.L_747 - .L_746)
.L_746:
        /*0074*/ 	.word	0x00000008
.L_747:


//--------------------- .nv.info._ZN7cutlass13device_kernelIN5flash11enable_sm90INS1_16FlashAttnBwdSm90INS1_25CollectiveMainloopBwdSm90ILi2ELi2ELi2EN4cute5tupleIJNS5_1CILi1EEES8_S8_EEENS6_IJNS7_ILi64EEENS7_ILi128EEENS7_ILi96EEEEEENS_6half_tEfNS_4arch4Sm90ELb1ELb0ELb1ELb1ELb0ELb1ELb0ELb0ELi2ELi1ELi2ELi1ELb1EEENS1_21CollectiveEpilogueBwdISD_SE_SG_Li256ELb1ELb0ELi1EEENS1_25SingleTileBwdLPTSchedulerILb1ELi128ELb0EEEEEEEEEvNT_6ParamsE --------------------------
	.section	.nv.info._ZN7cutlass13device_kernelIN5flash11enable_sm90INS1_16FlashAttnBwdSm90INS1_25CollectiveMainloopBwdSm90ILi2ELi2ELi2EN4cute5tupleIJNS5_1CILi1EEES8_S8_EEENS6_IJNS7_ILi64EEENS7_ILi128EEENS7_ILi96EEEEEENS_6half_tEfNS_4arch4Sm90ELb1ELb0ELb1ELb1ELb0ELb1ELb0ELb0ELi2ELi1ELi2ELi1ELb1EEENS1_21CollectiveEpilogueBwdISD_SE_SG_Li256ELb1ELb0ELi1EEENS1_25SingleTileBwdLPTSchedulerILb1ELi128ELb0EEEEEEEEEvNT_6ParamsE,"",@"SHT_CUDA_INFO"
	.sectionflags	@""
	.align	4


	//----- nvinfo : EIATTR_CUDA_API_VERSION
	.align		4
        /*0000*/ 	.byte	0x04, 0x37
        /*0002*/ 	.short	(.L_749 - .L_748)
.L_748:
        /*0004*/ 	.word	0x00000082


	//----- nvinfo : EIATTR_KPARAM_INFO
	.align		4
.L_749:
        /*0008*/ 	.byte	0x04, 0x17
        /*000a*/ 	.short	(.L_751 - .L_750)
.L_750:
        /*000c*/ 	.word	0x00000000
        /*0010*/ 	.short	0x0000
        /*0012*/ 	.short	0x0070
        /*0014*/ 	.byte	0x00, 0xf0, 0x01, 0x1a


	//----- nvinfo : EIATTR_SPARSE_MMA_MASK
	.align		4
.L_751:
        /*0018*/ 	.byte	0x03, 0x50
        /*001a*/ 	.short	0x0000


	//----- nvinfo : EIATTR_MAXREG_COUNT
	.align		4
        /*001c*/ 	.byte	0x03, 0x1b
        /*001e*/ 	.short	0x00a8


	//----- nvinfo : EIATTR_NUM_BARRIERS
	.align		4
        /*0020*/ 	.byte	0x02, 0x4c
        /*0022*/ 	.byte	0x10
	.zero		1


	//----- nvinfo : EIATTR_EXTERNS
	.align		4
        /*0024*/ 	.byte	0x04, 0x0f
        /*0026*/ 	.short	(.L_753 - .L_752)


	//   ....[0]....
	.align		4
.L_752:
        /*0028*/ 	.word	index@(__assertfail)


	//----- nvinfo : EIATTR_ANNOTATIONS
	.align		4
.L_753:
        /*002c*/ 	.byte	0x04, 0x55
        /*002e*/ 	.short	(.L_755 - .L_754)


	//   ....[0]....
.L_754:
        /*0030*/ 	.word	0x00000001
        /*0034*/ 	.byte	0x50, 0x94, 0x00, 0x00, 0x01, 0x00, 0x00, 0x00, 0x80, 0x98, 0x00, 0x00, 0x01, 0x00, 0x00, 0x00
        /*0044*/ 	.byte	0xa0, 0xa5, 0x00, 0x00, 0x01, 0x00, 0x00, 0x00, 0xc0, 0xa5, 0x00, 0x00, 0x01, 0x00, 0x00, 0x00
        /*0054*/ 	.byte	0xa0, 0xa9, 0x00, 0x00


	//----- nvinfo : EIATTR_MERCURY_ISA_VERSION
	.align		4
.L_755:
        /*0058*/ 	.byte	0x03, 0x5f
        /*005a*/ 	.short	0x0101


	//----- nvinfo : EIATTR_INT_WARP_WIDE_INSTR_OFFSETS
	.align		4
        /*005c*/ 	.byte	0x04, 0x31
        /*005e*/ 	.short	(.L_757 - .L_756)


	//   ....[0]....
.L_756:
        /*0060*/ 	.word	0x00000190


	//   ....[1]....
        /*0064*/ 	.word	0x000001c0


	//----- nvinfo : EIATTR_COOP_GROUP_MASK_REGIDS
	.align		4
.L_757:
        /*0068*/ 	.byte	0x04, 0x29
        /*006a*/ 	.short	(.L_759 - .L_758)


	//   ....[0]....
.L_758:
        /*006c*/ 	.word	0xffffffff


	//   ....[1]....
        /*0070*/ 	.word	0xffffffff


	//   ....[2]....
        /*0074*/ 	.word	0xffffffff


	//   ....[3]....
        /*0078*/ 	.word	0xffffffff


	//   ....[4]....
        /*007c*/ 	.word	0xffffffff


	//   ....[5]....
        /*0080*/ 	.word	0xffffffff


	//   ....[6]....
        /*0084*/ 	.word	0xffffffff


	//   ....[7]....
        /*0088*/ 	.word	0x0500000f


	//----- nvinfo : EIATTR_COOP_GROUP_INSTR_OFFSETS
	.align		4
.L_759:
        /*008c*/ 	.byte	0x04, 0x28
        /*008e*/ 	.short	(.L_761 - .L_760)


	//   ....[0]....
.L_760:
        /*0090*/ 	.word	0x00000070


	//   ....[1]....
        /*0094*/ 	.word	0x000001a0


	//   ....[2]....
        /*0098*/ 	.word	0x000001f0


	//   ....[3]....
        /*009c*/ 	.word	0x000003e0


	//   ....[4]....
        /*00a0*/ 	.word	0x00000630


	//   ....[5]....
        /*00a4*/ 	.word	0x00001710


	//   ....[6]....
        /*00a8*/ 	.word	0x00006ed0


	//   ....[7]....
        /*00ac*/ 	.word	0x0000b2e0


	//----- nvinfo : EIATTR_REG_RECONFIG
	.align		4
.L_761:
        /*00b0*/ 	.byte	0x01, 0x54
	.zero		2


	//----- nvinfo : EIATTR_SYSCALL_OFFSETS
	.align		4
        /*00b4*/ 	.byte	0x04, 0x46
        /*00b6*/ 	.short	(.L_763 - .L_762)


	//   ....[0]....
.L_762:
        /*00b8*/ 	.word	0x00001370


	//   ....[1]....
        /*00bc*/ 	.word	0x00001460


	//   ....[2]....
        /*00c0*/ 	.word	0x000015c0


	//   ....[3]....
        /*00c4*/ 	.word	0x000016b0


	//   ....[4]....
        /*00c8*/ 	.word	0x00001930


	//----- nvinfo : EIATTR_MBARRIER_INSTR_OFFSETS
	.align		4
.L_763:
        /*00cc*/ 	.byte	0x04, 0x39
        /*00ce*/ 	.short	(.L_765 - .L_764)


	//   ....[0]....
.L_764:
        /*00d0*/ 	.word	0x00000290
        /*00d4*/ 	.word	0x000000ff
        /*00d8*/ 	.word	0x00026800
        /*00dc*/ 	.short	0x0100
        /*00de*/ 	.byte	0x06
	.zero		1


	//   ....[1]....
        /*00e0*/ 	.word	0x00000390
        /*00e4*/ 	.word	0x000000ff
        /*00e8*/ 	.word	0x00026810
        /*00ec*/ 	.short	0x0100
        /*00ee*/ 	.byte	0x08
	.zero		1


	//   ....[2]....
        /*00f0*/ 	.word	0x000003a0
        /*00f4*/ 	.word	0x000000ff
        /*00f8*/ 	.word	0x00026820
        /*00fc*/ 	.short	0x0100
        /*00fe*/ 	.byte	0x08
	.zero		1


	//   ....[3]....
        /*0100*/ 	.word	0x000003b0
        /*0104*/ 	.word	0x000000ff
        /*0108*/ 	.word	0x00026818
        /*010c*/ 	.short	0x0100
        /*010e*/ 	.byte	0x08
	.zero		1


	//   ....[4]....
        /*0110*/ 	.word	0x000003c0
        /*0114*/ 	.word	0x000000ff
        /*0118*/ 	.word	0x00026828
        /*011c*/ 	.short	0x0100
        /*011e*/ 	.byte	0x08
	.zero		1


	//   ....[5]....
        /*0120*/ 	.word	0x000004f0
        /*0124*/ 	.word	0x000000ff
        /*0128*/ 	.word	0x00026830
        /*012c*/ 	.short	0x0100
        /*012e*/ 	.byte	0x08
	.zero		1


	//   ....[6]....
        /*0130*/ 	.word	0x00000500
        /*0134*/ 	.word	0x000000ff
        /*0138*/ 	.word	0x00026840
        /*013c*/ 	.short	0x0100
        /*013e*/ 	.byte	0x08
	.zero		1


	//   ....[7]....
        /*0140*/ 	.word	0x00000510
        /*0144*/ 	.word	0x000000ff
        /*0148*/ 	.word	0x00026838
        /*014c*/ 	.short	0x0100
        /*014e*/ 	.byte	0x08
	.zero		1


	//   ....[8]....
        /*0150*/ 	.word	0x00000520
        /*0154*/ 	.word	0x000000ff
        /*0158*/ 	.word	0x00026848
        /*015c*/ 	.short	0x0100
        /*015e*/ 	.byte	0x08
	.zero		1


	//   ....[9]....
        /*0160*/ 	.word	0x00001750
        /*0164*/ 	.word	0x000000eb
        /*0168*/ 	.word	0x00026800
        /*016c*/ 	.short	0x010a
        /*016e*/ 	.byte	0x3f
	.zero		1


	//   ....[10]....
        /*0170*/ 	.word	0x000017f0
        /*0174*/ 	.word	0x000000eb
        /*0178*/ 	.word	0x00026800
        /*017c*/ 	.short	0x010a
        /*017e*/ 	.byte	0x3f
	.zero		1


	//   ....[11]....
        /*0180*/ 	.word	0x00002160
        /*0184*/ 	.word	0x000000ff
        /*0188*/ 	.word	0x00026810
        /*018c*/ 	.short	0x010a
        /*018e*/ 	.byte	0x07
	.zero		1


	//   ....[12]....
        /*0190*/ 	.word	0x000021a0
        /*0194*/ 	.word	0x000000ff
        /*0198*/ 	.word	0x00026810
        /*019c*/ 	.short	0x010a
        /*019e*/ 	.byte	0x07
	.zero		1


	//   ....[13]....
        /*01a0*/ 	.word	0x000025e0
        /*01a4*/ 	.word	0x000000ff
        /*01a8*/ 	.word	0x00026830
        /*01ac*/ 	.short	0x010a
        /*01ae*/ 	.byte	0x07
	.zero		1


	//   ....[14]....
        /*01b0*/ 	.word	0x00002910
        /*01b4*/ 	.word	0x000000ff
        /*01b8*/ 	.word	0x00026830
        /*01bc*/ 	.short	0x010a
        /*01be*/ 	.byte	0x07
	.zero		1


	//   ....[15]....
        /*01c0*/ 	.word	0x00004c40
        /*01c4*/ 	.word	0x000000ff
        /*01c8*/ 	.word	0x00000000
        /*01cc*/ 	.short	0x0101
        /*01ce*/ 	.byte	0x08
	.zero		1


	//   ....[16]....
        /*01d0*/ 	.word	0x00004f20
        /*01d4*/ 	.word	0x000000ff
        /*01d8*/ 	.word	0x00000000
        /*01dc*/ 	.short	0x0101
        /*01de*/ 	.byte	0x07
	.zero		1


	//   ....[17]....
        /*01e0*/ 	.word	0x00009020
        /*01e4*/ 	.word	0x0000000f
        /*01e8*/ 	.word	0x00026820
        /*01ec*/ 	.short	0x010a
        /*01ee*/ 	.byte	0x3f
	.zero		1


	//   ....[18]....
        /*01f0*/ 	.word	0x000098e0
        /*01f4*/ 	.word	0x0000000f
        /*01f8*/ 	.word	0x00026840
        /*01fc*/ 	.short	0x010a
        /*01fe*/ 	.byte	0x3f
	.zero		1


	//   ....[19]....
        /*0200*/ 	.word	0x00009c20
        /*0204*/ 	.word	0x0000000f
        /*0208*/ 	.word	0x00026828
        /*020c*/ 	.short	0x010a
        /*020e*/ 	.byte	0x3f
	.zero		1


	//   ....[20]....
        /*0210*/ 	.word	0x00009f60
        /*0214*/ 	.word	0x0000000f
        /*0218*/ 	.word	0x00026848
        /*021c*/ 	.short	0x010a
        /*021e*/ 	.byte	0x3f
	.zero		1


	//   ....[21]....
        /*0220*/ 	.word	0x0000a240
        /*0224*/ 	.word	0x0000000f
        /*0228*/ 	.word	0x00026820
        /*022c*/ 	.short	0x010a
        /*022e*/ 	.byte	0x3f
	.zero		1


	//   ....[22]....
        /*0230*/ 	.word	0x0000a5f0
        /*0234*/ 	.word	0x0000000f
        /*0238*/ 	.word	0x00026840
        /*023c*/ 	.short	0x010a
        /*023e*/ 	.byte	0x3f
	.zero		1


	//   ....[23]....
        /*0240*/ 	.word	0x0000a900
        /*0244*/ 	.word	0x0000000f
        /*0248*/ 	.word	0x00026828
        /*024c*/ 	.short	0x010a
        /*024e*/ 	.byte	0x3f
	.zero		1


	//   ....[24]....
        /*0250*/ 	.word	0x0000ac80
        /*0254*/ 	.word	0x00000003
        /*0258*/ 	.word	0x00026840
        /*025c*/ 	.short	0x010a
        /*025e*/ 	.byte	0x3f
	.zero		1


	//   ....[25]....
        /*0260*/ 	.word	0x0000b150
        /*0264*/ 	.word	0x00000007
        /*0268*/ 	.word	0x00000000
        /*026c*/ 	.short	0x010a
        /*026e*/ 	.byte	0x3f
	.zero		1


	//   ....[26]....
        /*0270*/ 	.word	0x0000b1a0
        /*0274*/ 	.word	0x00000003
        /*0278*/ 	.word	0x00000000
        /*027c*/ 	.short	0x010a
        /*027e*/ 	.byte	0x3f
	.zero		1


	//   ....[27]....
        /*0280*/ 	.word	0x0000b200
        /*0284*/ 	.word	0x00000005
        /*0288*/ 	.word	0x00000000
        /*028c*/ 	.short	0x010a
        /*028e*/ 	.byte	0x3f
	.zero		1


	//   ....[28]....
        /*0290*/ 	.word	0x0000b230
        /*0294*/ 	.word	0x00000003
        /*0298*/ 	.word	0x00000000
        /*029c*/ 	.short	0x010a
        /*029e*/ 	.byte	0x3f
	.zero		1


	//   ....[29]....
        /*02a0*/ 	.word	0x0000b310
        /*02a4*/ 	.word	0x000000eb
        /*02a8*/ 	.word	0x00026800
        /*02ac*/ 	.short	0x010a
        /*02ae*/ 	.byte	0x3f
	.zero		1


	//   ....[30]....
        /*02b0*/ 	.word	0x0000b370
        /*02b4*/ 	.word	0x00000005
        /*02b8*/ 	.word	0x00026810
        /*02bc*/ 	.short	0x010a
        /*02be*/ 	.byte	0x3f
	.zero		1


	//   ....[31]....
        /*02c0*/ 	.word	0x0000b3d0
        /*02c4*/ 	.word	0x00000079
        /*02c8*/ 	.word	0x00026830
        /*02cc*/ 	.short	0x010a
        /*02ce*/ 	.byte	0x3f
	.zero		1


	//   ....[32]....
        /*02d0*/ 	.word	0x0000b420
        /*02d4*/ 	.word	0x0000000f
        /*02d8*/ 	.word	0x00026820
        /*02dc*/ 	.short	0x010a
        /*02de*/ 	.byte	0x3f
	.zero		1


	//   ....[33]....
        /*02e0*/ 	.word	0x0000b470
        /*02e4*/ 	.word	0x0000000f
        /*02e8*/ 	.word	0x00026840
        /*02ec*/ 	.short	0x010a
        /*02ee*/ 	.byte	0x3f
	.zero		1


	//   ....[34]....
        /*02f0*/ 	.word	0x0000b4c0
        /*02f4*/ 	.word	0x0000000f
        /*02f8*/ 	.word	0x00026828
        /*02fc*/ 	.short	0x010a
        /*02fe*/ 	.byte	0x3f
	.zero		1


	//   ....[35]....
        /*0300*/ 	.word	0x0000b510
        /*0304*/ 	.word	0x0000000f
        /*0308*/ 	.word	0x00026848
        /*030c*/ 	.short	0x010a
        /*030e*/ 	.byte	0x3f
	.zero		1


	//   ....[36]....
        /*0310*/ 	.word	0x0000b570
        /*0314*/ 	.word	0x0000000f
        /*0318*/ 	.word	0x00026820
        /*031c*/ 	.short	0x010a
        /*031e*/ 	.byte	0x3f
	.zero		1


	//   ....[37]....
        /*0320*/ 	.word	0x0000b5c0
        /*0324*/ 	.word	0x0000000f
        /*0328*/ 	.word	0x00026840
        /*032c*/ 	.short	0x010a
        /*032e*/ 	.byte	0x3f
	.zero		1


	//   ....[38]....
        /*0330*/ 	.word	0x0000b610
        /*0334*/ 	.word	0x0000000f
        /*0338*/ 	.word	0x00026828
        /*033c*/ 	.short	0x010a
        /*033e*/ 	.byte	0x3f
	.zero		1


	//   ....[39]....
        /*0340*/ 	.word	0x0000b660
        /*0344*/ 	.word	0x00000003
        /*0348*/ 	.word	0x00026840
        /*034c*/ 	.short	0x010a
        /*034e*/ 	.byte	0x3f
	.zero		1


	//   ....[40]....
        /*0350*/ 	.word	0x0000b730
        /*0354*/ 	.word	0x00000007
        /*0358*/ 	.word	0x00000000
        /*035c*/ 	.short	0x010a
        /*035e*/ 	.byte	0x3f
	.zero		1


	//   ....[41]....
        /*0360*/ 	.word	0x0000b780
        /*0364*/ 	.word	0x00000003
        /*0368*/ 	.word	0x00000000
        /*036c*/ 	.short	0x010a
        /*036e*/ 	.byte	0x3f
	.zero		1


	//   ....[42]....
        /*0370*/ 	.word	0x0000b7d0
        /*0374*/ 	.word	0x00000005
        /*0378*/ 	.word	0x00000000
        /*037c*/ 	.short	0x010a
        /*037e*/ 	.byte	0x3f
	.zero		1


	//----- nvinfo : EIATTR_NUM_MBARRIERS
	.align		4
.L_765:
        /*0380*/ 	.byte	0x03, 0x38
        /*0382*/ 	.short	0x0009


	//----- nvinfo : EIATTR_EXIT_INSTR_OFFSETS
	.align		4
        /*0384*/ 	.byte	0x04, 0x1c
        /*0386*/ 	.short	(.L_767 - .L_766)


	//   ....[0]....
.L_766:
        /*0388*/ 	.word	0x0000b280


	//----- nvinfo : EIATTR_MAX_THREADS
	.align		4
.L_767:
        /*038c*/ 	.byte	0x04, 0x05
        /*038e*/ 	.short	(.L_769 - .L_768)
.L_768:
        /*0390*/ 	.word	0x00000180
        /*0394*/ 	.word	0x00000001
        /*0398*/ 	.word	0x00000001


	//----- nvinfo : EIATTR_CRS_STACK_SIZE
	.align		4
.L_769:
        /*039c*/ 	.byte	0x04, 0x1e
        /*039e*/ 	.short	(.L_771 - .L_770)
.L_770:
        /*03a0*/ 	.word	0x00000000


	//----- nvinfo : EIATTR_CBANK_PARAM_SIZE
	.align		4
.L_771:
        /*03a4*/ 	.byte	0x03, 0x19
        /*03a6*/ 	.short	0x06f0


	//----- nvinfo : EIATTR_PARAM_CBANK
	.align		4
        /*03a8*/ 	.byte	0x04, 0x0a
        /*03aa*/ 	.short	(.L_773 - .L_772)
	.align		4
.L_772:
        /*03ac*/ 	.word	index@(.nv.constant0._ZN7cutlass13device_kernelIN5flash11enable_sm90INS1_16FlashAttnBwdSm90INS1_25CollectiveMainloopBwdSm90ILi2ELi2ELi2EN4cute5tupleIJNS5_1CILi1EEES8_S8_EEENS6_IJNS7_ILi64EEENS7_ILi128EEENS7_ILi96EEEEEENS_6half_tEfNS_4arch4Sm90ELb1ELb0ELb1ELb1ELb0ELb1ELb0ELb0ELi2ELi1ELi2ELi1ELb1EEENS1_21CollectiveEpilogueBwdISD_SE_SG_Li256ELb1ELb0ELi1EEENS1_25SingleTileBwdLPTSchedulerILb1ELi128ELb0EEEEEEEEEvNT_6ParamsE)
        /*03b0*/ 	.short	0x0210
        /*03b2*/ 	.short	0x06f0


	//----- nvinfo : EIATTR_SW_WAR
	.align		4
.L_773:
        /*03b4*/ 	.byte	0x04, 0x36
        /*03b6*/ 	.short	(.L_775 - .L_774)
.L_774:
        /*03b8*/ 	.word	0x00000008
.L_775:


//--------------------- .nv.info._ZN7cutlass13device_kernelIN5flash11enable_sm90INS1_16FlashAttnBwdSm90INS1_25CollectiveMainloopBwdSm90ILi2ELi2ELi2EN4cute5tupleIJNS5_1CILi1EEES8_S8_EEENS6_IJNS7_ILi64EEENS7_ILi128EEENS7_ILi96EEEEEENS_6half_tEfNS_4arch4Sm90ELb1ELb0ELb1ELb1ELb1ELb1ELb0ELb0ELi2ELi1ELi2ELi1ELb1EEENS1_21CollectiveEpilogueBwdISD_SE_SG_Li256ELb1ELb0ELi1EEENS1_25SingleTileBwdLPTSchedulerILb1ELi128ELb1EEEEEEEEEvNT_6ParamsE --------------------------
	.section	.nv.info._ZN7cutlass13device_kernelIN5flash11enable_sm90INS1_16FlashAttnBwdSm90INS1_25CollectiveMainloopBwdSm90ILi2ELi2ELi2EN4cute5tupleIJNS5_1CILi1EEES8_S8_EEENS6_IJNS7_ILi64EEENS7_ILi128EEENS7_ILi96EEEEEENS_6half_tEfNS_4arch4Sm90ELb1ELb0ELb1ELb1ELb1ELb1ELb0ELb0ELi2ELi1ELi2ELi1ELb1EEENS1_21CollectiveEpilogueBwdISD_SE_SG_Li256ELb1ELb0ELi1EEENS1_25SingleTileBwdLPTSchedulerILb1ELi128ELb1EEEEEEEEEvNT_6ParamsE,"",@"SHT_CUDA_INFO"
	.sectionflags	@""
	.align	4


	//----- nvinfo : EIATTR_CUDA_API_VERSION
	.align		4
        /*0000*/ 	.byte	0x04, 0x37
        /*0002*/ 	.short	(.L_777 - .L_776)
.L_776:
        /*0004*/ 	.word	0x00000082


	//----- nvinfo : EIATTR_KPARAM_INFO
	.align		4
.L_777:
        /*0008*/ 	.byte	0x04, 0x17
        /*000a*/ 	.short	(.L_779 - .L_778)
.L_778:
        /*000c*/ 	.word	0x00000000
        /*0010*/ 	.short	0x0000
        /*0012*/ 	.short	0x0070
        /*0014*/ 	.byte	0x00, 0xf0, 0x01, 0x1a


	//----- nvinfo : EIATTR_SPARSE_MMA_MASK
	.align		4
.L_779:
        /*0018*/ 	.byte	0x03, 0x50
        /*001a*/ 	.short	0x0000


	//----- nvinfo : EIATTR_MAXREG_COUNT
	.align		4
        /*001c*/ 	.byte	0x03, 0x1b
        /*001e*/ 	.short	0x00a8


	//----- nvinfo : EIATTR_NUM_BARRIERS
	.align		4
        /*0020*/ 	.byte	0x02, 0x4c
        /*0022*/ 	.byte	0x10
	.zero		1


	//----- nvinfo : EIATTR_EXTERNS
	.align		4
        /*0024*/ 	.byte	0x04, 0x0f
        /*0026*/ 	.short	(.L_781 - .L_780)


	//   ....[0]....
	.align		4
.L_780:
        /*0028*/ 	.word	index@(__assertfail)


	//----- nvinfo : EIATTR_ANNOTATIONS
	.align		4
.L_781:
        /*002c*/ 	.byte	0x04, 0x55
        /*002e*/ 	.short	(.L_783 - .L_782)


	//   ....[0]....
.L_782:
        /*0030*/ 	.word	0x00000001
        /*0034*/ 	.byte	0x60, 0x9d, 0x00, 0x00, 0x01, 0x00, 0x00, 0x00, 0x90, 0xa1, 0x00, 0x00, 0x01, 0x00, 0x00, 0x00
        /*0044*/ 	.byte	0xb0, 0xae, 0x00, 0x00, 0x01, 0x00, 0x00, 0x00, 0xd0, 0xae, 0x00, 0x00, 0x01, 0x00, 0x00, 0x00
        /*0054*/ 	.byte	0xb0, 0xb2, 0x00, 0x00


	//----- nvinfo : EIATTR_MERCURY_ISA_VERSION
	.align		4
.L_783:
        /*0058*/ 	.byte	0x03, 0x5f
        /*005a*/ 	.short	0x0101


	//----- nvinfo : EIATTR_INT_WARP_WIDE_INSTR_OFFSETS
	.align		4
        /*005c*/ 	.byte	0x04, 0x31
        /*005e*/ 	.short	(.L_785 - .L_784)


	//   ....[0]....
.L_784:
        /*0060*/ 	.word	0x00000190


	//   ....[1]....
        /*0064*/ 	.word	0x000001c0


	//   ....[2]....
        /*0068*/ 	.word	0x000080a0


	//   ....[3]....
        /*006c*/ 	.word	0x00008750


	//   ....[4]....
        /*0070*/ 	.word	0x00008c70


	//----- nvinfo : EIATTR_COOP_GROUP_MASK_REGIDS
	.align		4
.L_785:
        /*0074*/ 	.byte	0x04, 0x29
        /*0076*/ 	.short	(.L_787 - .L_786)


	//   ....[0]....
.L_786:
        /*0078*/ 	.word	0xffffffff


	//   ....[1]....
        /*007c*/ 	.word	0xffffffff


	//   ....[2]....
        /*0080*/ 	.word	0xffffffff


	//   ....[3]....
        /*0084*/ 	.word	0xffffffff


	//   ....[4]....
        /*0088*/ 	.word	0xffffffff


	//   ....[5]....
        /*008c*/ 	.word	0xffffffff


	//   ....[6]....
        /*0090*/ 	.word	0xffffffff


	//   ....[7]....
        /*0094*/ 	.word	0xffffffff


	//   ....[8]....
        /*0098*/ 	.word	0xffffffff


	//   ....[9]....
        /*009c*/ 	.word	0xffffffff


	//   ....[10]....
        /*00a0*/ 	.word	0xffffffff


	//   ....[11]....
        /*00a4*/ 	.word	0xffffffff


	//   ....[12]....
        /*00a8*/ 	.word	0xffffffff


	//   ....[13]....
        /*00ac*/ 	.word	0x0500000f


	//   ....[14]....
        /*00b0*/ 	.word	0x0500000f


	//   ....[15]....
        /*00b4*/ 	.word	0x0500000f


	//   ....[16]....
        /*00b8*/ 	.word	0x0500000f


	//----- nvinfo : EIATTR_COOP_GROUP_INSTR_OFFSETS
	.align		4
.L_787:
        /*00bc*/ 	.byte	0x04, 0x28
        /*00be*/ 	.short	(.L_789 - .L_788)


	//   ....[0]....
.L_788:
        /*00c0*/ 	.word	0x00000070


	//   ....[1]....
        /*00c4*/ 	.word	0x000001a0


	//   ....[2]....
        /*00c8*/ 	.word	0x000001f0


	//   ....[3]....
        /*00cc*/ 	.word	0x000003e0


	//   ....[4]....
        /*00d0*/ 	.word	0x00000630


	//   ....[5]....
        /*00d4*/ 	.word	0x00001730


	//   ....[6]....
        /*00d8*/ 	.word	0x00006ef0


	//   ....[7]....
        /*00dc*/ 	.word	0x00007ca0


	//   ....[8]....
        /*00e0*/ 	.word	0x00007fd0


	//   ....[9]....
        /*00e4*/ 	.word	0x000083d0


	//   ....[10]....
        /*00e8*/ 	.word	0x00008680


	//   ....[11]....
        /*00ec*/ 	.word	0x00008930


	//   ....[12]....
        /*00f0*/ 	.word	0x00008ba0


	//   ....[13]....
        /*00f4*/ 	.word	0x0000bbf0


	//   ....[14]....
        /*00f8*/ 	.word	0x0000bd60


	//   ....[15]....
        /*00fc*/ 	.word	0x0000bdd0


	//   ....[16]....
        /*0100*/ 	.word	0x0000be40


	//----- nvinfo : EIATTR_REG_RECONFIG
	.align		4
.L_789:
        /*0104*/ 	.byte	0x01, 0x54
	.zero		2


	//----- nvinfo : EIATTR_SYSCALL_OFFSETS
	.align		4
        /*0108*/ 	.byte	0x04, 0x46
        /*010a*/ 	.short	(.L_791 - .L_790)


	//   ....[0]....
.L_790:
        /*010c*/ 	.word	0x00001390


	//   ....[1]....
        /*0110*/ 	.word	0x00001480


	//   ....[2]....
        /*0114*/ 	.word	0x000015e0


	//   ....[3]....
        /*0118*/ 	.word	0x000016d0


	//   ....[4]....
        /*011c*/ 	.word	0x00001950


	//----- nvinfo : EIATTR_MBARRIER_INSTR_OFFSETS
	.align		4
.L_791:
        /*0120*/ 	.byte	0x04, 0x39
        /*0122*/ 	.short	(.L_793 - .L_792)


	//   ....[0]....
.L_792:
        /*0124*/ 	.word	0x00000290
        /*0128*/ 	.word	0x000000ff
        /*012c*/ 	.word	0x00026800
        /*0130*/ 	.short	0x0100
        /*0132*/ 	.byte	0x06
	.zero		1


	//   ....[1]....
        /*0134*/ 	.word	0x00000390
        /*0138*/ 	.word	0x000000ff
        /*013c*/ 	.word	0x00026810
        /*0140*/ 	.short	0x0100
        /*0142*/ 	.byte	0x08
	.zero		1


	//   ....[2]....
        /*0144*/ 	.word	0x000003a0
        /*0148*/ 	.word	0x000000ff
        /*014c*/ 	.word	0x00026820
        /*0150*/ 	.short	0x0100
        /*0152*/ 	.byte	0x08
	.zero		1


	//   ....[3]....
        /*0154*/ 	.word	0x000003b0
        /*0158*/ 	.word	0x000000ff
        /*015c*/ 	.word	0x00026818
        /*0160*/ 	.short	0x0100
        /*0162*/ 	.byte	0x08
	.zero		1


	//   ....[4]....
        /*0164*/ 	.word	0x000003c0
        /*0168*/ 	.word	0x000000ff
        /*016c*/ 	.word	0x00026828
        /*0170*/ 	.short	0x0100
        /*0172*/ 	.byte	0x08
	.zero		1


	//   ....[5]....
        /*0174*/ 	.word	0x000004f0
        /*0178*/ 	.word	0x000000ff
        /*017c*/ 	.word	0x00026830
        /*0180*/ 	.short	0x0100
        /*0182*/ 	.byte	0x08
	.zero		1


	//   ....[6]....
        /*0184*/ 	.word	0x00000500
        /*0188*/ 	.word	0x000000ff
        /*018c*/ 	.word	0x00026840
        /*0190*/ 	.short	0x0100
        /*0192*/ 	.byte	0x08
	.zero		1


	//   ....[7]....
        /*0194*/ 	.word	0x00000510
        /*0198*/ 	.word	0x000000ff
        /*019c*/ 	.word	0x00026838
        /*01a0*/ 	.short	0x0100
        /*01a2*/ 	.byte	0x08
	.zero		1


	//   ....[8]....
        /*01a4*/ 	.word	0x00000520
        /*01a8*/ 	.word	0x000000ff
        /*01ac*/ 	.word	0x00026848
        /*01b0*/ 	.short	0x0100
        /*01b2*/ 	.byte	0x08
	.zero		1


	//   ....[9]....
        /*01b4*/ 	.word	0x00001770
        /*01b8*/ 	.word	0x000000eb
        /*01bc*/ 	.word	0x00026800
        /*01c0*/ 	.short	0x010a
        /*01c2*/ 	.byte	0x3f
	.zero		1


	//   ....[10]....
        /*01c4*/ 	.word	0x00001810
        /*01c8*/ 	.word	0x000000eb
        /*01cc*/ 	.word	0x00026800
        /*01d0*/ 	.short	0x010a
        /*01d2*/ 	.byte	0x3f
	.zero		1


	//   ....[11]....
        /*01d4*/ 	.word	0x00002180
        /*01d8*/ 	.word	0x000000ff
        /*01dc*/ 	.word	0x00026810
        /*01e0*/ 	.short	0x010a
        /*01e2*/ 	.byte	0x07
	.zero		1


	//   ....[12]....
        /*01e4*/ 	.word	0x000021c0
        /*01e8*/ 	.word	0x000000ff
        /*01ec*/ 	.word	0x00026810
        /*01f0*/ 	.short	0x010a
        /*01f2*/ 	.byte	0x07
	.zero		1


	//   ....[13]....
        /*01f4*/ 	.word	0x00002600
        /*01f8*/ 	.word	0x000000ff
        /*01fc*/ 	.word	0x00026830
        /*0200*/ 	.short	0x010a
        /*0202*/ 	.byte	0x07
	.zero		1


	//   ....[14]....
        /*0204*/ 	.word	0x00002930
        /*0208*/ 	.word	0x000000ff
        /*020c*/ 	.word	0x00026830
        /*0210*/ 	.short	0x010a
        /*0212*/ 	.byte	0x07
	.zero		1


	//   ....[15]....
        /*0214*/ 	.word	0x00004c60
        /*0218*/ 	.word	0x000000ff
        /*021c*/ 	.word	0x00000000
        /*0220*/ 	.short	0x0101
        /*0222*/ 	.byte	0x08
	.zero		1


	//   ....[16]....
        /*0224*/ 	.word	0x00004f40
        /*0228*/ 	.word	0x000000ff
        /*022c*/ 	.word	0x00000000
        /*0230*/ 	.short	0x0101
        /*0232*/ 	.byte	0x07
	.zero		1


	//   ....[17]....
        /*0234*/ 	.word	0x00009930
        /*0238*/ 	.word	0x0000000f
        /*023c*/ 	.word	0x00026820
        /*0240*/ 	.short	0x010a
        /*0242*/ 	.byte	0x3f
	.zero		1


	//   ....[18]....
        /*0244*/ 	.word	0x0000a1f0
        /*0248*/ 	.word	0x0000000f
        /*024c*/ 	.word	0x00026840
        /*0250*/ 	.short	0x010a
        /*0252*/ 	.byte	0x3f
	.zero		1


	//   ....[19]....
        /*0254*/ 	.word	0x0000a530
        /*0258*/ 	.word	0x0000000f
        /*025c*/ 	.word	0x00026828
        /*0260*/ 	.short	0x010a
        /*0262*/ 	.byte	0x3f
	.zero		1


	//   ....[20]....
        /*0264*/ 	.word	0x0000a870
        /*0268*/ 	.word	0x0000000f
        /*026c*/ 	.word	0x00026848
        /*0270*/ 	.short	0x010a
        /*0272*/ 	.byte	0x3f
	.zero		1


	//   ....[21]....
        /*0274*/ 	.word	0x0000ab50
        /*0278*/ 	.word	0x0000000f
        /*027c*/ 	.word	0x00026820
        /*0280*/ 	.short	0x010a
        /*0282*/ 	.byte	0x3f
	.zero		1


	//   ....[22]....
        /*0284*/ 	.word	0x0000af00
        /*0288*/ 	.word	0x0000000f
        /*028c*/ 	.word	0x00026840
        /*0290*/ 	.short	0x010a
        /*0292*/ 	.byte	0x3f
	.zero		1


	//   ....[23]....
        /*0294*/ 	.word	0x0000b210
        /*0298*/ 	.word	0x0000000f
        /*029c*/ 	.word	0x00026828
        /*02a0*/ 	.short	0x010a
        /*02a2*/ 	.byte	0x3f
	.zero		1


	//   ....[24]....
        /*02a4*/ 	.word	0x0000b590
        /*02a8*/ 	.word	0x00000003
        /*02ac*/ 	.word	0x00026840
        /*02b0*/ 	.short	0x010a
        /*02b2*/ 	.byte	0x3f
	.zero		1


	//   ....[25]....
        /*02b4*/ 	.word	0x0000ba60
        /*02b8*/ 	.word	0x00000007
        /*02bc*/ 	.word	0x00000000
        /*02c0*/ 	.short	0x010a
        /*02c2*/ 	.byte	0x3f
	.zero		1


	//   ....[26]....
        /*02c4*/ 	.word	0x0000bab0
        /*02c8*/ 	.word	0x00000003
        /*02cc*/ 	.word	0x00000000
        /*02d0*/ 	.short	0x010a
        /*02d2*/ 	.byte	0x3f
	.zero		1


	//   ....[27]....
        /*02d4*/ 	.word	0x0000bb10
        /*02d8*/ 	.word	0x00000005
        /*02dc*/ 	.word	0x00000000
        /*02e0*/ 	.short	0x010a
        /*02e2*/ 	.byte	0x3f
	.zero		1


	//   ....[28]....
        /*02e4*/ 	.word	0x0000bb40
        /*02e8*/ 	.word	0x00000003
        /*02ec*/ 	.word	0x00000000
        /*02f0*/ 	.short	0x010a
        /*02f2*/ 	.byte	0x3f
	.zero		1


	//   ....[29]....
        /*02f4*/ 	.word	0x0000bc20
        /*02f8*/ 	.word	0x000000eb
        /*02fc*/ 	.word	0x00026800
        /*0300*/ 	.short	0x010a
        /*0302*/ 	.byte	0x3f
	.zero		1


	//   ....[30]....
        /*0304*/ 	.word	0x0000bc80
        /*0308*/ 	.word	0x00000005
        /*030c*/ 	.word	0x00026810
        /*0310*/ 	.short	0x010a
        /*0312*/ 	.byte	0x3f
	.zero		1


	//   ....[31]....
        /*0314*/ 	.word	0x0000bce0
        /*0318*/ 	.word	0x00000079
        /*031c*/ 	.word	0x00026830
        /*0320*/ 	.short	0x010a
        /*0322*/ 	.byte	0x3f
	.zero		1


	//   ....[32]....
        /*0324*/ 	.word	0x0000be80
        /*0328*/ 	.word	0x0000000f
        /*032c*/ 	.word	0x00026820
        /*0330*/ 	.short	0x010a
        /*0332*/ 	.byte	0x3f
	.zero		1


	//   ....[33]....
        /*0334*/ 	.word	0x0000bed0
        /*0338*/ 	.word	0x0000000f
        /*033c*/ 	.word	0x00026840
        /*0340*/ 	.short	0x010a
        /*0342*/ 	.byte	0x3f
	.zero		1


	//   ....[34]....
        /*0344*/ 	.word	0x0000bf20
        /*0348*/ 	.word	0x0000000f
        /*034c*/ 	.word	0x00026828
        /*0350*/ 	.short	0x010a
        /*0352*/ 	.byte	0x3f
	.zero		1


	//   ....[35]....
        /*0354*/ 	.word	0x0000bf70
        /*0358*/ 	.word	0x0000000f
        /*035c*/ 	.word	0x00026848
        /*0360*/ 	.short	0x010a
        /*0362*/ 	.byte	0x3f
	.zero		1


	//   ....[36]....
        /*0364*/ 	.word	0x0000bfd0
        /*0368*/ 	.word	0x0000000f
        /*036c*/ 	.word	0x00026820
        /*0370*/ 	.short	0x010a
        /*0372*/ 	.byte	0x3f
	.zero		1


	//   ....[37]....
        /*0374*/ 	.word	0x0000c020
        /*0378*/ 	.word	0x0000000f
        /*037c*/ 	.word	0x00026840
        /*0380*/ 	.short	0x010a
        /*0382*/ 	.byte	0x3f
	.zero		1


	//   ....[38]....
        /*0384*/ 	.word	0x0000c070
        /*0388*/ 	.word	0x0000000f
        /*038c*/ 	.word	0x00026828
        /*0390*/ 	.short	0x010a
        /*0392*/ 	.byte	0x3f
	.zero		1


	//   ....[39]....
        /*0394*/ 	.word	0x0000c0c0
        /*0398*/ 	.word	0x00000003
        /*039c*/ 	.word	0x00026840
        /*03a0*/ 	.short	0x010a
        /*03a2*/ 	.byte	0x3f
	.zero		1


	//   ....[40]....
        /*03a4*/ 	.word	0x0000c190
        /*03a8*/ 	.word	0x00000007
        /*03ac*/ 	.word	0x00000000
        /*03b0*/ 	.short	0x010a
        /*03b2*/ 	.byte	0x3f
	.zero		1


	//   ....[41]....
        /*03b4*/ 	.word	0x0000c1e0
        /*03b8*/ 	.word	0x00000003
        /*03bc*/ 	.word	0x00000000
        /*03c0*/ 	.short	0x010a
        /*03c2*/ 	.byte	0x3f
	.zero		1


	//   ....[42]....
        /*03c4*/ 	.word	0x0000c230
        /*03c8*/ 	.word	0x00000005
        /*03cc*/ 	.word	0x00000000
        /*03d0*/ 	.short	0x010a
        /*03d2*/ 	.byte	0x3f
	.zero		1


	//----- nvinfo : EIATTR_NUM_MBARRIERS
	.align		4
.L_793:
        /*03d4*/ 	.byte	0x03, 0x38
        /*03d6*/ 	.short	0x0009


	//----- nvinfo : EIATTR_EXIT_INSTR_OFFSETS
	.align		4
        /*03d8*/ 	.byte	0x04, 0x1c
        /*03da*/ 	.short	(.L_795 - .L_794)


	//   ....[0]....
.L_794:
        /*03dc*/ 	.word	0x0000bb90


	//----- nvinfo : EIATTR_MAX_THREADS
	.align		4
.L_795:
        /*03e0*/ 	.byte	0x04, 0x05
        /*03e2*/ 	.short	(.L_797 - .L_796)
.L_796:
        /*03e4*/ 	.word	0x00000180
        /*03e8*/ 	.word	0x00000001
        /*03ec*/ 	.word	0x00000001


	//----- nvinfo : EIATTR_CRS_STACK_SIZE
	.align		4
.L_797:
        /*03f0*/ 	.byte	0x04, 0x1e
        /*03f2*/ 	.short	(.L_799 - .L_798)
.L_798:
        /*03f4*/ 	.word	0x00000000


	//----- nvinfo : EIATTR_CBANK_PARAM_SIZE
	.align		4
.L_799:
        /*03f8*/ 	.byte	0x03, 0x19
        /*03fa*/ 	.short	0x06f0


	//----- nvinfo : EIATTR_PARAM_CBANK
	.align		4
        /*03fc*/ 	.byte	0x04, 0x0a
        /*03fe*/ 	.short	(.L_801 - .L_800)
	.align		4
.L_800:
        /*0400*/ 	.word	index@(.nv.constant0._ZN7cutlass13device_kernelIN5flash11enable_sm90INS1_16FlashAttnBwdSm90INS1_25CollectiveMainloopBwdSm90ILi2ELi2ELi2EN4cute5tupleIJNS5_1CILi1EEES8_S8_EEENS6_IJNS7_ILi64EEENS7_ILi128EEENS7_ILi96EEEEEENS_6half_tEfNS_4arch4Sm90ELb1ELb0ELb1ELb1ELb1ELb1ELb0ELb0ELi2ELi1ELi2ELi1ELb1EEENS1_21CollectiveEpilogueBwdISD_SE_SG_Li256ELb1ELb0ELi1EEENS1_25SingleTileBwdLPTSchedulerILb1ELi128ELb1EEEEEEEEEvNT_6ParamsE)
        /*0404*/ 	.short	0x0210
        /*0406*/ 	.short	0x06f0


	//----- nvinfo : EIATTR_SW_WAR
	.align		4
.L_801:
        /*0408*/ 	.byte	0x04, 0x36
        /*040a*/ 	.short	(.L_803 - .L_802)
.L_802:
        /*040c*/ 	.word	0x00000008
.L_803:


//--------------------- .nv.info._ZN7cutlass13device_kernelIN5flash11enable_sm90INS1_16FlashAttnBwdSm90INS1_25CollectiveMainloopBwdSm90ILi2ELi2ELi2EN4cute5tupleIJNS5_1CILi1EEES8_S8_EEENS6_IJNS7_ILi64EEENS7_ILi128EEENS7_ILi96EEEEEENS_6half_tEfNS_4arch4Sm90ELb1ELb0ELb1ELb1ELb0ELb1ELb0ELb0ELi2ELi1ELi2ELi1ELb1EEENS1_24CollectiveEpilogueBwdGQAISD_fSG_Li256ELb1ELb0EEENS1_25SingleTileBwdLPTSchedulerILb1ELi128ELb0EEEEEEEEEvNT_6ParamsE --------------------------
	.section	.nv.info._ZN7cutlass13device_kernelIN5flash11enable_sm90INS1_16FlashAttnBwdSm90INS1_25CollectiveMainloopBwdSm90ILi2ELi2ELi2EN4cute5tupleIJNS5_1CILi1EEES8_S8_EEENS6_IJNS7_ILi64EEENS7_ILi128EEENS7_ILi96EEEEEENS_6half_tEfNS_4arch4Sm90ELb1ELb0ELb1ELb1ELb0ELb1ELb0ELb0ELi2ELi1ELi2ELi1ELb1EEENS1_24CollectiveEpilogueBwdGQAISD_fSG_Li256ELb1ELb0EEENS1_25SingleTileBwdLPTSchedulerILb1ELi128ELb0EEEEEEEEEvNT_6ParamsE,"",@"SHT_CUDA_INFO"
	.sectionflags	@""
	.align	4


	//----- nvinfo : EIATTR_CUDA_API_VERSION
	.align		4
        /*0000*/ 	.byte	0x04, 0x37
        /*0002*/ 	.short	(.L_805 - .L_804)
.L_804:
        /*0004*/ 	.word	0x00000082


	//----- nvinfo : EIATTR_KPARAM_INFO
	.align		4
.L_805:
        /*0008*/ 	.byte	0x04, 0x17
        /*000a*/ 	.short	(.L_807 - .L_806)
.L_806:
        /*000c*/ 	.word	0x00000000
        /*0010*/ 	.short	0x0000
        /*0012*/ 	.short	0x0070
        /*0014*/ 	.byte	0x00, 0xf0, 0x01, 0x1c


	//----- nvinfo : EIATTR_SPARSE_MMA_MASK
	.align		4
.L_807:
        /*0018*/ 	.byte	0x03, 0x50
        /*001a*/ 	.short	0x0000


	//----- nvinfo : EIATTR_MAXREG_COUNT
	.align		4
        /*001c*/ 	.byte	0x03, 0x1b
        /*001e*/ 	.short	0x00a8


	//----- nvinfo : EIATTR_NUM_BARRIERS
	.align		4
        /*0020*/ 	.byte	0x02, 0x4c
        /*0022*/ 	.byte	0x10
	.zero		1


	//----- nvinfo : EIATTR_EXTERNS
	.align		4
        /*0024*/ 	.byte	0x04, 0x0f
        /*0026*/ 	.short	(.L_809 - .L_808)


	//   ....[0]....
	.align		4
.L_808:
        /*0028*/ 	.word	index@(__assertfail)


	//----- nvinfo : EIATTR_ANNOTATIONS
	.align		4
.L_809:
        /*002c*/ 	.byte	0x04, 0x55
        /*002e*/ 	.short	(.L_811 - .L_810)


	//   ....[0]....
.L_810:
        /*0030*/ 	.word	0x00000001
        /*0034*/ 	.byte	0x20, 0x81, 0x00, 0x00, 0x01, 0x00, 0x00, 0x00, 0x50, 0x85, 0x00, 0x00, 0x01, 0x00, 0x00, 0x00
        /*0044*/ 	.byte	0x70, 0x92, 0x00, 0x00, 0x01, 0x00, 0x00, 0x00, 0x90, 0x92, 0x00, 0x00, 0x01, 0x00, 0x00, 0x00
        /*0054*/ 	.byte	0x70, 0x96, 0x00, 0x00


	//----- nvinfo : EIATTR_MERCURY_ISA_VERSION
	.align		4
.L_811:
        /*0058*/ 	.byte	0x03, 0x5f
        /*005a*/ 	.short	0x0101


	//----- nvinfo : EIATTR_INT_WARP_WIDE_INSTR_OFFSETS
	.align		4
        /*005c*/ 	.byte	0x04, 0x31
        /*005e*/ 	.short	(.L_813 - .L_812)


	//   ....[0]....
.L_812:
        /*0060*/ 	.word	0x00000190


	//   ....[1]....
        /*0064*/ 	.word	0x000001c0


	//----- nvinfo : EIATTR_COOP_GROUP_MASK_REGIDS
	.align		4
.L_813:
        /*0068*/ 	.byte	0x04, 0x29
        /*006a*/ 	.short	(.L_815 - .L_814)


	//   ....[0]....
.L_814:
        /*006c*/ 	.word	0xffffffff


	//   ....[1]....
        /*0070*/ 	.word	0xffffffff


	//   ....[2]....
        /*0074*/ 	.word	0xffffffff


	//   ....[3]....
        /*0078*/ 	.word	0xffffffff


	//   ....[4]....
        /*007c*/ 	.word	0xffffffff


	//   ....[5]....
        /*0080*/ 	.word	0xffffffff


	//   ....[6]....
        /*0084*/ 	.word	0xffffffff


	//   ....[7]....
        /*0088*/ 	.word	0x0500000f


	//----- nvinfo : EIATTR_COOP_GROUP_INSTR_OFFSETS
	.align		4
.L_815:
        /*008c*/ 	.byte	0x04, 0x28
        /*008e*/ 	.short	(.L_817 - .L_816)


	//   ....[0]....
.L_816:
        /*0090*/ 	.word	0x00000070


	//   ....[1]....
        /*0094*/ 	.word	0x000001a0


	//   ....[2]....
        /*0098*/ 	.word	0x000001f0


	//   ....[3]....
        /*009c*/ 	.word	0x000003e0


	//   ....[4]....
        /*00a0*/ 	.word	0x00000630


	//   ....[5]....
        /*00a4*/ 	.word	0x00001700


	//   ....[6]....
        /*00a8*/ 	.word	0x00005ba0


	//   ....[7]....
        /*00ac*/ 	.word	0x00009fb0


	//----- nvinfo : EIATTR_REG_RECONFIG
	.align		4
.L_817:
        /*00b0*/ 	.byte	0x01, 0x54
	.zero		2


	//----- nvinfo : EIATTR_SYSCALL_OFFSETS
	.align		4
        /*00b4*/ 	.byte	0x04, 0x46
        /*00b6*/ 	.short	(.L_819 - .L_818)


	//   ....[0]....
.L_818:
        /*00b8*/ 	.word	0x00001360


	//   ....[1]....
        /*00bc*/ 	.word	0x00001450


	//   ....[2]....
        /*00c0*/ 	.word	0x000015b0


	//   ....[3]....
        /*00c4*/ 	.word	0x000016a0


	//   ....[4]....
        /*00c8*/ 	.word	0x00001920


	//----- nvinfo : EIATTR_MBARRIER_INSTR_OFFSETS
	.align		4
.L_819:
        /*00cc*/ 	.byte	0x04, 0x39
        /*00ce*/ 	.short	(.L_821 - .L_820)


	//   ....[0]....
.L_820:
        /*00d0*/ 	.word	0x00000290
        /*00d4*/ 	.word	0x000000ff
        /*00d8*/ 	.word	0x00026800
        /*00dc*/ 	.short	0x0100
        /*00de*/ 	.byte	0x06
	.zero		1


	//   ....[1]....
        /*00e0*/ 	.word	0x00000390
        /*00e4*/ 	.word	0x000000ff
        /*00e8*/ 	.word	0x00026810
        /*00ec*/ 	.short	0x0100
        /*00ee*/ 	.byte	0x08
	.zero		1


	//   ....[2]....
        /*00f0*/ 	.word	0x000003a0
        /*00f4*/ 	.word	0x000000ff
        /*00f8*/ 	.word	0x00026820
        /*00fc*/ 	.short	0x0100
        /*00fe*/ 	.byte	0x08
	.zero		1


	//   ....[3]....
        /*0100*/ 	.word	0x000003b0
        /*0104*/ 	.word	0x000000ff
        /*0108*/ 	.word	0x00026818
        /*010c*/ 	.short	0x0100
        /*010e*/ 	.byte	0x08
	.zero		1


	//   ....[4]....
        /*0110*/ 	.word	0x000003c0
        /*0114*/ 	.word	0x000000ff
        /*0118*/ 	.word	0x00026828
        /*011c*/ 	.short	0x0100
        /*011e*/ 	.byte	0x08
	.zero		1


	//   ....[5]....
        /*0120*/ 	.word	0x000004f0
        /*0124*/ 	.word	0x000000ff
        /*0128*/ 	.word	0x00026830
        /*012c*/ 	.short	0x0100
        /*012e*/ 	.byte	0x08
	.zero		1


	//   ....[6]....
        /*0130*/ 	.word	0x00000500
        /*0134*/ 	.word	0x000000ff
        /*0138*/ 	.word	0x00026840
        /*013c*/ 	.short	0x0100
        /*013e*/ 	.byte	0x08
	.zero		1


	//   ....[7]....
        /*0140*/ 	.word	0x00000510
        /*0144*/ 	.word	0x000000ff
        /*0148*/ 	.word	0x00026838
        /*014c*/ 	.short	0x0100
        /*014e*/ 	.byte	0x08
	.zero		1


	//   ....[8]....
        /*0150*/ 	.word	0x00000520
        /*0154*/ 	.word	0x000000ff
        /*0158*/ 	.word	0x00026848
        /*015c*/ 	.short	0x0100
        /*015e*/ 	.byte	0x08
	.zero		1


	//   ....[9]....
        /*0160*/ 	.word	0x00001740
        /*0164*/ 	.word	0x000000eb
        /*0168*/ 	.word	0x00026800
        /*016c*/ 	.short	0x010a
        /*016e*/ 	.byte	0x3f
	.zero		1


	//   ....[10]....
        /*0170*/ 	.word	0x000017e0
        /*0174*/ 	.word	0x000000eb
        /*0178*/ 	.word	0x00026800
        /*017c*/ 	.short	0x010a
        /*017e*/ 	.byte	0x3f
	.zero		1


	//   ....[11]....
        /*0180*/ 	.word	0x00002150
        /*0184*/ 	.word	0x000000ff
        /*0188*/ 	.word	0x00026810
        /*018c*/ 	.short	0x010a
        /*018e*/ 	.byte	0x08
	.zero		1


	//   ....[12]....
        /*0190*/ 	.word	0x00002190
        /*0194*/ 	.word	0x000000ff
        /*0198*/ 	.word	0x00026810
        /*019c*/ 	.short	0x010a
        /*019e*/ 	.byte	0x08
	.zero		1


	//   ....[13]....
        /*01a0*/ 	.word	0x000025d0
        /*01a4*/ 	.word	0x000000ff
        /*01a8*/ 	.word	0x00026830
        /*01ac*/ 	.short	0x010a
        /*01ae*/ 	.byte	0x08
	.zero		1


	//   ....[14]....
        /*01b0*/ 	.word	0x00002900
        /*01b4*/ 	.word	0x000000ff
        /*01b8*/ 	.word	0x00026830
        /*01bc*/ 	.short	0x010a
        /*01be*/ 	.byte	0x08
	.zero		1


	//   ....[15]....
        /*01c0*/ 	.word	0x00004c30
        /*01c4*/ 	.word	0x000000ff
        /*01c8*/ 	.word	0x00000000
        /*01cc*/ 	.short	0x0101
        /*01ce*/ 	.byte	0x0a
	.zero		1


	//   ....[16]....
        /*01d0*/ 	.word	0x00004f10
        /*01d4*/ 	.word	0x000000ff
        /*01d8*/ 	.word	0x00000000
        /*01dc*/ 	.short	0x0101
        /*01de*/ 	.byte	0x08
	.zero		1


	//   ....[17]....
        /*01e0*/ 	.word	0x00007cf0
        /*01e4*/ 	.word	0x0000000f
        /*01e8*/ 	.word	0x00026820
        /*01ec*/ 	.short	0x010a
        /*01ee*/ 	.byte	0x3f
	.zero		1


	//   ....[18]....
        /*01f0*/ 	.word	0x000085b0
        /*01f4*/ 	.word	0x0000000f
        /*01f8*/ 	.word	0x00026840
        /*01fc*/ 	.short	0x010a
        /*01fe*/ 	.byte	0x3f
	.zero		1


	//   ....[19]....
        /*0200*/ 	.word	0x000088f0
        /*0204*/ 	.word	0x0000000f
        /*0208*/ 	.word	0x00026828
        /*020c*/ 	.short	0x010a
        /*020e*/ 	.byte	0x3f
	.zero		1


	//   ....[20]....
        /*0210*/ 	.word	0x00008c30
        /*0214*/ 	.word	0x0000000f
        /*0218*/ 	.word	0x00026848
        /*021c*/ 	.short	0x010a
        /*021e*/ 	.byte	0x3f
	.zero		1


	//   ....[21]....
        /*0220*/ 	.word	0x00008f10
        /*0224*/ 	.word	0x0000000f
        /*0228*/ 	.word	0x00026820
        /*022c*/ 	.short	0x010a
        /*022e*/ 	.byte	0x3f
	.zero		1


	//   ....[22]....
        /*0230*/ 	.word	0x000092c0
        /*0234*/ 	.word	0x0000000f
        /*0238*/ 	.word	0x00026840
        /*023c*/ 	.short	0x010a
        /*023e*/ 	.byte	0x3f
	.zero		1


	//   ....[23]....
        /*0240*/ 	.word	0x000095d0
        /*0244*/ 	.word	0x0000000f
        /*0248*/ 	.word	0x00026828
        /*024c*/ 	.short	0x010a
        /*024e*/ 	.byte	0x3f
	.zero		1


	//   ....[24]....
        /*0250*/ 	.word	0x00009950
        /*0254*/ 	.word	0x00000003
        /*0258*/ 	.word	0x00026840
        /*025c*/ 	.short	0x010a
        /*025e*/ 	.byte	0x3f
	.zero		1


	//   ....[25]....
        /*0260*/ 	.word	0x00009e20
        /*0264*/ 	.word	0x00000007
        /*0268*/ 	.word	0x00000000
        /*026c*/ 	.short	0x010a
        /*026e*/ 	.byte	0x3f
	.zero		1


	//   ....[26]....
        /*0270*/ 	.word	0x00009e70
        /*0274*/ 	.word	0x00000003
        /*0278*/ 	.word	0x00000000
        /*027c*/ 	.short	0x010a
        /*027e*/ 	.byte	0x3f
	.zero		1


	//   ....[27]....
        /*0280*/ 	.word	0x00009ed0
        /*0284*/ 	.word	0x00000005
        /*0288*/ 	.word	0x00000000
        /*028c*/ 	.short	0x010a
        /*028e*/ 	.byte	0x3f
	.zero		1


	//   ....[28]....
        /*0290*/ 	.word	0x00009f00
        /*0294*/ 	.word	0x00000003
        /*0298*/ 	.word	0x00000000
        /*029c*/ 	.short	0x010a
        /*029e*/ 	.byte	0x3f
	.zero		1


	//   ....[29]....
        /*02a0*/ 	.word	0x00009fe0
        /*02a4*/ 	.word	0x000000eb
        /*02a8*/ 	.word	0x00026800
        /*02ac*/ 	.short	0x010a
        /*02ae*/ 	.byte	0x3f
	.zero		1


	//   ....[30]....
        /*02b0*/ 	.word	0x0000a040
        /*02b4*/ 	.word	0x00000005
        /*02b8*/ 	.word	0x00026810
        /*02bc*/ 	.short	0x010a
        /*02be*/ 	.byte	0x3f
	.zero		1


	//   ....[31]....
        /*02c0*/ 	.word	0x0000a0a0
        /*02c4*/ 	.word	0x00000079
        /*02c8*/ 	.word	0x00026830
        /*02cc*/ 	.short	0x010a
        /*02ce*/ 	.byte	0x3f
	.zero		1


	//   ....[32]....
        /*02d0*/ 	.word	0x0000a0f0
        /*02d4*/ 	.word	0x0000000f
        /*02d8*/ 	.word	0x00026820
        /*02dc*/ 	.short	0x010a
        /*02de*/ 	.byte	0x3f
	.zero		1


	//   ....[33]....
        /*02e0*/ 	.word	0x0000a140
        /*02e4*/ 	.word	0x0000000f
        /*02e8*/ 	.word	0x00026840
        /*02ec*/ 	.short	0x010a
        /*02ee*/ 	.byte	0x3f
	.zero		1


	//   ....[34]....
        /*02f0*/ 	.word	0x0000a190
        /*02f4*/ 	.word	0x0000000f
        /*02f8*/ 	.word	0x00026828
        /*02fc*/ 	.short	0x010a
        /*02fe*/ 	.byte	0x3f
	.zero		1


	//   ....[35]....
        /*0300*/ 	.word	0x0000a1e0
        /*0304*/ 	.word	0x0000000f
        /*0308*/ 	.word	0x00026848
        /*030c*/ 	.short	0x010a
        /*030e*/ 	.byte	0x3f
	.zero		1


	//   ....[36]....
        /*0310*/ 	.word	0x0000a240
        /*0314*/ 	.word	0x0000000f
        /*0318*/ 	.word	0x00026820
        /*031c*/ 	.short	0x010a
        /*031e*/ 	.byte	0x3f
	.zero		1


	//   ....[37]....
        /*0320*/ 	.word	0x0000a290
        /*0324*/ 	.word	0x0000000f
        /*0328*/ 	.word	0x00026840
        /*032c*/ 	.short	0x010a
        /*032e*/ 	.byte	0x3f
	.zero		1


	//   ....[38]....
        /*0330*/ 	.word	0x0000a2e0
        /*0334*/ 	.word	0x0000000f
        /*0338*/ 	.word	0x00026828
        /*033c*/ 	.short	0x010a
        /*033e*/ 	.byte	0x3f
	.zero		1


	//   ....[39]....
        /*0340*/ 	.word	0x0000a330
        /*0344*/ 	.word	0x00000003
        /*0348*/ 	.word	0x00026840
        /*034c*/ 	.short	0x010a
        /*034e*/ 	.byte	0x3f
	.zero		1


	//   ....[40]....
        /*0350*/ 	.word	0x0000a400
        /*0354*/ 	.word	0x00000007
        /*0358*/ 	.word	0x00000000
        /*035c*/ 	.short	0x010a
        /*035e*/ 	.byte	0x3f
	.zero		1


	//   ....[41]....
        /*0360*/ 	.word	0x0000a450
        /*0364*/ 	.word	0x00000003
        /*0368*/ 	.word	0x00000000
        /*036c*/ 	.short	0x010a
        /*036e*/ 	.byte	0x3f
	.zero		1


	//   ....[42]....
        /*0370*/ 	.word	0x0000a4a0
        /*0374*/ 	.word	0x00000005
        /*0378*/ 	.word	0x00000000
        /*037c*/ 	.short	0x010a
        /*037e*/ 	.byte	0x3f
	.zero		1


	//----- nvinfo : EIATTR_NUM_MBARRIERS
	.align		4
.L_821:
        /*0380*/ 	.byte	0x03, 0x38
        /*0382*/ 	.short	0x0009


	//----- nvinfo : EIATTR_EXIT_INSTR_OFFSETS
	.align		4
        /*0384*/ 	.byte	0x04, 0x1c
        /*0386*/ 	.short	(.L_823 - .L_822)


	//   ....[0]....
.L_822:
        /*0388*/ 	.word	0x00009f50


	//----- nvinfo : EIATTR_MAX_THREADS
	.align		4
.L_823:
        /*038c*/ 	.byte	0x04, 0x05
        /*038e*/ 	.short	(.L_825 - .L_824)
.L_824:
        /*0390*/ 	.word	0x00000180
        /*0394*/ 	.word	0x00000001
        /*0398*/ 	.word	0x00000001


	//----- nvinfo : EIATTR_CRS_STACK_SIZE
	.align		4
.L_825:
        /*039c*/ 	.byte	0x04, 0x1e
        /*039e*/ 	.short	(.L_827 - .L_826)
.L_826:
        /*03a0*/ 	.word	0x00000000


	//----- nvinfo : EIATTR_CBANK_PARAM_SIZE
	.align		4
.L_827:
        /*03a4*/ 	.byte	0x03, 0x19
        /*03a6*/ 	.short	0x0770


	//----- nvinfo : EIATTR_PARAM_CBANK
	.align		4
        /*03a8*/ 	.byte	0x04, 0x0a
        /*03aa*/ 	.short	(.L_829 - .L_828)
	.align		4
.L_828:
        /*03ac*/ 	.word	index@(.nv.constant0._ZN7cutlass13device_kernelIN5flash11enable_sm90INS1_16FlashAttnBwdSm90INS1_25CollectiveMainloopBwdSm90ILi2ELi2ELi2EN4cute5tupleIJNS5_1CILi1EEES8_S8_EEENS6_IJNS7_ILi64EEENS7_ILi128EEENS7_ILi96EEEEEENS_6half_tEfNS_4arch4Sm90ELb1ELb0ELb1ELb1ELb0ELb1ELb0ELb0ELi2ELi1ELi2ELi1ELb1EEENS1_24CollectiveEpilogueBwdGQAISD_fSG_Li256ELb1ELb0EEENS1_25SingleTileBwdLPTSchedulerILb1ELi128ELb0EEEEEEEEEvNT_6ParamsE)
        /*03b0*/ 	.short	0x0210
        /*03b2*/ 	.short	0x0770


	//----- nvinfo : EIATTR_SW_WAR
	.align		4
.L_829:
        /*03b4*/ 	.byte	0x04, 0x36
        /*03b6*/ 	.short	(.L_831 - .L_830)
.L_830:
        /*03b8*/ 	.word	0x00000008
.L_831:


//--------------------- .nv.info._ZN7cutlass13device_kernelIN5flash32FlashAttnBwdPostprocessConvertdQIN4cute5tupleIJNS3_1CILi128EEENS5_ILi96EEEEEENS_6half_tEfNS_4arch4Sm90ELi256ENS3_8TiledMMAINS3_8MMA_AtomIJNS3_4SM904GMMA25MMA_64x96x16_F32F16F16_RSILNSF_5MajorE0ELSH_1ELNSF_7ScaleInE1ELSI_1EEEEEENS3_6LayoutINS4_IJNS5_ILi2EEENS5_ILi1EEESN_EEENS4_IJSN_NS5_ILi0EEESP_EEEEENS4_IJNS3_10UnderscoreESS_SS_EEEEELb0EEEEEvNT_6ParamsE --------------------------
	.section	.nv.info._ZN7cutlass13device_kernelIN5flash32FlashAttnBwdPostprocessConvertdQIN4cute5tupleIJNS3_1CILi128EEENS5_ILi96EEEEEENS_6half_tEfNS_4arch4Sm90ELi256ENS3_8TiledMMAINS3_8MMA_AtomIJNS3_4SM904GMMA25MMA_64x96x16_F32F16F16_RSILNSF_5MajorE0ELSH_1ELNSF_7ScaleInE1ELSI_1EEEEEENS3_6LayoutINS4_IJNS5_ILi2EEENS5_ILi1EEESN_EEENS4_IJSN_NS5_ILi0EEESP_EEEEENS4_IJNS3_10UnderscoreESS_SS_EEEEELb0EEEEEvNT_6ParamsE,"",@"SHT_CUDA_INFO"
	.sectionflags	@""
	.align	4


	//----- nvinfo : EIATTR_CUDA_API_VERSION
	.align		4
        /*0000*/ 	.byte	0x04, 0x37
        /*0002*/ 	.short	(.L_833 - .L_832)
.L_832:
        /*0004*/ 	.word	0x00000082


	//----- nvinfo : EIATTR_KPARAM_INFO
	.align		4
.L_833:
        /*0008*/ 	.byte	0x04, 0x17
        /*000a*/ 	.short	(.L_835 - .L_834)
.L_834:
        /*000c*/ 	.word	0x00000000
        /*0010*/ 	.short	0x0000
        /*0012*/ 	.short	0x0000
        /*0014*/ 	.byte	0x00, 0xf0, 0xc1, 0x01


	//----- nvinfo : EIATTR_SPARSE_MMA_MASK
	.align		4
.L_835:
        /*0018*/ 	.byte	0x03, 0x50
        /*001a*/ 	.short	0x0000


	//----- nvinfo : EIATTR_MAXREG_COUNT
	.align		4
        /*001c*/ 	.byte	0x03, 0x1b
        /*001e*/ 	.short	0x0080


	//----- nvinfo : EIATTR_NUM_BARRIERS
	.align		4
        /*0020*/ 	.byte	0x02, 0x4c
        /*0022*/ 	.byte	0x01
	.zero		1


	//----- nvinfo : EIATTR_MERCURY_ISA_VERSION
	.align		4
        /*0024*/ 	.byte	0x03, 0x5f
        /*0026*/ 	.short	0x0101


	//----- nvinfo : EIATTR_MBARRIER_INSTR_OFFSETS
	.align		4
        /*0028*/ 	.byte	0x04, 0x39
        /*002a*/ 	.short	(.L_837 - .L_836)


	//   ....[0]....
.L_836:
        /*002c*/ 	.word	0x000004a0
        /*0030*/ 	.word	0x000000ff
        /*0034*/ 	.word	0x00012000
        /*0038*/ 	.short	0x0100
        /*003a*/ 	.byte	0x06
	.zero		1


	//   ....[1]....
        /*003c*/ 	.word	0x000005b0
        /*0040*/ 	.word	0x00000004
        /*0044*/ 	.word	0x00012000
        /*0048*/ 	.short	0x010a
        /*004a*/ 	.byte	0x3f
	.zero		1


	//----- nvinfo : EIATTR_NUM_MBARRIERS
	.align		4
.L_837:
        /*004c*/ 	.byte	0x03, 0x38
        /*004e*/ 	.short	0x0001


	//----- nvinfo : EIATTR_EXIT_INSTR_OFFSETS
	.align		4
        /*0050*/ 	.byte	0x04, 0x1c
        /*0052*/ 	.short	(.L_839 - .L_838)


	//   ....[0]....
.L_838:
        /*0054*/ 	.word	0x000001b0


	//   ....[1]....
        /*0058*/ 	.word	0x000011e0


	//   ....[2]....
        /*005c*/ 	.word	0x000013f0


	//   ....[3]....
        /*0060*/ 	.word	0x00001410


	//----- nvinfo : EIATTR_MAX_THREADS
	.align		4
.L_839:
        /*0064*/ 	.byte	0x04, 0x05
        /*0066*/ 	.short	(.L_841 - .L_840)
.L_840:
        /*0068*/ 	.word	0x00000100
        /*006c*/ 	.word	0x00000001
        /*0070*/ 	.word	0x00000001


	//----- nvinfo : EIATTR_CRS_STACK_SIZE
	.align		4
.L_841:
        /*0074*/ 	.byte	0x04, 0x1e
        /*0076*/ 	.short	(.L_843 - .L_842)
.L_842:
        /*0078*/ 	.word	0x00000000


	//----- nvinfo : EIATTR_CBANK_PARAM_SIZE
	.align		4
.L_843:
        /*007c*/ 	.byte	0x03, 0x19
        /*007e*/ 	.short	0x0070


	//----- nvinfo : EIATTR_PARAM_CBANK
	.align		4
        /*0080*/ 	.byte	0x04, 0x0a
        /*0082*/ 	.short	(.L_845 - .L_844)
	.align		4
.L_844:
        /*0084*/ 	.word	index@(.nv.constant0._ZN7cutlass13device_kernelIN5flash32FlashAttnBwdPostprocessConvertdQIN4cute5tupleIJNS3_1CILi128EEENS5_ILi96EEEEEENS_6half_tEfNS_4arch4Sm90ELi256ENS3_8TiledMMAINS3_8MMA_AtomIJNS3_4SM904GMMA25MMA_64x96x16_F32F16F16_RSILNSF_5MajorE0ELSH_1ELNSF_7ScaleInE1ELSI_1EEEEEENS3_6LayoutINS4_IJNS5_ILi2EEENS5_ILi1EEESN_EEENS4_IJSN_NS5_ILi0EEESP_EEEEENS4_IJNS3_10UnderscoreESS_SS_EEEEELb0EEEEEvNT_6ParamsE)
        /*0088*/ 	.short	0x0210
        /*008a*/ 	.short	0x0070


	//----- nvinfo : EIATTR_SW_WAR
	.align		4
.L_845:
        /*008c*/ 	.byte	0x04, 0x36
        /*008e*/ 	.short	(.L_847 - .L_846)
.L_846:
        /*0090*/ 	.word	0x00000008
.L_847:


//--------------------- .nv.info._ZN7cutlass13device_kernelIN5flash32FlashAttnBwdPostprocessConvertdQIN4cute5tupleIJNS3_1CILi64EEENS5_ILi96EEEEEENS_6half_tEfNS_4arch4Sm90ELi256ENS3_8TiledMMAINS3_8MMA_AtomIJNS3_4SM904GMMA25MMA_64x16x16_F32F16F16_SSILNSF_5MajorE0ELSH_1ELNSF_7ScaleInE1ELSI_1EEEEEENS3_6LayoutINS4_IJNS5_ILi1EEENS5_ILi2EEESM_EEENS4_IJNS5_ILi0EEESM_SP_EEEEENS4_IJNS3_10UnderscoreESS_SS_EEEEELb0EEEEEvNT_6ParamsE --------------------------
	.section	.nv.info._ZN7cutlass13device_kernelIN5flash32FlashAttnBwdPostprocessConvertdQIN4cute5tupleIJNS3_1CILi64EEENS5_ILi96EEEEEENS_6half_tEfNS_4arch4Sm90ELi256ENS3_8TiledMMAINS3_8MMA_AtomIJNS3_4SM904GMMA25MMA_64x16x16_F32F16F16_SSILNSF_5MajorE0ELSH_1ELNSF_7ScaleInE1ELSI_1EEEEEENS3_6LayoutINS4_IJNS5_ILi1EEENS5_ILi2EEESM_EEENS4_IJNS5_ILi0EEESM_SP_EEEEENS4_IJNS3_10UnderscoreESS_SS_EEEEELb0EEEEEvNT_6ParamsE,"",@"SHT_CUDA_INFO"
	.sectionflags	@""
	.align	4


	//----- nvinfo : EIATTR_CUDA_API_VERSION
	.align		4
        /*0000*/ 	.byte	0x04, 0x37
        /*0002*/ 	.short	(.L_849 - .L_848)
.L_848:
        /*0004*/ 	.word	0x00000082


	//----- nvinfo : EIATTR_KPARAM_INFO
	.align		4
.L_849:
        /*0008*/ 	.byte	0x04, 0x17
        /*000a*/ 	.short	(.L_851 - .L_850)
.L_850:
        /*000c*/ 	.word	0x00000000
        /*0010*/ 	.short	0x0000
        /*0012*/ 	.short	0x0000
        /*0014*/ 	.byte	0x00, 0xf0, 0xc1, 0x01


	//----- nvinfo : EIATTR_SPARSE_MMA_MASK
	.align		4
.L_851:
        /*0018*/ 	.byte	0x03, 0x50
        /*001a*/ 	.short	0x0000


	//----- nvinfo : EIATTR_MAXREG_COUNT
	.align		4
        /*001c*/ 	.byte	0x03, 0x1b
        /*001e*/ 	.short	0x0080


	//----- nvinfo : EIATTR_NUM_BARRIERS
	.align		4
        /*0020*/ 	.byte	0x02, 0x4c
        /*0022*/ 	.byte	0x01
	.zero		1


	//----- nvinfo : EIATTR_MERCURY_ISA_VERSION
	.align		4
        /*0024*/ 	.byte	0x03, 0x5f
        /*0026*/ 	.short	0x0101


	//----- nvinfo : EIATTR_MBARRIER_INSTR_OFFSETS
	.align		4
        /*0028*/ 	.byte	0x04, 0x39
        /*002a*/ 	.short	(.L_853 - .L_852)


	//   ....[0]....
.L_852:
        /*002c*/ 	.word	0x000004a0
        /*0030*/ 	.word	0x000000ff
        /*0034*/ 	.word	0x00009000
        /*0038*/ 	.short	0x0100
        /*003a*/ 	.byte	0x06
	.zero		1


	//   ....[1]....
        /*003c*/ 	.word	0x000005b0
        /*0040*/ 	.word	0x00000006
        /*0044*/ 	.word	0x00009000
        /*0048*/ 	.short	0x010a
        /*004a*/ 	.byte	0x3f
	.zero		1


	//----- nvinfo : EIATTR_NUM_MBARRIERS
	.align		4
.L_853:
        /*004c*/ 	.byte	0x03, 0x38
        /*004e*/ 	.short	0x0001


	//----- nvinfo : EIATTR_EXIT_INSTR_OFFSETS
	.align		4
        /*0050*/ 	.byte	0x04, 0x1c
        /*0052*/ 	.short	(.L_855 - .L_854)


	//   ....[0]....
.L_854:
        /*0054*/ 	.word	0x000001b0


	//   ....[1]....
        /*0058*/ 	.word	0x00000ca0


	//   ....[2]....
        /*005c*/ 	.word	0x00000ed0


	//   ....[3]....
        /*0060*/ 	.word	0x00000f00


	//----- nvinfo : EIATTR_MAX_THREADS
	.align		4
.L_855:
        /*0064*/ 	.byte	0x04, 0x05
        /*0066*/ 	.short	(.L_857 - .L_856)
.L_856:
        /*0068*/ 	.word	0x00000100
        /*006c*/ 	.word	0x00000001
        /*0070*/ 	.word	0x00000001


	//----- nvinfo : EIATTR_CRS_STACK_SIZE
	.align		4
.L_857:
        /*0074*/ 	.byte	0x04, 0x1e
        /*0076*/ 	.short	(.L_859 - .L_858)
.L_858:
        /*0078*/ 	.word	0x00000000


	//----- nvinfo : EIATTR_CBANK_PARAM_SIZE
	.align		4
.L_859:
        /*007c*/ 	.byte	0x03, 0x19
        /*007e*/ 	.short	0x0070


	//----- nvinfo : EIATTR_PARAM_CBANK
	.align		4
        /*0080*/ 	.byte	0x04, 0x0a
        /*0082*/ 	.short	(.L_861 - .L_860)
	.align		4
.L_860:
        /*0084*/ 	.word	index@(.nv.constant0._ZN7cutlass13device_kernelIN5flash32FlashAttnBwdPostprocessConvertdQIN4cute5tupleIJNS3_1CILi64EEENS5_ILi96EEEEEENS_6half_tEfNS_4arch4Sm90ELi256ENS3_8TiledMMAINS3_8MMA_AtomIJNS3_4SM904GMMA25MMA_64x16x16_F32F16F16_SSILNSF_5MajorE0ELSH_1ELNSF_7ScaleInE1ELSI_1EEEEEENS3_6LayoutINS4_IJNS5_ILi1EEENS5_ILi2EEESM_EEENS4_IJNS5_ILi0EEESM_SP_EEEEENS4_IJNS3_10UnderscoreESS_SS_EEEEELb0EEEEEvNT_6ParamsE)
        /*0088*/ 	.short	0x0210
        /*008a*/ 	.short	0x0070


	//----- nvinfo : EIATTR_SW_WAR
	.align		4
.L_861:
        /*008c*/ 	.byte	0x04, 0x36
        /*008e*/ 	.short	(.L_863 - .L_862)
.L_862:
        /*0090*/ 	.word	0x00000008
.L_863:


//--------------------- .nv.info._ZN7cutlass13device_kernelIN5flash11enable_sm90INS1_16FlashAttnBwdSm90INS1_25CollectiveMainloopBwdSm90ILi2ELi2ELi2EN4cute5tupleIJNS5_1CILi1EEES8_S8_EEENS6_IJNS7_ILi64EEENS7_ILi128EEENS7_ILi96EEEEEENS_6half_tEfNS_4arch4Sm90ELb1ELb0ELb1ELb1ELb1ELb1ELb0ELb0ELi2ELi1ELi2ELi1ELb1EEENS1_24CollectiveEpilogueBwdGQAISD_fSG_Li256ELb1ELb1EEENS1_25SingleTileBwdLPTSchedulerILb1ELi128ELb1EEEEEEEEEvNT_6ParamsE --------------------------
	.section	.nv.info._ZN7cutlass13device_kernelIN5flash11enable_sm90INS1_16FlashAttnBwdSm90INS1_25CollectiveMainloopBwdSm90ILi2ELi2ELi2EN4cute5tupleIJNS5_1CILi1EEES8_S8_EEENS6_IJNS7_ILi64EEENS7_ILi128EEENS7_ILi96EEEEEENS_6half_tEfNS_4arch4Sm90ELb1ELb0ELb1ELb1ELb1ELb1ELb0ELb0ELi2ELi1ELi2ELi1ELb1EEENS1_24CollectiveEpilogueBwdGQAISD_fSG_Li256ELb1ELb1EEENS1_25SingleTileBwdLPTSchedulerILb1ELi128ELb1EEEEEEEEEvNT_6ParamsE,"",@"SHT_CUDA_INFO"
	.sectionflags	@""
	.align	4


	//----- nvinfo : EIATTR_CUDA_API_VERSION
	.align		4
        /*0000*/ 	.byte	0x04, 0x37
        /*0002*/ 	.short	(.L_865 - .L_864)
.L_864:
        /*0004*/ 	.word	0x00000082


	//----- nvinfo : EIATTR_KPARAM_INFO
	.align		4
.L_865:
        /*0008*/ 	.byte	0x04, 0x17
        /*000a*/ 	.short	(.L_867 - .L_866)
.L_866:
        /*000c*/ 	.word	0x00000000
        /*0010*/ 	.short	0x0000
        /*0012*/ 	.short	0x0070
        /*0014*/ 	.byte	0x00, 0xf0, 0x01, 0x1c


	//----- nvinfo : EIATTR_SPARSE_MMA_MASK
	.align		4
.L_867:
        /*0018*/ 	.byte	0x03, 0x50
        /*001a*/ 	.short	0x0000


	//----- nvinfo : EIATTR_MAXREG_COUNT
	.align		4
        /*001c*/ 	.byte	0x03, 0x1b
        /*001e*/ 	.short	0x00a8


	//----- nvinfo : EIATTR_NUM_BARRIERS
	.align		4
        /*0020*/ 	.byte	0x02, 0x4c
        /*0022*/ 	.byte	0x10
	.zero		1


	//----- nvinfo : EIATTR_EXTERNS
	.align		4
        /*0024*/ 	.byte	0x04, 0x0f
        /*0026*/ 	.short	(.L_869 - .L_868)


	//   ....[0]....
	.align		4
.L_868:
        /*0028*/ 	.word	index@(__assertfail)


	//----- nvinfo : EIATTR_ANNOTATIONS
	.align		4
.L_869:
        /*002c*/ 	.byte	0x04, 0x55
        /*002e*/ 	.short	(.L_871 - .L_870)


	//   ....[0]....
.L_870:
        /*0030*/ 	.word	0x00000001
        /*0034*/ 	.byte	0x10, 0x8f, 0x00, 0x00, 0x01, 0x00, 0x00, 0x00, 0x40, 0x93, 0x00, 0x00, 0x01, 0x00, 0x00, 0x00
        /*0044*/ 	.byte	0x60, 0xa0, 0x00, 0x00, 0x01, 0x00, 0x00, 0x00, 0x80, 0xa0, 0x00, 0x00, 0x01, 0x00, 0x00, 0x00
        /*0054*/ 	.byte	0x60, 0xa4, 0x00, 0x00


	//----- nvinfo : EIATTR_MERCURY_ISA_VERSION
	.align		4
.L_871:
        /*0058*/ 	.byte	0x03, 0x5f
        /*005a*/ 	.short	0x0101


	//----- nvinfo : EIATTR_INT_WARP_WIDE_INSTR_OFFSETS
	.align		4
        /*005c*/ 	.byte	0x04, 0x31
        /*005e*/ 	.short	(.L_873 - .L_872)


	//   ....[0]....
.L_872:
        /*0060*/ 	.word	0x00000190


	//   ....[1]....
        /*0064*/ 	.word	0x000001c0


	//   ....[2]....
        /*0068*/ 	.word	0x00007250


	//   ....[3]....
        /*006c*/ 	.word	0x00007900


	//   ....[4]....
        /*0070*/ 	.word	0x00007e20


	//----- nvinfo : EIATTR_COOP_GROUP_MASK_REGIDS
	.align		4
.L_873:
        /*0074*/ 	.byte	0x04, 0x29
        /*0076*/ 	.short	(.L_875 - .L_874)


	//   ....[0]....
.L_874:
        /*0078*/ 	.word	0xffffffff


	//   ....[1]....
        /*007c*/ 	.word	0xffffffff


	//   ....[2]....
        /*0080*/ 	.word	0xffffffff


	//   ....[3]....
        /*0084*/ 	.word	0xffffffff


	//   ....[4]....
        /*0088*/ 	.word	0xffffffff


	//   ....[5]....
        /*008c*/ 	.word	0xffffffff


	//   ....[6]....
        /*0090*/ 	.word	0xffffffff


	//   ....[7]....
        /*0094*/ 	.word	0xffffffff


	//   ....[8]....
        /*0098*/ 	.word	0xffffffff


	//   ....[9]....
        /*009c*/ 	.word	0xffffffff


	//   ....[10]....
        /*00a0*/ 	.word	0xffffffff


	//   ....[11]....
        /*00a4*/ 	.word	0xffffffff


	//   ....[12]....
        /*00a8*/ 	.word	0xffffffff


	//   ....[13]....
        /*00ac*/ 	.word	0xffffffff


	//   ....[14]....
        /*00b0*/ 	.word	0xffffffff


	//   ....[15]....
        /*00b4*/ 	.word	0xffffffff


	//   ....[16]....
        /*00b8*/ 	.word	0xffffffff


	//   ....[17]....
        /*00bc*/ 	.word	0x0500000f


	//   ....[18]....
        /*00c0*/ 	.word	0x0500000f


	//   ....[19]....
        /*00c4*/ 	.word	0x0500000f


	//   ....[20]....
        /*00c8*/ 	.word	0x0500000f


	//   ....[21]....
        /*00cc*/ 	.word	0x0500000f


	//   ....[22]....
        /*00d0*/ 	.word	0x0500000f


	//----- nvinfo : EIATTR_COOP_GROUP_INSTR_OFFSETS
	.align		4
.L_875:
        /*00d4*/ 	.byte	0x04, 0x28
        /*00d6*/ 	.short	(.L_877 - .L_876)


	//   ....[0]....
.L_876:
        /*00d8*/ 	.word	0x00000070


	//   ....[1]....
        /*00dc*/ 	.word	0x000001a0


	//   ....[2]....
        /*00e0*/ 	.word	0x000001f0


	//   ....[3]....
        /*00e4*/ 	.word	0x000003e0


	//   ....[4]....
        /*00e8*/ 	.word	0x00000630


	//   ....[5]....
        /*00ec*/ 	.word	0x00001720


	//   ....[6]....
        /*00f0*/ 	.word	0x000059d0


	//   ....[7]....
        /*00f4*/ 	.word	0x00005b50


	//   ....[8]....
        /*00f8*/ 	.word	0x00005e00


	//   ....[9]....
        /*00fc*/ 	.word	0x00005f90


	//   ....[10]....
        /*0100*/ 	.word	0x000060a0


	//   ....[11]....
        /*0104*/ 	.word	0x00006e50


	//   ....[12]....
        /*0108*/ 	.word	0x00007180


	//   ....[13]....
        /*010c*/ 	.word	0x00007580


	//   ....[14]....
        /*0110*/ 	.word	0x00007830


	//   ....[15]....
        /*0114*/ 	.word	0x00007ae0


	//   ....[16]....
        /*0118*/ 	.word	0x00007d50


	//   ....[17]....
        /*011c*/ 	.word	0x0000ada0


	//   ....[18]....
        /*0120*/ 	.word	0x0000af10


	//   ....[19]....
        /*0124*/ 	.word	0x0000af80


	//   ....[20]....
        /*0128*/ 	.word	0x0000aff0


	//   ....[21]....
        /*012c*/ 	.word	0x0000b060


	//   ....[22]....
        /*0130*/ 	.word	0x0000b0d0


	//----- nvinfo : EIATTR_REG_RECONFIG
	.align		4
.L_877:
        /*0134*/ 	.byte	0x01, 0x54
	.zero		2


	//----- nvinfo : EIATTR_SYSCALL_OFFSETS
	.align		4
        /*0138*/ 	.byte	0x04, 0x46
        /*013a*/ 	.short	(.L_879 - .L_878)


	//   ....[0]....
.L_878:
        /*013c*/ 	.word	0x00001380


	//   ....[1]....
        /*0140*/ 	.word	0x00001470


	//   ....[2]....
        /*0144*/ 	.word	0x000015d0


	//   ....[3]....
        /*0148*/ 	.word	0x000016c0


	//   ....[4]....
        /*014c*/ 	.word	0x00001940


	//----- nvinfo : EIATTR_MBARRIER_INSTR_OFFSETS
	.align		4
.L_879:
        /*0150*/ 	.byte	0x04, 0x39
        /*0152*/ 	.short	(.L_881 - .L_880)


	//   ....[0]....
.L_880:
        /*0154*/ 	.word	0x00000290
        /*0158*/ 	.word	0x000000ff
        /*015c*/ 	.word	0x00026800
        /*0160*/ 	.short	0x0100
        /*0162*/ 	.byte	0x06
	.zero		1


	//   ....[1]....
        /*0164*/ 	.word	0x00000390
        /*0168*/ 	.word	0x000000ff
        /*016c*/ 	.word	0x00026810
        /*0170*/ 	.short	0x0100
        /*0172*/ 	.byte	0x08
	.zero		1


	//   ....[2]....
        /*0174*/ 	.word	0x000003a0
        /*0178*/ 	.word	0x000000ff
        /*017c*/ 	.word	0x00026820
        /*0180*/ 	.short	0x0100
        /*0182*/ 	.byte	0x08
	.zero		1


	//   ....[3]....
        /*0184*/ 	.word	0x000003b0
        /*0188*/ 	.word	0x000000ff
        /*018c*/ 	.word	0x00026818
        /*0190*/ 	.short	0x0100
        /*0192*/ 	.byte	0x08
	.zero		1


	//   ....[4]....
        /*0194*/ 	.word	0x000003c0
        /*0198*/ 	.word	0x000000ff
        /*019c*/ 	.word	0x00026828
        /*01a0*/ 	.short	0x0100
        /*01a2*/ 	.byte	0x08
	.zero		1


	//   ....[5]....
        /*01a4*/ 	.word	0x000004f0
        /*01a8*/ 	.word	0x000000ff
        /*01ac*/ 	.word	0x00026830
        /*01b0*/ 	.short	0x0100
        /*01b2*/ 	.byte	0x08
	.zero		1


	//   ....[6]....
        /*01b4*/ 	.word	0x00000500
        /*01b8*/ 	.word	0x000000ff
        /*01bc*/ 	.word	0x00026840
        /*01c0*/ 	.short	0x0100
        /*01c2*/ 	.byte	0x08
	.zero		1


	//   ....[7]....
        /*01c4*/ 	.word	0x00000510
        /*01c8*/ 	.word	0x000000ff
        /*01cc*/ 	.word	0x00026838
        /*01d0*/ 	.short	0x0100
        /*01d2*/ 	.byte	0x08
	.zero		1


	//   ....[8]....
        /*01d4*/ 	.word	0x00000520
        /*01d8*/ 	.word	0x000000ff
        /*01dc*/ 	.word	0x00026848
        /*01e0*/ 	.short	0x0100
        /*01e2*/ 	.byte	0x08
	.zero		1


	//   ....[9]....
        /*01e4*/ 	.word	0x00001760
        /*01e8*/ 	.word	0x000000eb
        /*01ec*/ 	.word	0x00026800
        /*01f0*/ 	.short	0x010a
        /*01f2*/ 	.byte	0x3f
	.zero		1


	//   ....[10]....
        /*01f4*/ 	.word	0x00001800
        /*01f8*/ 	.word	0x000000eb
        /*01fc*/ 	.word	0x00026800
        /*0200*/ 	.short	0x010a
        /*0202*/ 	.byte	0x3f
	.zero		1


	//   ....[11]....
        /*0204*/ 	.word	0x00002170
        /*0208*/ 	.word	0x000000ff
        /*020c*/ 	.word	0x00026810
        /*0210*/ 	.short	0x010a
        /*0212*/ 	.byte	0x08
	.zero		1


	//   ....[12]....
        /*0214*/ 	.word	0x000021b0
        /*0218*/ 	.word	0x000000ff
        /*021c*/ 	.word	0x00026810
        /*0220*/ 	.short	0x010a
        /*0222*/ 	.byte	0x08
	.zero		1


	//   ....[13]....
        /*0224*/ 	.word	0x000025f0
        /*0228*/ 	.word	0x000000ff
        /*022c*/ 	.word	0x00026830
        /*0230*/ 	.short	0x010a
        /*0232*/ 	.byte	0x08
	.zero		1


	//   ....[14]....
        /*0234*/ 	.word	0x00002920
        /*0238*/ 	.word	0x000000ff
        /*023c*/ 	.word	0x00026830
        /*0240*/ 	.short	0x010a
        /*0242*/ 	.byte	0x08
	.zero		1


	//   ....[15]....
        /*0244*/ 	.word	0x00004c50
        /*0248*/ 	.word	0x000000ff
        /*024c*/ 	.word	0x00000000
        /*0250*/ 	.short	0x0101
        /*0252*/ 	.byte	0x0a
	.zero		1


	//   ....[16]....
        /*0254*/ 	.word	0x00004f30
        /*0258*/ 	.word	0x000000ff
        /*025c*/ 	.word	0x00000000
        /*0260*/ 	.short	0x0101
        /*0262*/ 	.byte	0x08
	.zero		1


	//   ....[17]....
        /*0264*/ 	.word	0x00008ae0
        /*0268*/ 	.word	0x0000000f
        /*026c*/ 	.word	0x00026820
        /*0270*/ 	.short	0x010a
        /*0272*/ 	.byte	0x3f
	.zero		1


	//   ....[18]....
        /*0274*/ 	.word	0x000093a0
        /*0278*/ 	.word	0x0000000f
        /*027c*/ 	.word	0x00026840
        /*0280*/ 	.short	0x010a
        /*0282*/ 	.byte	0x3f
	.zero		1


	//   ....[19]....
        /*0284*/ 	.word	0x000096e0
        /*0288*/ 	.word	0x0000000f
        /*028c*/ 	.word	0x00026828
        /*0290*/ 	.short	0x010a
        /*0292*/ 	.byte	0x3f
	.zero		1


	//   ....[20]....
        /*0294*/ 	.word	0x00009a20
        /*0298*/ 	.word	0x0000000f
        /*029c*/ 	.word	0x00026848
        /*02a0*/ 	.short	0x010a
        /*02a2*/ 	.byte	0x3f
	.zero		1


	//   ....[21]....
        /*02a4*/ 	.word	0x00009d00
        /*02a8*/ 	.word	0x0000000f
        /*02ac*/ 	.word	0x00026820
        /*02b0*/ 	.short	0x010a
        /*02b2*/ 	.byte	0x3f
	.zero		1


	//   ....[22]....
        /*02b4*/ 	.word	0x0000a0b0
        /*02b8*/ 	.word	0x0000000f
        /*02bc*/ 	.word	0x00026840
        /*02c0*/ 	.short	0x010a
        /*02c2*/ 	.byte	0x3f
	.zero		1


	//   ....[23]....
        /*02c4*/ 	.word	0x0000a3c0
        /*02c8*/ 	.word	0x0000000f
        /*02cc*/ 	.word	0x00026828
        /*02d0*/ 	.short	0x010a
        /*02d2*/ 	.byte	0x3f
	.zero		1


	//   ....[24]....
        /*02d4*/ 	.word	0x0000a740
        /*02d8*/ 	.word	0x00000003
        /*02dc*/ 	.word	0x00026840
        /*02e0*/ 	.short	0x010a
        /*02e2*/ 	.byte	0x3f
	.zero		1


	//   ....[25]....
        /*02e4*/ 	.word	0x0000ac10
        /*02e8*/ 	.word	0x00000007
        /*02ec*/ 	.word	0x00000000
        /*02f0*/ 	.short	0x010a
        /*02f2*/ 	.byte	0x3f
	.zero		1


	//   ....[26]....
        /*02f4*/ 	.word	0x0000ac60
        /*02f8*/ 	.word	0x00000003
        /*02fc*/ 	.word	0x00000000
        /*0300*/ 	.short	0x010a
        /*0302*/ 	.byte	0x3f
	.zero		1


	//   ....[27]....
        /*0304*/ 	.word	0x0000acc0
        /*0308*/ 	.word	0x00000005
        /*030c*/ 	.word	0x00000000
        /*0310*/ 	.short	0x010a
        /*0312*/ 	.byte	0x3f
	.zero		1


	//   ....[28]....
        /*0314*/ 	.word	0x0000acf0
        /*0318*/ 	.word	0x00000003
        /*031c*/ 	.word	0x00000000
        /*0320*/ 	.short	0x010a
        /*0322*/ 	.byte	0x3f
	.zero		1


	//   ....[29]....
        /*0324*/ 	.word	0x0000add0
        /*0328*/ 	.word	0x000000eb
        /*032c*/ 	.word	0x00026800
        /*0330*/ 	.short	0x010a
        /*0332*/ 	.byte	0x3f
	.zero		1


	//   ....[30]....
        /*0334*/ 	.word	0x0000ae30
        /*0338*/ 	.word	0x00000005
        /*033c*/ 	.word	0x00026810
        /*0340*/ 	.short	0x010a
        /*0342*/ 	.byte	0x3f
	.zero		1


	//   ....[31]....
        /*0344*/ 	.word	0x0000ae90
        /*0348*/ 	.word	0x00000079
        /*034c*/ 	.word	0x00026830
        /*0350*/ 	.short	0x010a
        /*0352*/ 	.byte	0x3f
	.zero		1


	//   ....[32]....
        /*0354*/ 	.word	0x0000b110
        /*0358*/ 	.word	0x0000000f
        /*035c*/ 	.word	0x00026820
        /*0360*/ 	.short	0x010a
        /*0362*/ 	.byte	0x3f
	.zero		1


	//   ....[33]....
        /*0364*/ 	.word	0x0000b160
        /*0368*/ 	.word	0x0000000f
        /*036c*/ 	.word	0x00026840
        /*0370*/ 	.short	0x010a
        /*0372*/ 	.byte	0x3f
	.zero		1


	//   ....[34]....
        /*0374*/ 	.word	0x0000b1b0
        /*0378*/ 	.word	0x0000000f
        /*037c*/ 	.word	0x00026828
        /*0380*/ 	.short	0x010a
        /*0382*/ 	.byte	0x3f
	.zero		1


	//   ....[35]....
        /*0384*/ 	.word	0x0000b200
        /*0388*/ 	.word	0x0000000f
        /*038c*/ 	.word	0x00026848
        /*0390*/ 	.short	0x010a
        /*0392*/ 	.byte	0x3f
	.zero		1


	//   ....[36]....
        /*0394*/ 	.word	0x0000b260
        /*0398*/ 	.word	0x0000000f
        /*039c*/ 	.word	0x00026820
        /*03a0*/ 	.short	0x010a
        /*03a2*/ 	.byte	0x3f
	.zero		1


	//   ....[37]....
        /*03a4*/ 	.word	0x0000b2b0
        /*03a8*/ 	.word	0x0000000f
        /*03ac*/ 	.word	0x00026840
        /*03b0*/ 	.short	0x010a
        /*03b2*/ 	.byte	0x3f
	.zero		1


	//   ....[38]....
        /*03b4*/ 	.word	0x0000b300
        /*03b8*/ 	.word	0x0000000f
        /*03bc*/ 	.word	0x00026828
        /*03c0*/ 	.short	0x010a
        /*03c2*/ 	.byte	0x3f
	.zero		1


	//   ....[39]....
        /*03c4*/ 	.word	0x0000b350
        /*03c8*/ 	.word	0x00000003
        /*03cc*/ 	.word	0x00026840
        /*03d0*/ 	.short	0x010a
        /*03d2*/ 	.byte	0x3f
	.zero		1


	//   ....[40]....
        /*03d4*/ 	.word	0x0000b420
        /*03d8*/ 	.word	0x00000007
        /*03dc*/ 	.word	0x00000000
        /*03e0*/ 	.short	0x010a
        /*03e2*/ 	.byte	0x3f
	.zero		1


	//   ....[41]....
        /*03e4*/ 	.word	0x0000b470
        /*03e8*/ 	.word	0x00000003
        /*03ec*/ 	.word	0x00000000
        /*03f0*/ 	.short	0x010a
        /*03f2*/ 	.byte	0x3f
	.zero		1


	//   ....[42]....
        /*03f4*/ 	.word	0x0000b4c0
        /*03f8*/ 	.word	0x00000005
        /*03fc*/ 	.word	0x00000000
        /*0400*/ 	.short	0x010a
        /*0402*/ 	.byte	0x3f
	.zero		1


	//----- nvinfo : EIATTR_NUM_MBARRIERS
	.align		4
.L_881:
        /*0404*/ 	.byte	0x03, 0x38
        /*0406*/ 	.short	0x0009


	//----- nvinfo : EIATTR_EXIT_INSTR_OFFSETS
	.align		4
        /*0408*/ 	.byte	0x04, 0x1c
        /*040a*/ 	.short	(.L_883 - .L_882)


	//   ....[0]....
.L_882:
        /*040c*/ 	.word	0x0000ad40


	//----- nvinfo : EIATTR_MAX_THREADS
	.align		4
.L_883:
        /*0410*/ 	.byte	0x04, 0x05
        /*0412*/ 	.short	(.L_885 - .L_884)
.L_884:
        /*0414*/ 	.word	0x00000180
        /*0418*/ 	.word	0x00000001
        /*041c*/ 	.word	0x00000001


	//----- nvinfo : EIATTR_CRS_STACK_SIZE
	.align		4
.L_885:
        /*0420*/ 	.byte	0x04, 0x1e
        /*0422*/ 	.short	(.L_887 - .L_886)
.L_886:
        /*0424*/ 	.word	0x00000000


	//----- nvinfo : EIATTR_CBANK_PARAM_SIZE
	.align		4
.L_887:
        /*0428*/ 	.byte	0x03, 0x19
        /*042a*/ 	.short	0x0770


	//----- nvinfo : EIATTR_PARAM_CBANK
	.align		4
        /*042c*/ 	.byte	0x04, 0x0a
        /*042e*/ 	.short	(.L_889 - .L_888)
	.align		4
.L_888:
        /*0430*/ 	.word	index@(.nv.constant0._ZN7cutlass13device_kernelIN5flash11enable_sm90INS1_16FlashAttnBwdSm90INS1_25CollectiveMainloopBwdSm90ILi2ELi2ELi2EN4cute5tupleIJNS5_1CILi1EEES8_S8_EEENS6_IJNS7_ILi64EEENS7_ILi128EEENS7_ILi96EEEEEENS_6half_tEfNS_4arch4Sm90ELb1ELb0ELb1ELb1ELb1ELb1ELb0ELb0ELi2ELi1ELi2ELi1ELb1EEENS1_24CollectiveEpilogueBwdGQAISD_fSG_Li256ELb1ELb1EEENS1_25SingleTileBwdLPTSchedulerILb1ELi128ELb1EEEEEEEEEvNT_6ParamsE)
        /*0434*/ 	.short	0x0210
        /*0436*/ 	.short	0x0770


	//----- nvinfo : EIATTR_SW_WAR
	.align		4
.L_889:
        /*0438*/ 	.byte	0x04, 0x36
        /*043a*/ 	.short	(.L_891 - .L_890)
.L_890:
        /*043c*/ 	.word	0x00000008
.L_891:


//--------------------- .nv.info._ZN7cutlass13device_kernelIN5flash22FlashAttnBwdPreprocessIN4cute5tupleIJNS3_1CILi64EEENS5_ILi96EEEEEENS_6half_tEfNS_4arch4Sm90ELb1ELb1EEEEEvNT_6ParamsE --------------------------
	.section	.nv.info._ZN7cutlass13device_kernelIN5flash22FlashAttnBwdPreprocessIN4cute5tupleIJNS3_1CILi64EEENS5_ILi96EEEEEENS_6half_tEfNS_4arch4Sm90ELb1ELb1EEEEEvNT_6ParamsE,"",@"SHT_CUDA_INFO"
	.sectionflags	@""
	.align	4


	//----- nvinfo : EIATTR_CUDA_API_VERSION
	.align		4
        /*0000*/ 	.byte	0x04, 0x37
        /*0002*/ 	.short	(.L_893 - .L_892)
.L_892:
        /*0004*/ 	.word	0x00000082


	//----- nvinfo : EIATTR_KPARAM_INFO
	.align		4
.L_893:
        /*0008*/ 	.byte	0x04, 0x17
        /*000a*/ 	.short	(.L_895 - .L_894)
.L_894:
        /*000c*/ 	.word	0x00000000
        /*0010*/ 	.short	0x0000
        /*0012*/ 	.short	0x0000
        /*0014*/ 	.byte	0x00, 0xf0, 0xc1, 0x03


	//----- nvinfo : EIATTR_SPARSE_MMA_MASK
	.align		4
.L_895:
        /*0018*/ 	.byte	0x03, 0x50
        /*001a*/ 	.short	0x0000


	//----- nvinfo : EIATTR_MAXREG_COUNT
	.align		4
        /*001c*/ 	.byte	0x03, 0x1b
        /*001e*/ 	.short	0x0080


	//----- nvinfo : EIATTR_MERCURY_ISA_VERSION
	.align		4
        /*0020*/ 	.byte	0x03, 0x5f
        /*0022*/ 	.short	0x0101


	//----- nvinfo : EIATTR_COOP_GROUP_MASK_REGIDS
	.align		4
        /*0024*/ 	.byte	0x04, 0x29
        /*0026*/ 	.short	(.L_897 - .L_896)


	//   ....[0]....
.L_896:
        /*0028*/ 	.word	0xffffffff


	//   ....[1]....
        /*002c*/ 	.word	0xffffffff


	//----- nvinfo : EIATTR_COOP_GROUP_INSTR_OFFSETS
	.align		4
.L_897:
        /*0030*/ 	.byte	0x04, 0x28
        /*0032*/ 	.short	(.L_899 - .L_898)


	//   ....[0]....
.L_898:
        /*0034*/ 	.word	0x00000e60


	//   ....[1]....
        /*0038*/ 	.word	0x00000ec0


	//----- nvinfo : EIATTR_EXIT_INSTR_OFFSETS
	.align		4
.L_899:
        /*003c*/ 	.byte	0x04, 0x1c
        /*003e*/ 	.short	(.L_901 - .L_900)


	//   ....[0]....
.L_900:
        /*0040*/ 	.word	0x000001c0


	//   ....[1]....
        /*0044*/ 	.word	0x00001430


	//   ....[2]....
        /*0048*/ 	.word	0x000014b0


	//----- nvinfo : EIATTR_MAX_THREADS
	.align		4
.L_901:
        /*004c*/ 	.byte	0x04, 0x05
        /*004e*/ 	.short	(.L_903 - .L_902)
.L_902:
        /*0050*/ 	.word	0x00000100
        /*0054*/ 	.word	0x00000001
        /*0058*/ 	.word	0x00000001


	//----- nvinfo : EIATTR_CRS_STACK_SIZE
	.align		4
.L_903:
        /*005c*/ 	.byte	0x04, 0x1e
        /*005e*/ 	.short	(.L_905 - .L_904)
.L_904:
        /*0060*/ 	.word	0x00000000


	//----- nvinfo : EIATTR_CBANK_PARAM_SIZE
	.align		4
.L_905:
        /*0064*/ 	.byte	0x03, 0x19
        /*0066*/ 	.short	0x00f0


	//----- nvinfo : EIATTR_PARAM_CBANK
	.align		4
        /*0068*/ 	.byte	0x04, 0x0a
        /*006a*/ 	.short	(.L_907 - .L_906)
	.align		4
.L_906:
        /*006c*/ 	.word	index@(.nv.constant0._ZN7cutlass13device_kernelIN5flash22FlashAttnBwdPreprocessIN4cute5tupleIJNS3_1CILi64EEENS5_ILi96EEEEEENS_6half_tEfNS_4arch4Sm90ELb1ELb1EEEEEvNT_6ParamsE)
        /*0070*/ 	.short	0x0210
        /*0072*/ 	.short	0x00f0


	//----- nvinfo : EIATTR_SW_WAR
	.align		4
.L_907:
        /*0074*/ 	.byte	0x04, 0x36
        /*0076*/ 	.short	(.L_909 - .L_908)
.L_908:
        /*0078*/ 	.word	0x00000008
.L_909:


//--------------------- .nv.callgraph             --------------------------
	.section	.nv.callgraph,"",@"SHT_CUDA_CALLGRAPH"
	.align	4
	.sectionentsize	8
	.align		4
        /*0000*/ 	.word	0x00000000
	.align		4
        /*0004*/ 	.word	0xffffffff
	.align		4
        /*0008*/ 	.word	index@(_ZN7cutlass13device_kernelIN5flash11enable_sm90INS1_16FlashAttnBwdSm90INS1_25CollectiveMainloopBwdSm90ILi2ELi2ELi2EN4cute5tupleIJNS5_1CILi1EEES8_S8_EEENS6_IJNS7_ILi64EEENS7_ILi128EEENS7_ILi96EEEEEENS_6half_tEfNS_4arch4Sm90ELb0ELb0ELb1ELb0ELb0ELb1ELb0ELb0ELi2ELi1ELi2ELi1ELb1EEENS1_21CollectiveEpilogueBwdISD_SE_SG_Li256ELb0ELb0ELi1EEENS1_19SingleTileSchedulerILb0ELb0ELb0ELi128EEEEEEEEEvNT_6ParamsE)
	.align		4
        /*000c*/ 	.word	index@(__assertfail)
	.align		4
        /*0010*/ 	.word	index@(_ZN7cutlass13device_kernelIN5flash11enable_sm90INS1_16FlashAttnBwdSm90INS1_25CollectiveMainloopBwdSm90ILi2ELi2ELi2EN4cute5tupleIJNS5_1CILi1EEES8_S8_EEENS6_IJNS7_ILi64EEENS7_ILi128EEENS7_ILi96EEEEEENS_6half_tEfNS_4arch4Sm90ELb0ELb0ELb1ELb0ELb1ELb1ELb0ELb0ELi2ELi1ELi2ELi1ELb1EEENS1_21CollectiveEpilogueBwdISD_SE_SG_Li256ELb0ELb0ELi1EEENS1_19SingleTileSchedulerILb0ELb0ELb0ELi128EEEEEEEEEvNT_6ParamsE)
	.align		4
        /*0014*/ 	.word	index@(__assertfail)
	.align		4
        /*0018*/ 	.word	index@(_ZN7cutlass13device_kernelIN5flash11enable_sm90INS1_16FlashAttnBwdSm90INS1_25CollectiveMainloopBwdSm90ILi2ELi2ELi2EN4cute5tupleIJNS5_1CILi1EEES8_S8_EEENS6_IJNS7_ILi64EEENS7_ILi128EEENS7_ILi96EEEEEENS_6half_tEfNS_4arch4Sm90ELb0ELb0ELb1ELb0ELb0ELb1ELb0ELb0ELi2ELi1ELi2ELi1ELb1EEENS1_24CollectiveEpilogueBwdGQAISD_fSG_Li256ELb0ELb0EEENS1_19SingleTileSchedulerILb0ELb0ELb0ELi128EEEEEEEEEvNT_6ParamsE)
	.align		4
        /*001c*/ 	.word	index@(__assertfail)
	.align		4
        /*0020*/ 	.word	index@(_ZN7cutlass13device_kernelIN5flash11enable_sm90INS1_16FlashAttnBwdSm90INS1_25CollectiveMainloopBwdSm90ILi2ELi2ELi2EN4cute5tupleIJNS5_1CILi1EEES8_S8_EEENS6_IJNS7_ILi64EEENS7_ILi128EEENS7_ILi96EEEEEENS_6half_tEfNS_4arch4Sm90ELb0ELb0ELb1ELb0ELb1ELb1ELb0ELb0ELi2ELi1ELi2ELi1ELb1EEENS1_24CollectiveEpilogueBwdGQAISD_fSG_Li256ELb0ELb1EEENS1_19SingleTileSchedulerILb0ELb0ELb0ELi128EEEEEEEEEvNT_6ParamsE)
	.align		4
        /*0024*/ 	.word	index@(__assertfail)
	.align		4
        /*0028*/ 	.word	index@(_ZN7cutlass13device_kernelIN5flash11enable_sm90INS1_16FlashAttnBwdSm90INS1_25CollectiveMainloopBwdSm90ILi2ELi2ELi2EN4cute5tupleIJNS5_1CILi1EEES8_S8_EEENS6_IJNS7_ILi64EEENS7_ILi128EEENS7_ILi96EEEEEENS_6half_tEfNS_4arch4Sm90ELb0ELb0ELb1ELb1ELb0ELb1ELb0ELb0ELi2ELi1ELi2ELi1ELb1EEENS1_21CollectiveEpilogueBwdISD_SE_SG_Li256ELb1ELb0ELi1EEENS1_19SingleTileSchedulerILb1ELb0ELb0ELi128EEEEEEEEEvNT_6ParamsE)
	.align		4
        /*002c*/ 	.word	index@(__assertfail)
	.align		4
        /*0030*/ 	.word	index@(_ZN7cutlass13device_kernelIN5flash11enable_sm90INS1_16FlashAttnBwdSm90INS1_25CollectiveMainloopBwdSm90ILi2ELi2ELi2EN4cute5tupleIJNS5_1CILi1EEES8_S8_EEENS6_IJNS7_ILi64EEENS7_ILi128EEENS7_ILi96EEEEEENS_6half_tEfNS_4arch4Sm90ELb0ELb0ELb1ELb1ELb1ELb1ELb0ELb0ELi2ELi1ELi2ELi1ELb1EEENS1_21CollectiveEpilogueBwdISD_SE_SG_Li256ELb1ELb0ELi1EEENS1_19SingleTileSchedulerILb1ELb0ELb0ELi128EEEEEEEEEvNT_6ParamsE)
	.align		4
        /*0034*/ 	.word	index@(__assertfail)
	.align		4
        /*0038*/ 	.word	index@(_ZN7cutlass13device_kernelIN5flash11enable_sm90INS1_16FlashAttnBwdSm90INS1_25CollectiveMainloopBwdSm90ILi2ELi2ELi2EN4cute5tupleIJNS5_1CILi1EEES8_S8_EEENS6_IJNS7_ILi64EEENS7_ILi128EEENS7_ILi96EEEEEENS_6half_tEfNS_4arch4Sm90ELb0ELb0ELb1ELb1ELb0ELb1ELb0ELb0ELi2ELi1ELi2ELi1ELb1EEENS1_24CollectiveEpilogueBwdGQAISD_fSG_Li256ELb1ELb0EEENS1_19SingleTileSchedulerILb1ELb0ELb0ELi128EEEEEEEEEvNT_6ParamsE)
	.align		4
        /*003c*/ 	.word	index@(__assertfail)
	.align		4
        /*0040*/ 	.word	index@(_ZN7cutlass13device_kernelIN5flash11enable_sm90INS1_16FlashAttnBwdSm90INS1_25CollectiveMainloopBwdSm90ILi2ELi2ELi2EN4cute5tupleIJNS5_1CILi1EEES8_S8_EEENS6_IJNS7_ILi64EEENS7_ILi128EEENS7_ILi96EEEEEENS_6half_tEfNS_4arch4Sm90ELb0ELb0ELb1ELb1ELb1ELb1ELb0ELb0ELi2ELi1ELi2ELi1ELb1EEENS1_24CollectiveEpilogueBwdGQAISD_fSG_Li256ELb1ELb1EEENS1_19SingleTileSchedulerILb1ELb0ELb0ELi128EEEEEEEEEvNT_6ParamsE)
	.align		4
        /*0044*/ 	.word	index@(__assertfail)
	.align		4
        /*0048*/ 	.word	index@(_ZN7cutlass13device_kernelIN5flash11enable_sm90INS1_16FlashAttnBwdSm90INS1_25CollectiveMainloopBwdSm90ILi2ELi2ELi2EN4cute5tupleIJNS5_1CILi1EEES8_S8_EEENS6_IJNS7_ILi64EEENS7_ILi128EEENS7_ILi96EEEEEENS_6half_tEfNS_4arch4Sm90ELb0ELb1ELb1ELb0ELb0ELb1ELb0ELb0ELi2ELi1ELi2ELi1ELb1EEENS1_21CollectiveEpilogueBwdISD_SE_SG_Li256ELb0ELb0ELi1EEENS1_19SingleTileSchedulerILb0ELb0ELb0ELi128EEEEEEEEEvNT_6ParamsE)
	.align		4
        /*004c*/ 	.word	index@(__assertfail)
	.align		4
        /*0050*/ 	.word	index@(_ZN7cutlass13device_kernelIN5flash11enable_sm90INS1_16FlashAttnBwdSm90INS1_25CollectiveMainloopBwdSm90ILi2ELi2ELi2EN4cute5tupleIJNS5_1CILi1EEES8_S8_EEENS6_IJNS7_ILi64EEENS7_ILi128EEENS7_ILi96EEEEEENS_6half_tEfNS_4arch4Sm90ELb0ELb1ELb1ELb0ELb1ELb1ELb0ELb0ELi2ELi1ELi2ELi1ELb1EEENS1_21CollectiveEpilogueBwdISD_SE_SG_Li256ELb0ELb0ELi1EEENS1_19SingleTileSchedulerILb0ELb0ELb0ELi128EEEEEEEEEvNT_6ParamsE)
	.align		4
        /*0054*/ 	.word	index@(__assertfail)
	.align		4
        /*0058*/ 	.word	index@(_ZN7cutlass13device_kernelIN5flash11enable_sm90INS1_16FlashAttnBwdSm90INS1_25CollectiveMainloopBwdSm90ILi2ELi2ELi2EN4cute5tupleIJNS5_1CILi1EEES8_S8_EEENS6_IJNS7_ILi64EEENS7_ILi128EEENS7_ILi96EEEEEENS_6half_tEfNS_4arch4Sm90ELb0ELb1ELb1ELb0ELb0ELb1ELb0ELb0ELi2ELi1ELi2ELi1ELb1EEENS1_24CollectiveEpilogueBwdGQAISD_fSG_Li256ELb0ELb0EEENS1_19SingleTileSchedulerILb0ELb0ELb0ELi128EEEEEEEEEvNT_6ParamsE)
	.align		4
        /*005c*/ 	.word	index@(__assertfail)
	.align		4
        /*0060*/ 	.word	index@(_ZN7cutlass13device_kernelIN5flash11enable_sm90INS1_16FlashAttnBwdSm90INS1_25CollectiveMainloopBwdSm90ILi2ELi2ELi2EN4cute5tupleIJNS5_1CILi1EEES8_S8_EEENS6_IJNS7_ILi64EEENS7_ILi128EEENS7_ILi96EEEEEENS_6half_tEfNS_4arch4Sm90ELb0ELb1ELb1ELb0ELb1ELb1ELb0ELb0ELi2ELi1ELi2ELi1ELb1EEENS1_24CollectiveEpilogueBwdGQAISD_fSG_Li256ELb0ELb1EEENS1_19SingleTileSchedulerILb0ELb0ELb0ELi128EEEEEEEEEvNT_6ParamsE)
	.align		4
        /*0064*/ 	.word	index@(__assertfail)
	.align		4
        /*0068*/ 	.word	index@(_ZN7cutlass13device_kernelIN5flash11enable_sm90INS1_16FlashAttnBwdSm90INS1_25CollectiveMainloopBwdSm90ILi2ELi2ELi2EN4cute5tupleIJNS5_1CILi1EEES8_S8_EEENS6_IJNS7_ILi64EEENS7_ILi128EEENS7_ILi96EEEEEENS_6half_tEfNS_4arch4Sm90ELb0ELb1ELb1ELb1ELb0ELb1ELb0ELb0ELi2ELi1ELi2ELi1ELb1EEENS1_21CollectiveEpilogueBwdISD_SE_SG_Li256ELb1ELb0ELi1EEENS1_19SingleTileSchedulerILb1ELb0ELb0ELi128EEEEEEEEEvNT_6ParamsE)
	.align		4
        /*006c*/ 	.word	index@(__assertfail)
	.align		4
        /*0070*/ 	.word	index@(_ZN7cutlass13device_kernelIN5flash11enable_sm90INS1_16FlashAttnBwdSm90INS1_25CollectiveMainloopBwdSm90ILi2ELi2ELi2EN4cute5tupleIJNS5_1CILi1EEES8_S8_EEENS6_IJNS7_ILi64EEENS7_ILi128EEENS7_ILi96EEEEEENS_6half_tEfNS_4arch4Sm90ELb0ELb1ELb1ELb1ELb1ELb1ELb0ELb0ELi2ELi1ELi2ELi1ELb1EEENS1_21CollectiveEpilogueBwdISD_SE_SG_Li256ELb1ELb0ELi1EEENS1_19SingleTileSchedulerILb1ELb0ELb0ELi128EEEEEEEEEvNT_6ParamsE)
	.align		4
        /*0074*/ 	.word	index@(__assertfail)
	.align		4
        /*0078*/ 	.word	index@(_ZN7cutlass13device_kernelIN5flash11enable_sm90INS1_16FlashAttnBwdSm90INS1_25CollectiveMainloopBwdSm90ILi2ELi2ELi2EN4cute5tupleIJNS5_1CILi1EEES8_S8_EEENS6_IJNS7_ILi64EEENS7_ILi128EEENS7_ILi96EEEEEENS_6half_tEfNS_4arch4Sm90ELb0ELb1ELb1ELb1ELb0ELb1ELb0ELb0ELi2ELi1ELi2ELi1ELb1EEENS1_24CollectiveEpilogueBwdGQAISD_fSG_Li256ELb1ELb0EEENS1_19SingleTileSchedulerILb1ELb0ELb0ELi128EEEEEEEEEvNT_6ParamsE)
	.align		4
        /*007c*/ 	.word	index@(__assertfail)
	.align		4
        /*0080*/ 	.word	index@(_ZN7cutlass13device_kernelIN5flash11enable_sm90INS1_16FlashAttnBwdSm90INS1_25CollectiveMainloopBwdSm90ILi2ELi2ELi2EN4cute5tupleIJNS5_1CILi1EEES8_S8_EEENS6_IJNS7_ILi64EEENS7_ILi128EEENS7_ILi96EEEEEENS_6half_tEfNS_4arch4Sm90ELb0ELb1ELb1ELb1ELb1ELb1ELb0ELb0ELi2ELi1ELi2ELi1ELb1EEENS1_24CollectiveEpilogueBwdGQAISD_fSG_Li256ELb1ELb1EEENS1_19SingleTileSchedulerILb1ELb0ELb0ELi128EEEEEEEEEvNT_6ParamsE)
	.align		4
        /*0084*/ 	.word	index@(__assertfail)
	.align		4
        /*0088*/ 	.word	index@(_ZN7cutlass13device_kernelIN5flash11enable_sm90INS1_16FlashAttnBwdSm90INS1_25CollectiveMainloopBwdSm90ILi2ELi2ELi2EN4cute5tupleIJNS5_1CILi1EEES8_S8_EEENS6_IJNS7_ILi64EEENS7_ILi128EEENS7_ILi96EEEEEENS_6half_tEfNS_4arch4Sm90ELb1ELb0ELb1ELb0ELb0ELb1ELb0ELb0ELi2ELi1ELi2ELi1ELb1EEENS1_21CollectiveEpilogueBwdISD_SE_SG_Li256ELb0ELb0ELi1EEENS1_25SingleTileBwdLPTSchedulerILb0ELi128ELb0EEEEEEEEEvNT_6ParamsE)
	.align		4
        /*008c*/ 	.word	index@(__assertfail)
	.align		4
        /*0090*/ 	.word	index@(_ZN7cutlass13device_kernelIN5flash11enable_sm90INS1_16FlashAttnBwdSm90INS1_25CollectiveMainloopBwdSm90ILi2ELi2ELi2EN4cute5tupleIJNS5_1CILi1EEES8_S8_EEENS6_IJNS7_ILi64EEENS7_ILi128EEENS7_ILi96EEEEEENS_6half_tEfNS_4arch4Sm90ELb1ELb0ELb1ELb0ELb1ELb1ELb0ELb0ELi2ELi1ELi2ELi1ELb1EEENS1_21CollectiveEpilogueBwdISD_SE_SG_Li256ELb0ELb0ELi1EEENS1_25SingleTileBwdLPTSchedulerILb0ELi128ELb1EEEEEEEEEvNT_6ParamsE)
	.align		4
        /*0094*/ 	.word	index@(__assertfail)
	.align		4
        /*0098*/ 	.word	index@(_ZN7cutlass13device_kernelIN5flash11enable_sm90INS1_16FlashAttnBwdSm90INS1_25CollectiveMainloopBwdSm90ILi2ELi2ELi2EN4cute5tupleIJNS5_1CILi1EEES8_S8_EEENS6_IJNS7_ILi64EEENS7_ILi128EEENS7_ILi96EEEEEENS_6half_tEfNS_4arch4Sm90ELb1ELb0ELb1ELb0ELb0ELb1ELb0ELb0ELi2ELi1ELi2ELi1ELb1EEENS1_24CollectiveEpilogueBwdGQAISD_fSG_Li256ELb0ELb0EEENS1_25SingleTileBwdLPTSchedulerILb0ELi128ELb0EEEEEEEEEvNT_6ParamsE)
	.align		4
        /*009c*/ 	.word	index@(__assertfail)
	.align		4
        /*00a0*/ 	.word	index@(_ZN7cutlass13device_kernelIN5flash11enable_sm90INS1_16FlashAttnBwdSm90INS1_25CollectiveMainloopBwdSm90ILi2ELi2ELi2EN4cute5tupleIJNS5_1CILi1EEES8_S8_EEENS6_IJNS7_ILi64EEENS7_ILi128EEENS7_ILi96EEEEEENS_6half_tEfNS_4arch4Sm90ELb1ELb0ELb1ELb0ELb1ELb1ELb0ELb0ELi2ELi1ELi2ELi1ELb1EEENS1_24CollectiveEpilogueBwdGQAISD_fSG_Li256ELb0ELb1EEENS1_25SingleTileBwdLPTSchedulerILb0ELi128ELb1EEEEEEEEEvNT_6ParamsE)
	.align		4
        /*00a4*/ 	.word	index@(__assertfail)
	.align		4
        /*00a8*/ 	.word	index@(_ZN7cutlass13device_kernelIN5flash11enable_sm90INS1_16FlashAttnBwdSm90INS1_25CollectiveMainloopBwdSm90ILi2ELi2ELi2EN4cute5tupleIJNS5_1CILi1EEES8_S8_EEENS6_IJNS7_ILi64EEENS7_ILi128EEENS7_ILi96EEEEEENS_6half_tEfNS_4arch4Sm90ELb1ELb0ELb1ELb1ELb0ELb1ELb0ELb0ELi2ELi1ELi2ELi1ELb1EEENS1_21CollectiveEpilogueBwdISD_SE_SG_Li256ELb1ELb0ELi1EEENS1_25SingleTileBwdLPTSchedulerILb1ELi128ELb0EEEEEEEEEvNT_6ParamsE)
	.align		4
        /*00ac*/ 	.word	index@(__assertfail)
	.align		4
        /*00b0*/ 	.word	index@(_ZN7cutlass13device_kernelIN5flash11enable_sm90INS1_16FlashAttnBwdSm90INS1_25CollectiveMainloopBwdSm90ILi2ELi2ELi2EN4cute5tupleIJNS5_1CILi1EEES8_S8_EEENS6_IJNS7_ILi64EEENS7_ILi128EEENS7_ILi96EEEEEENS_6half_tEfNS_4arch4Sm90ELb1ELb0ELb1ELb1ELb1ELb1ELb0ELb0ELi2ELi1ELi2ELi1ELb1EEENS1_21CollectiveEpilogueBwdISD_SE_SG_Li256ELb1ELb0ELi1EEENS1_25SingleTileBwdLPTSchedulerILb1ELi128ELb1EEEEEEEEEvNT_6ParamsE)
	.align		4
        /*00b4*/ 	.word	index@(__assertfail)
	.align		4
        /*00b8*/ 	.word	index@(_ZN7cutlass13device_kernelIN5flash11enable_sm90INS1_16FlashAttnBwdSm90INS1_25CollectiveMainloopBwdSm90ILi2ELi2ELi2EN4cute5tupleIJNS5_1CILi1EEES8_S8_EEENS6_IJNS7_ILi64EEENS7_ILi128EEENS7_ILi96EEEEEENS_6half_tEfNS_4arch4Sm90ELb1ELb0ELb1ELb1ELb0ELb1ELb0ELb0ELi2ELi1ELi2ELi1ELb1EEENS1_24CollectiveEpilogueBwdGQAISD_fSG_Li256ELb1ELb0EEENS1_25SingleTileBwdLPTSchedulerILb1ELi128ELb0EEEEEEEEEvNT_6ParamsE)
	.align		4
        /*00bc*/ 	.word	index@(__assertfail)
	.align		4
        /*00c0*/ 	.word	index@(_ZN7cutlass13device_kernelIN5flash11enable_sm90INS1_16FlashAttnBwdSm90INS1_25CollectiveMainloopBwdSm90ILi2ELi2ELi2EN4cute5tupleIJNS5_1CILi1EEES8_S8_EEENS6_IJNS7_ILi64EEENS7_ILi128EEENS7_ILi96EEEEEENS_6half_tEfNS_4arch4Sm90ELb1ELb0ELb1ELb1ELb1ELb1ELb0ELb0ELi2ELi1ELi2ELi1ELb1EEENS1_24CollectiveEpilogueBwdGQAISD_fSG_Li256ELb1ELb1EEENS1_25SingleTileBwdLPTSchedulerILb1ELi128ELb1EEEEEEEEEvNT_6ParamsE)
	.align		4
        /*00c4*/ 	.word	index@(__assertfail)
	.align		4
        /*00c8*/ 	.word	0x00000000
	.align		4
        /*00cc*/ 	.word	0xfffffffe
	.align		4
        /*00d0*/ 	.word	0x00000000
	.align		4
        /*00d4*/ 	.word	0xfffffffd
	.align		4
        /*00d8*/ 	.word	0x00000000
	.align		4
        /*00dc*/ 	.word	0xfffffffc


//--------------------- .nv.constant4             --------------------------
	.section	.nv.constant4,"a",@progbits
	.align	8
	.align		8
.nv.constant4:
        /*0000*/ 	.dword	__assertfail
	.align		8
        /*0008*/ 	.dword	__unnamed_1
	.align		8
        /*0010*/ 	.dword	__unnamed_2
	.align		8
        /*0018*/ 	.dword	__unnamed_3
	.align		8
        /*0020*/ 	.dword	__unnamed_4
	.align		8
        /*0028*/ 	.dword	__unnamed_5
	.align		8
        /*0030*/ 	.dword	_ZN73_INTERNAL_81be74fe_37_flash_bwd_hdim96_fp16_softcap_sm90_cu_1f2e7571_28404cuda3std3__45__cpo5beginE
	.align		8
        /*0038*/ 	.dword	_ZN73_INTERNAL_81be74fe_37_flash_bwd_hdim96_fp16_softcap_sm90_cu_1f2e7571_28404cuda3std3__45__cpo3endE
	.align		8
        /*0040*/ 	.dword	_ZN73_INTERNAL_81be74fe_37_flash_bwd_hdim96_fp16_softcap_sm90_cu_1f2e7571_28404cuda3std3__45__cpo6cbeginE
	.align		8
        /*0048*/ 	.dword	_ZN73_INTERNAL_81be74fe_37_flash_bwd_hdim96_fp16_softcap_sm90_cu_1f2e7571_28404cuda3std3__45__cpo4cendE
	.align		8
        /*0050*/ 	.dword	_ZN73_INTERNAL_81be74fe_37_flash_bwd_hdim96_fp16_softcap_sm90_cu_1f2e7571_28404cuda3std3__475_GLOBAL__N__81be74fe_37_flash_bwd_hdim96_fp16_softcap_sm90_cu_1f2e7571_28406ignoreE
	.align		8
        /*0058*/ 	.dword	_ZN73_INTERNAL_81be74fe_37_flash_bwd_hdim96_fp16_softcap_sm90_cu_1f2e7571_28404cuda3std3__419piecewise_constructE
	.align		8
        /*0060*/ 	.dword	_ZN73_INTERNAL_81be74fe_37_flash_bwd_hdim96_fp16_softcap_sm90_cu_1f2e7571_28404cuda3std3__48in_placeE
	.align		8
        /*0068*/ 	.dword	_ZN73_INTERNAL_81be74fe_37_flash_bwd_hdim96_fp16_softcap_sm90_cu_1f2e7571_28404cuda3std6ranges3__45__cpo4swapE
	.align		8
        /*0070*/ 	.dword	_ZN73_INTERNAL_81be74fe_37_flash_bwd_hdim96_fp16_softcap_sm90_cu_1f2e7571_28404cuda3std6ranges3__45__cpo9iter_moveE
	.align		8
        /*0078*/ 	.dword	_ZN73_INTERNAL_81be74fe_37_flash_bwd_hdim96_fp16_softcap_sm90_cu_1f2e7571_28404cute7productE
	.align		8
        /*0080*/ 	.dword	_ZN73_INTERNAL_81be74fe_37_flash_bwd_hdim96_fp16_softcap_sm90_cu_1f2e7571_28404cute1_E
	.align		8
        /*0088*/ 	.dword	$str$23
	.align		8
        /*0090*/ 	.dword	$str$24


//--------------------- .text._ZN7cutlass13device_kernelIN5flash11enable_sm90INS1_16FlashAttnBwdSm90INS1_25CollectiveMainloopBwdSm90ILi2ELi2ELi2EN4cute5tupleIJNS5_1CILi1EEES8_S8_EEENS6_IJNS7_ILi64EEENS7_ILi128EEENS7_ILi96EEEEEENS_6half_tEfNS_4arch4Sm90ELb0ELb0ELb1ELb0ELb0ELb1ELb0ELb0ELi2ELi1ELi2ELi1ELb1EEENS1_21CollectiveEpilogueBwdISD_SE_SG_Li256ELb0ELb0ELi1EEENS1_19SingleTileSchedulerILb0ELb0ELb0ELi128EEEEEEEEEvNT_6ParamsE --------------------------
	.section	.text._ZN7cutlass13device_kernelIN5flash11enable_sm90INS1_16FlashAttnBwdSm90INS1_25CollectiveMainloopBwdSm90ILi2ELi2ELi2EN4cute5tupleIJNS5_1CILi1EEES8_S8_EEENS6_IJNS7_ILi64EEENS7_ILi128EEENS7_ILi96EEEEEENS_6half_tEfNS_4arch4Sm90ELb0ELb0ELb1ELb0ELb0ELb1ELb0ELb0ELi2ELi1ELi2ELi1ELb1EEENS1_21CollectiveEpilogueBwdISD_SE_SG_Li256ELb0ELb0ELi1EEENS1_19SingleTileSchedulerILb0ELb0ELb0ELi128EEEEEEEEEvNT_6ParamsE,"ax",@progbits
	.align	128
.text._ZN7cutlass13device_kernelIN5flash11enable_sm90INS1_16FlashAttnBwdSm90INS1_25CollectiveMainloopBwdSm90ILi2ELi2ELi2EN4cute5tupleIJNS5_1CILi1EEES8_S8_EEENS6_IJNS7_ILi64EEENS7_ILi128EEENS7_ILi96EEEEEENS_6half_tEfNS_4arch4Sm90ELb0ELb0ELb1ELb0ELb0ELb1ELb0ELb0ELi2ELi1ELi2ELi1ELb1EEENS1_21CollectiveEpilogueBwdISD_SE_SG_Li256ELb0ELb0ELi1EEENS1_19SingleTileSchedulerILb0ELb0ELb0ELi128EEEEEEEEEvNT_6ParamsE:
        .type           _ZN7cutlass13device_kernelIN5flash11enable_sm90INS1_16FlashAttnBwdSm90INS1_25CollectiveMainloopBwdSm90ILi2ELi2ELi2EN4cute5tupleIJNS5_1CILi1EEES8_S8_EEENS6_IJNS7_ILi64EEENS7_ILi128EEENS7_ILi96EEEEEENS_6half_tEfNS_4arch4Sm90ELb0ELb0ELb1ELb0ELb0ELb1ELb0ELb0ELi2ELi1ELi2ELi1ELb1EEENS1_21CollectiveEpilogueBwdISD_SE_SG_Li256ELb0ELb0ELi1EEENS1_19SingleTileSchedulerILb0ELb0ELb0ELi128EEEEEEEEEvNT_6ParamsE,@function
        .size           _ZN7cutlass13device_kernelIN5flash11enable_sm90INS1_16FlashAttnBwdSm90INS1_25CollectiveMainloopBwdSm90ILi2ELi2ELi2EN4cute5tupleIJNS5_1CILi1EEES8_S8_EEENS6_IJNS7_ILi64EEENS7_ILi128EEENS7_ILi96EEEEEENS_6half_tEfNS_4arch4Sm90ELb0ELb0ELb1ELb0ELb0ELb1ELb0ELb0ELi2ELi1ELi2ELi1ELb1EEENS1_21CollectiveEpilogueBwdISD_SE_SG_Li256ELb0ELb0ELi1EEENS1_19SingleTileSchedulerILb0ELb0ELb0ELi128EEEEEEEEEvNT_6ParamsE,(.L_x_3295 - _ZN7cutlass13device_kernelIN5flash11enable_sm90INS1_16FlashAttnBwdSm90INS1_25CollectiveMainloopBwdSm90ILi2ELi2ELi2EN4cute5tupleIJNS5_1CILi1EEES8_S8_EEENS6_IJNS7_ILi64EEENS7_ILi128EEENS7_ILi96EEEEEENS_6half_tEfNS_4arch4Sm90ELb0ELb0ELb1ELb0ELb0ELb1ELb0ELb0ELi2ELi1ELi2ELi1ELb1EEENS1_21CollectiveEpilogueBwdISD_SE_SG_Li256ELb0ELb0ELi1EEENS1_19SingleTileSchedulerILb0ELb0ELb0ELi128EEEEEEEEEvNT_6ParamsE)
        .other          _ZN7cutlass13device_kernelIN5flash11enable_sm90INS1_16FlashAttnBwdSm90INS1_25CollectiveMainloopBwdSm90ILi2ELi2ELi2EN4cute5tupleIJNS5_1CILi1EEES8_S8_EEENS6_IJNS7_ILi64EEENS7_ILi128EEENS7_ILi96EEEEEENS_6half_tEfNS_4arch4Sm90ELb0ELb0ELb1ELb0ELb0ELb1ELb0ELb0ELi2ELi1ELi2ELi1ELb1EEENS1_21CollectiveEpilogueBwdISD_SE_SG_Li256ELb0ELb0ELi1EEENS1_19SingleTileSchedulerILb0ELb0ELb0ELi128EEEEEEEEEvNT_6ParamsE,@"STO_CUDA_ENTRY STV_DEFAULT"
_ZN7cutlass13device_kernelIN5flash11enable_sm90INS1_16FlashAttnBwdSm90INS1_25CollectiveMainloopBwdSm90ILi2ELi2ELi2EN4cute5tupleIJNS5_1CILi1EEES8_S8_EEENS6_IJNS7_ILi64EEENS7_ILi128EEENS7_ILi96EEEEEENS_6half_tEfNS_4arch4Sm90ELb0ELb0ELb1ELb0ELb0ELb1ELb0ELb0ELi2ELi1ELi2ELi1ELb1EEENS1_21CollectiveEpilogueBwdISD_SE_SG_Li256ELb0ELb0ELi1EEENS1_19SingleTileSchedulerILb0ELb0ELb0ELi128EEEEEEEEEvNT_6ParamsE:
[----:B------:R-:W1:Y:S01]  /*0000*/  LDC R1, c[0x0][0x28] ;  /* 0x00000a00ff017b82 */ /* 0x000e620000000800 */
[----:B------:R-:W2:Y:S01]  /*0010*/  S2R R3, SR_TID.X ;  /* 0x0000000000037919 */ /* 0x000ea20000002100 */
[----:B------:R-:W-:Y:S01]  /*0020*/  ELECT P0, URZ, PT ;  /* 0x00000000003f782f */ /* 0x000fe20003800000 */
[----:B------:R-:W-:Y:S01]  /*0030*/  BSSY B0, `(.L_x_0) ;  /* 0x000001a000007945 */ /* 0x000fe20003800000 */
[----:B--2---:R-:W-:-:S05]  /*0040*/  SHF.R.U32.HI R0, RZ, 0x5, R3 ;  /* 0x00000005ff007819 */ /* 0x004fca0000011603 */
[----:B------:R-:W2:Y:S02]  /*0050*/  SHFL.IDX PT, R2, R0, RZ, 0x1f ;  /* 0x00001fff00027589 */ /* 0x000ea400000e0000 */
[----:B--2---:R-:W-:Y:S02]  /*0060*/  ISETP.EQ.AND P0, PT, R2, RZ, P0 ;  /* 0x000000ff0200720c */ /* 0x004fe40000702270 */
[----:B------:R-:W-:-:S11]  /*0070*/  SHF.R.U32.HI R2, RZ, 0x7, R3 ;  /* 0x00000007ff027819 */ /* 0x000fd60000011603 */
[----:B-1----:R-:W-:Y:S05]  /*0080*/  @!P0 BRA `(.L_x_1) ;  /* 0x0000000000508947 */ /* 0x002fea0003800000 */
[----:B------:R-:W-:Y:S02]  /*0090*/  ULDC.64 UR4, c[0x0][0x198] ;  /* 0x0000660000047ab9 */ /* 0x000fe40000000a00 */
[----:B------:R-:W-:Y:S02]  /*00a0*/  UIADD3 UR6, UP0, UR4, 0xf0, URZ ;  /* 0x000000f004067890 */ /* 0x000fe4000ff1e03f */
[----:B------:R-:W-:Y:S02]  /*00b0*/  UIADD3 UR8, UP1, UR4, 0x1f0, URZ ;  /* 0x000001f004087890 */ /* 0x000fe4000ff3e03f */
[----:B------:R-:W-:Y:S02]  /*00c0*/  UIADD3 UR10, UP2, UR4, 0x2f0, URZ ;  /* 0x000002f0040a7890 */ /* 0x000fe4000ff5e03f */
[----:B------:R-:W-:Y:S02]  /*00d0*/  UIADD3 UR12, UP3, UR4, 0x3f0, URZ ;  /* 0x000003f0040c7890 */ /* 0x000fe4000ff7e03f */
[----:B------:R-:W-:-:S02]  /*00e0*/  UIADD3 UR14, UP4, UR4, 0x670, URZ ;  /* 0x00000670040e7890 */ /* 0x000fc4000ff9e03f */
[----:B------:R-:W-:Y:S02]  /*00f0*/  UIADD3.X UR7, URZ, UR5, URZ, UP0, !UPT ;  /* 0x000000053f077290 */ /* 0x000fe400087fe43f */
[----:B------:R-:W-:Y:S02]  /*0100*/  UIADD3 UR4, UP5, UR4, 0x770, URZ ;  /* 0x0000077004047890 */ /* 0x000fe4000ffbe03f */
[----:B------:R-:W-:Y:S02]  /*0110*/  UIADD3.X UR9, URZ, UR5, URZ, UP1, !UPT ;  /* 0x000000053f097290 */ /* 0x000fe40008ffe43f */
[----:B------:R-:W-:Y:S02]  /*0120*/  UIADD3.X UR11, URZ, UR5, URZ, UP2, !UPT ;  /* 0x000000053f0b7290 */ /* 0x000fe400097fe43f */
[----:B------:R-:W-:Y:S01]  /*0130*/  UIADD3.X UR13, URZ, UR5, URZ, UP3, !UPT ;  /* 0x000000053f0d7290 */ /* 0x000fe20009ffe43f */
[----:B------:R1:W-:Y:S01]  /*0140*/  UTMACCTL.PF [UR6] ;  /* 0x00000000060079b9 */ /* 0x0003e20008040000 */
[----:B------:R-:W-:-:S03]  /*0150*/  UIADD3.X UR15, URZ, UR5, URZ, UP4, !UPT ;  /* 0x000000053f0f7290 */ /* 0x000fc6000a7fe43f */
[----:B------:R1:W-:Y:S01]  /*0160*/  UTMACCTL.PF [UR8] ;  /* 0x00000000080079b9 */ /* 0x0003e20008040000 */
[----:B------:R-:W-:Y:S01]  /*0170*/  UIADD3.X UR5, URZ, UR5, URZ, UP5, !UPT ;  /* 0x000000053f057290 */ /* 0x000fe2000affe43f */
[----:B------:R1:W-:Y:S02]  /*0180*/  UTMACCTL.PF [UR10] ;  /* 0x000000000a0079b9 */ /* 0x0003e40008040000 */
[----:B------:R1:W-:Y:S02]  /*0190*/  UTMACCTL.PF [UR12] ;  /* 0x000000000c0079b9 */ /* 0x0003e40008040000 */
[----:B------:R1:W-:Y:S04]  /*01a0*/  UTMACCTL.PF [UR14] ;  /* 0x000000000e0079b9 */ /* 0x0003e80008040000 */
[----:B------:R1:W-:Y:S02]  /*01b0*/  UTMACCTL.PF [UR4] ;  /* 0x00000000040079b9 */ /* 0x0003e40008040000 */
[----:B-1----:R-:W-:Y:S01]  /*01c0*/  NOP ;  /* 0x0000000000007918 */ /* 0x002fe20000000000 */
.L_x_1:
[----:B------:R-:W-:Y:S05]  /*01d0*/  BSYNC B0 ;  /* 0x0000000000007941 */ /* 0x000fea0003800000 */
.L_x_0:
[----:B------:R-:W-:Y:S01]  /*01e0*/  VOTEU.ANY UP0, P0 ;  /* 0x00000000003f7886 */ /* 0x000fe20000000100 */
[----:B------:R-:W1:Y:S01]  /*01f0*/  SHFL.IDX PT, R4, R2, RZ, 0x1f ;  /* 0x00001fff02047589 */ /* 0x000e6200000e0000 */
[----:B------:R-:W-:Y:S01]  /*0200*/  UMOV UR4, 0x1 ;  /* 0x0000000100047882 */ /* 0x000fe20000000000 */
[----:B------:R-:W-:Y:S01]  /*0210*/  VOTEU.ANY UP1, P0 ;  /* 0x00000000003f7886 */ /* 0x000fe20000020100 */
[----:B------:R-:W-:Y:S01]  /*0220*/  UMOV UR38, 0x1 ;  /* 0x0000000100267882 */ /* 0x000fe20000000000 */
[----:B------:R-:W2:Y:S01]  /*0230*/  @UP0 S2UR UR7, SR_CgaCtaId ;  /* 0x00000000000709c3 */ /* 0x000ea20000008800 */
[----:B------:R-:W3:Y:S01]  /*0240*/  SHFL.IDX PT, R3, R0, RZ, 0x1f ;  /* 0x00001fff00037589 */ /* 0x000ee200000e0000 */
[----:B------:R-:W-:Y:S01]  /*0250*/  @UP0 UMOV UR6, 0x400 ;  /* 0x0000040000060882 */ /* 0x000fe20000000000 */
[----:B------:R-:W-:-:S04]  /*0260*/  @UP0 UIADD3 UR4, -UR4, 0x100000, URZ ;  /* 0x0010000004040890 */ /* 0x000fc8000fffe13f */
[----:B------:R-:W-:Y:S02]  /*0270*/  @UP0 USHF.L.U32 UR5, UR4, 0xb, URZ ;  /* 0x0000000b04050899 */ /* 0x000fe4000800063f */
[----:B------:R-:W-:Y:S01]  /*0280*/  @UP0 USHF.L.U32 UR4, UR4, 0x1, URZ ;  /* 0x0000000104040899 */ /* 0x000fe2000800063f */
[----:B-1----:R-:W-:Y:S01]  /*0290*/  R2UR UR8, R4 ;  /* 0x00000000040872ca */ /* 0x002fe200000e0000 */
[----:B--2---:R-:W-:Y:S01]  /*02a0*/  @UP0 ULEA UR6, UR7, UR6, 0x18 ;  /* 0x0000000607060291 */ /* 0x004fe2000f8ec03f */
[----:B---3--:R-:W-:-:S11]  /*02b0*/  ISETP.NE.AND P1, PT, R3, RZ, PT ;  /* 0x000000ff0300720c */ /* 0x008fd60003f25270 */
[----:B------:R-:W-:Y:S01]  /*02c0*/  UISETP.NE.AND UP0, UPT, UR8, URZ, UPT ;  /* 0x0000003f0800728c */ /* 0x000fe2000bf05270 */
[----:B------:R-:W1:Y:S02]  /*02d0*/  FENCE.VIEW.ASYNC.S ;  /* 0x00000000000073c6 */ /* 0x000e640000000000 */
[----:B-1----:R1:W2:Y:S01]  /*02e0*/  @UP1 SYNCS.EXCH.64 URZ, [UR6+0x26800], UR4 ;  /* 0x02680004063f15b2 */ /* 0x0022a20008000100 */
[----:B------:R-:W-:Y:S01]  /*02f0*/  USEL UR38, UR38, 0x2, !UP0 ;  /* 0x0000000226267887 */ /* 0x000fe2000c000000 */
[----:B------:R-:W-:Y:S11]  /*0300*/  @P1 BRA `(.L_x_2) ;  /* 0x0000000000481947 */ /* 0x000ff60003800000 */
[----:B-1----:R-:W1:Y:S01]  /*0310*/  S2UR UR5, SR_CgaCtaId ;  /* 0x00000000000579c3 */ /* 0x002e620000008800 */
[----:B------:R-:W-:Y:S01]  /*0320*/  UMOV UR4, 0x400 ;  /* 0x0000040000047882 */ /* 0x000fe20000000000 */
[----:B------:R-:W-:Y:S01]  /*0330*/  UMOV UR6, 0x1 ;  /* 0x0000000100067882 */ /* 0x000fe20000000000 */
[----:B------:R-:W-:Y:S01]  /*0340*/  UMOV UR9, 0x100 ;  /* 0x0000010000097882 */ /* 0x000fe20000000000 */
[----:B------:R-:W-:-:S04]  /*0350*/  UIADD3 UR6, -UR6, 0x100000, URZ ;  /* 0x0010000006067890 */ /* 0x000fc8000fffe13f */
[----:B------:R-:W-:Y:S02]  /*0360*/  USHF.L.U32 UR7, UR6, 0xb, URZ ;  /* 0x0000000b06077899 */ /* 0x000fe4000800063f */
[----:B------:R-:W-:Y:S01]  /*0370*/  USHF.L.U32 UR6, UR6, 0x1, URZ ;  /* 0x0000000106067899 */ /* 0x000fe2000800063f */
[----:B------:R-:W-:Y:S01]  /*0380*/  ELECT P0, URZ, PT ;  /* 0x00000000003f782f */ /* 0x000fe20003800000 */
[----:B-1----:R-:W-:Y:S02]  /*0390*/  ULEA UR8, UR5, UR4, 0x18 ;  /* 0x0000000405087291 */ /* 0x002fe4000f8ec03f */
[----:B------:R-:W-:-:S04]  /*03a0*/  UIADD3 UR4, -UR9, 0x100000, URZ ;  /* 0x0010000009047890 */ /* 0x000fc8000fffe13f */
[----:B------:R-:W-:Y:S02]  /*03b0*/  USHF.L.U32 UR5, UR4, 0xb, URZ ;  /* 0x0000000b04057899 */ /* 0x000fe4000800063f */
[----:B------:R-:W-:Y:S01]  /*03c0*/  USHF.L.U32 UR4, UR4, 0x1, URZ ;  /* 0x0000000104047899 */ /* 0x000fe2000800063f */
[----:B------:R-:W1:Y:S03]  /*03d0*/  FENCE.VIEW.ASYNC.S ;  /* 0x00000000000073c6 */ /* 0x000e660000000000 */
[----:B-1----:R3:W4:Y:S08]  /*03e0*/  SYNCS.EXCH.64 URZ, [UR8+0x26810], UR6 ;  /* 0x02681006083f75b2 */ /* 0x0027300008000100 */
[----:B------:R3:W5:Y:S01]  /*03f0*/  SYNCS.EXCH.64 URZ, [UR8+0x26820], UR4 ;  /* 0x02682004083f75b2 */ /* 0x0007620008000100 */
[----:B------:R3:W1:Y:S01]  /*0400*/  SYNCS.EXCH.64 URZ, [UR8+0x26818], UR6 ;  /* 0x02681806083f75b2 */ /* 0x0006620008000100 */
[----:B------:R3:W1:Y:S02]  /*0410*/  SYNCS.EXCH.64 URZ, [UR8+0x26828], UR4 ;  /* 0x02682804083f75b2 */ /* 0x0006640008000100 */
[----:B---3--:R-:W-:Y:S01]  /*0420*/  NOP ;  /* 0x0000000000007918 */ /* 0x008fe20000000000 */
.L_x_2:
[----:B------:R-:W3:Y:S01]  /*0430*/  SHFL.IDX PT, R3, R0, RZ, 0x1f ;  /* 0x00001fff00037589 */ /* 0x000ee200000e0000 */
[----:B------:R-:W-:Y:S01]  /*0440*/  NOP ;  /* 0x0000000000007918 */ /* 0x000fe20000000000 */
[----:B---3--:R-:W-:-:S13]  /*0450*/  ISETP.NE.AND P0, PT, R3, RZ, PT ;  /* 0x000000ff0300720c */ /* 0x008fda0003f05270 */
[----:B------:R-:W-:Y:S05]  /*0460*/  @P0 BRA `(.L_x_3) ;  /* 0x0000000000480947 */ /* 0x000fea0003800000 */
[----:B-1----:R-:W1:Y:S01]  /*0470*/  S2UR UR5, SR_CgaCtaId ;  /* 0x00000000000579c3 */ /* 0x002e620000008800 */
[----:B------:R-:W-:Y:S01]  /*0480*/  UMOV UR4, 0x400 ;  /* 0x0000040000047882 */ /* 0x000fe20000000000 */
[----:B------:R-:W-:Y:S01]  /*0490*/  UMOV UR6, 0x1 ;  /* 0x0000000100067882 */ /* 0x000fe20000000000 */
[----:B------:R-:W-:Y:S01]  /*04a0*/  UMOV UR7, 0x100 ;  /* 0x0000010000077882 */ /* 0x000fe20000000000 */
[----:B------:R-:W-:Y:S01]  /*04b0*/  ELECT P0, URZ, PT ;  /* 0x00000000003f782f */ /* 0x000fe20003800000 */
[----:B-1----:R-:W-:Y:S02]  /*04c0*/  ULEA UR8, UR5, UR4, 0x18 ;  /* 0x0000000405087291 */ /* 0x002fe4000f8ec03f */
[----:B------:R-:W-:-:S04]  /*04d0*/  UIADD3 UR4, -UR6, 0x100000, URZ ;  /* 0x0010000006047890 */ /* 0x000fc8000fffe13f */
[----:B------:R-:W-:Y:S02]  /*04e0*/  USHF.L.U32 UR5, UR4, 0xb, URZ ;  /* 0x0000000b04057899 */ /* 0x000fe4000800063f */
[----:B------:R-:W-:Y:S02]  /*04f0*/  USHF.L.U32 UR4, UR4, 0x1, URZ ;  /* 0x0000000104047899 */ /* 0x000fe4000800063f */
[----:B------:R-:W-:-:S04]  /*0500*/  UIADD3 UR6, -UR7, 0x100000, URZ ;  /* 0x0010000007067890 */ /* 0x000fc8000fffe13f */
[----:B------:R-:W-:Y:S02]  /*0510*/  USHF.L.U32 UR7, UR6, 0xb, URZ ;  /* 0x0000000b06077899 */ /* 0x000fe4000800063f */
[----:B------:R-:W-:Y:S01]  /*0520*/  USHF.L.U32 UR6, UR6, 0x1, URZ ;  /* 0x0000000106067899 */ /* 0x000fe2000800063f */
[----:B------:R-:W1:Y:S03]  /*0530*/  FENCE.VIEW.ASYNC.S ;  /* 0x00000000000073c6 */ /* 0x000e660000000000 */
[----:B-1----:R3:W1:Y:S08]  /*0540*/  SYNCS.EXCH.64 URZ, [UR8+0x26830], UR4 ;  /* 0x02683004083f75b2 */ /* 0x0026700008000100 */
[----:B------:R3:W1:Y:S01]  /*0550*/  SYNCS.EXCH.64 URZ, [UR8+0x26840], UR6 ;  /* 0x02684006083f75b2 */ /* 0x0006620008000100 */
[----:B------:R3:W1:Y:S01]  /*0560*/  SYNCS.EXCH.64 URZ, [UR8+0x26838], UR4 ;  /* 0x02683804083f75b2 */ /* 0x0006620008000100 */
[----:B------:R3:W1:Y:S02]  /*0570*/  SYNCS.EXCH.64 URZ, [UR8+0x26848], UR6 ;  /* 0x02684806083f75b2 */ /* 0x0006640008000100 */
[----:B---3--:R-:W-:Y:S01]  /*0580*/  NOP ;  /* 0x0000000000007918 */ /* 0x008fe20000000000 */
.L_x_3:
[----:B------:R-:W-:Y:S01]  /*0590*/  PLOP3.LUT P0, PT, PT, PT, UP0, 0x80, 0x0 ;  /* 0x000000000000781c */ /* 0x000fe20003f0f008 */
[----:B------:R-:W-:Y:S01]  /*05a0*/  NOP ;  /* 0x0000000000007918 */ /* 0x000fe20000000000 */
[----:B-12-45:R-:W-:Y:S11]  /*05b0*/  BAR.SYNC.DEFER_BLOCKING 0x0 ;  /* 0x0000000000007b1d */ /* 0x036ff60000010000 */
[----:B------:R-:W-:Y:S05]  /*05c0*/  @!P0 BRA `(.L_x_4) ;  /* 0x0000004c00108947 */ /* 0x000fea0003800000 */
.L_x_5:
[----:B------:R-:W-:-:S08]  /*05d0*/  NOP ;  /* 0x0000000000007918 */ /* 0x000fd00000000000 */
[----:B------:R-:W1:Y:S02]  /*05e0*/  USETMAXREG.TRY_ALLOC.CTAPOOL UP0, 0xf0 ;  /* 0x000000f0000079c8 */ /* 0x000e640008000600 */
[----:B-1----:R-:W-:-:S13]  /*05f0*/  PLOP3.LUT P0, PT, PT, PT, UP0, 0x80, 0x0 ;  /* 0x000000000000781c */ /* 0x002fda0003f0f008 */
[----:B------:R-:W-:Y:S05]  /*0600*/  @!P0 BRA `(.L_x_5) ;  /* 0xfffffffc00f08947 */ /* 0x000fea000383ffff */
[----:B------:R-:W-:Y:S01]  /*0610*/  LOP3.LUT R0, R0, 0x3, RZ, 0xc0, !PT ;  /* 0x0000000300007812 */ /* 0x000fe200078ec0ff */
[----:B------:R-:W1:Y:S05]  /*0620*/  S2UR UR4, SR_CTAID.Z ;  /* 0x00000000000479c3 */ /* 0x000e6a0000002700 */
[----:B------:R-:W2:Y:S02]  /*0630*/  SHFL.IDX PT, R0, R0, RZ, 0x1f ;  /* 0x00001fff00007589 */ /* 0x000ea400000e0000 */
[----:B--2---:R-:W-:-:S13]  /*0640*/  ISETP.NE.AND P0, PT, R0, RZ, PT ;  /* 0x000000ff0000720c */ /* 0x004fda0003f05270 */
[----:B------:R-:W-:-:S05]  /*0650*/  @!P0 VIADD R3, R2, 0x9 ;  /* 0x0000000902038836 */ /* 0x000fca0000000000 */
[----:B------:R2:W-:Y:S06]  /*0660*/  @!P0 BAR.ARV R3, 0xa0 ;  /* 0x000280030000851d */ /* 0x0005ec0000002000 */
[----:B-1----:R-:W-:-:S13]  /*0670*/  ISETP.LE.AND P0, PT, RZ, UR4, PT ;  /* 0x00000004ff007c0c */ /* 0x002fda000bf03270 */
[----:B--2---:R-:W-:Y:S05]  /*0680*/  @!P0 EXIT ;  /* 0x000000000000894d */ /* 0x004fea0003800000 */
[----:B------:R-:W1:Y:S01]  /*0690*/  S2R R4, SR_TID.X ;  /* 0x0000000000047919 */ /* 0x000e620000002100 */
[----:B------:R-:W-:-:S04]  /*06a0*/  MOV R0, RZ ;  /* 0x000000ff00007202 */ /* 0x000fc80000000f00 */
[----:B------:R-:W-:Y:S01]  /*06b0*/  LOP3.LUT P0, RZ, R0, 0x3ff, RZ, 0xc0, !PT ;  /* 0x000003ff00ff7812 */ /* 0x000fe2000780c0ff */
[----:B-1----:R-:W-:-:S12]  /*06c0*/  VIADD R121, R4, 0xffffff80 ;  /* 0xffffff8004797836 */ /* 0x002fd80000000000 */
[----:B------:R-:W-:Y:S05]  /*06d0*/  @!P0 BRA `(.L_x_6) ;  /* 0x00000000007c8947 */ /* 0x000fea0003800000 */
[----:B------:R-:W-:Y:S01]  /*06e0*/  MOV R16, 0x0 ;  /* 0x0000000000107802 */ /* 0x000fe20000000f00 */
[----:B------:R-:W-:Y:S01]  /*06f0*/  ULDC.64 UR4, c[0x4][0x88] ;  /* 0x0100220000047ab9 */ /* 0x000fe20000000a00 */
[----:B------:R-:W-:Y:S01]  /*0700*/  ULDC.64 UR6, c[0x4][0x8] ;  /* 0x0100020000067ab9 */ /* 0x000fe20000000a00 */
[----:B------:R-:W-:Y:S01]  /*0710*/  IMAD.U32 R4, RZ, RZ, UR4 ;  /* 0x00000004ff047e24 */ /* 0x000fe2000f8e00ff */
[----:B------:R1:W2:Y:S01]  /*0720*/  LDC.64 R14, c[0x4][R16] ;  /* 0x01000000100e7b82 */ /* 0x0002a20000000a00 */
[----:B------:R-:W-:Y:S01]  /*0730*/  IMAD.U32 R5, RZ, RZ, UR5 ;  /* 0x00000005ff057e24 */ /* 0x000fe2000f8e00ff */
[----:B------:R-:W-:Y:S01]  /*0740*/  ULDC.64 UR4, c[0x4][0x90] ;  /* 0x0100240000047ab9 */ /* 0x000fe20000000a00 */
[----:B------:R-:W-:Y:S02]  /*0750*/  IMAD.U32 R10, RZ, RZ, UR6 ;  /* 0x00000006ff0a7e24 */ /* 0x000fe4000f8e00ff */
[----:B------:R-:W-:Y:S02]  /*0760*/  IMAD.U32 R6, RZ, RZ, UR4 ;  /* 0x00000004ff067e24 */ /* 0x000fe4000f8e00ff */
[----:B------:R-:W-:-:S02]  /*0770*/  IMAD.U32 R7, RZ, RZ, UR5 ;  /* 0x00000005ff077e24 */ /* 0x000fc4000f8e00ff */
[----:B------:R-:W-:Y:S02]  /*0780*/  IMAD.U32 R11, RZ, RZ, UR7 ;  /* 0x00000007ff0b7e24 */ /* 0x000fe4000f8e00ff */
[----:B------:R-:W-:Y:S02]  /*0790*/  IMAD.MOV.U32 R8, RZ, RZ, 0x70 ;  /* 0x00000070ff087424 */ /* 0x000fe400078e00ff */
[----:B------:R-:W-:Y:S02]  /*07a0*/  IMAD.MOV.U32 R12, RZ, RZ, 0x1 ;  /* 0x00000001ff0c7424 */ /* 0x000fe400078e00ff */
[----:B-1----:R-:W-:-:S07]  /*07b0*/  IMAD.MOV.U32 R13, RZ, RZ, RZ ;  /* 0x000000ffff0d7224 */ /* 0x002fce00078e00ff */
[----:B------:R-:W-:-:S07]  /*07c0*/  LEPC R20, `(.L_x_7) ;  /* 0x000000001014794e */ /* 0x000fce0000000000 */
[----:B--2---:R-:W-:Y:S05]  /*07d0*/  CALL.ABS.NOINC R14 ;  /* 0x000000000e007343 */ /* 0x004fea0003c00000 */
.L_x_7:
[----:B------:R-:W1:Y:S01]  /*07e0*/  LDC.64 R16, c[0x4][R16] ;  /* 0x0100000010107b82 */ /* 0x000e620000000a00 */
[----:B------:R-:W-:Y:S01]  /*07f0*/  ULDC.64 UR4, c[0x4][0x88] ;  /* 0x0100220000047ab9 */ /* 0x000fe20000000a00 */
[----:B------:R-:W-:Y:S01]  /*0800*/  ULDC.64 UR6, c[0x4][0x90] ;  /* 0x0100240000067ab9 */ /* 0x000fe20000000a00 */
[----:B------:R-:W-:Y:S01]  /*0810*/  MOV R4, UR4 ;  /* 0x0000000400047c02 */ /* 0x000fe20008000f00 */
        /* <DEDUP_REMOVED lines=8> */
[----:B------:R-:W-:-:S07]  /*08a0*/  IMAD.MOV.U32 R13, RZ, RZ, RZ ;  /* 0x000000ffff0d7224 */ /* 0x000fce00078e00ff */
[----:B------:R-:W-:-:S07]  /*08b0*/  LEPC R20, `(.L_x_6) ;  /* 0x000000001014794e */ /* 0x000fce0000000000 */
[----:B-1----:R-:W-:Y:S05]  /*08c0*/  CALL.ABS.NOINC R16 ;  /* 0x0000000010007343 */ /* 0x002fea0003c00000 */
.L_x_6:
[----:B------:R-:W1:Y:S01]  /*08d0*/  S2R R3, SR_CgaCtaId ;  /* 0x0000000000037919 */ /* 0x000e620000008800 */
[----:B------:R-:W-:-:S04]  /*08e0*/  MOV R16, 0x400 ;  /* 0x0000040000107802 */ /* 0x000fc80000000f00 */
[----:B-1----:R-:W-:-:S05]  /*08f0*/  LEA R16, R3, R16, 0x18 ;  /* 0x0000001003107211 */ /* 0x002fca00078ec0ff */
[----:B------:R-:W-:-:S05]  /*0900*/  VIADD R17, R16, 0x1e800 ;  /* 0x0001e80010117836 */ /* 0x000fca0000000000 */
[----:B------:R-:W-:-:S13]  /*0910*/  LOP3.LUT P0, RZ, R17, 0x3ff, RZ, 0xc0, !PT ;  /* 0x000003ff11ff7812 */ /* 0x000fda000780c0ff */
[----:B------:R-:W-:Y:S05]  /*0920*/  @!P0 BRA `(.L_x_8) ;  /* 0x00000000007c8947 */ /* 0x000fea0003800000 */
[----:B------:R-:W-:Y:S01]  /*0930*/  MOV R18, 0x0 ;  /* 0x0000000000127802 */ /* 0x000fe20000000f00 */
[----:B------:R-:W-:Y:S01]  /*0940*/  ULDC.64 UR4, c[0x4][0x88] ;  /* 0x0100220000047ab9 */ /* 0x000fe20000000a00 */
[----:B------:R-:W-:Y:S01]  /*0950*/  ULDC.64 UR6, c[0x4][0x8] ;  /* 0x0100020000067ab9 */ /* 0x000fe20000000a00 */
[----:B------:R-:W-:Y:S01]  /*0960*/  IMAD.U32 R4, RZ, RZ, UR4 ;  /* 0x00000004ff047e24 */ /* 0x000fe2000f8e00ff */
[----:B------:R1:W2:Y:S01]  /*0970*/  LDC.64 R14, c[0x4][R18] ;  /* 0x01000000120e7b82 */ /* 0x0002a20000000a00 */
[----:B------:R-:W-:Y:S01]  /*0980*/  MOV R5, UR5 ;  /* 0x0000000500057c02 */ /* 0x000fe20008000f00 */
        /* <DEDUP_REMOVED lines=10> */
.L_x_9:
[----:B------:R-:W1:Y:S01]  /*0a30*/  LDC.64 R18, c[0x4][R18] ;  /* 0x0100000012127b82 */ /* 0x000e620000000a00 */
[----:B------:R-:W-:Y:S01]  /*0a40*/  ULDC.64 UR4, c[0x4][0x88] ;  /* 0x0100220000047ab9 */ /* 0x000fe20000000a00 */
[----:B------:R-:W-:Y:S01]  /*0a50*/  ULDC.64 UR6, c[0x4][0x10] ;  /* 0x0100040000067ab9 */ /* 0x000fe20000000a00 */
[----:B------:R-:W-:Y:S02]  /*0a60*/  IMAD.U32 R4, RZ, RZ, UR4 ;  /* 0x00000004ff047e24 */ /* 0x000fe4000f8e00ff */
[----:B------:R-:W-:Y:S01]  /*0a70*/  IMAD.U32 R5, RZ, RZ, UR5 ;  /* 0x00000005ff057e24 */ /* 0x000fe2000f8e00ff */
[----:B------:R-:W-:Y:S01]  /*0a80*/  ULDC.64 UR4, c[0x4][0x90] ;  /* 0x0100240000047ab9 */ /* 0x000fe20000000a00 */
[----:B------:R-:W-:Y:S01]  /*0a90*/  IMAD.U32 R10, RZ, RZ, UR6 ;  /* 0x00000006ff0a7e24 */ /* 0x000fe2000f8e00ff */
[----:B------:R-:W-:Y:S01]  /*0aa0*/  MOV R7, UR5 ;  /* 0x0000000500077c02 */ /* 0x000fe20008000f00 */
[----:B------:R-:W-:Y:S02]  /*0ab0*/  IMAD.U32 R6, RZ, RZ, UR4 ;  /* 0x00000004ff067e24 */ /* 0x000fe4000f8e00ff */
[----:B------:R-:W-:-:S02]  /*0ac0*/  IMAD.U32 R11, RZ, RZ, UR7 ;  /* 0x00000007ff0b7e24 */ /* 0x000fc4000f8e00ff */
[----:B------:R-:W-:Y:S02]  /*0ad0*/  IMAD.MOV.U32 R8, RZ, RZ, 0x70 ;  /* 0x00000070ff087424 */ /* 0x000fe400078e00ff */
[----:B------:R-:W-:Y:S02]  /*0ae0*/  IMAD.MOV.U32 R12, RZ, RZ, 0x1 ;  /* 0x00000001ff0c7424 */ /* 0x000fe400078e00ff */
[----:B------:R-:W-:-:S07]  /*0af0*/  IMAD.MOV.U32 R13, RZ, RZ, RZ ;  /* 0x000000ffff0d7224 */ /* 0x000fce00078e00ff */
[----:B------:R-:W-:-:S07]  /*0b00*/  LEPC R20, `(.L_x_8) ;  /* 0x000000001014794e */ /* 0x000fce0000000000 */
[----:B-1----:R-:W-:Y:S05]  /*0b10*/  CALL.ABS.NOINC R18 ;  /* 0x0000000012007343 */ /* 0x002fea0003c00000 */
.L_x_8:
[----:B------:R-:W-:Y:S01]  /*0b20*/  SHF.R.S32.HI R122, RZ, 0x1f, R121 ;  /* 0x0000001fff7a7819 */ /* 0x000fe20000011479 */
[----:B------:R-:W-:-:S03]  /*0b30*/  UMOV UR4, 0xffffffff ;  /* 0xffffffff00047882 */ /* 0x000fc60000000000 */
[----:B------:R-:W-:-:S04]  /*0b40*/  LEA.HI R0, R122, R121, RZ, 0x7 ;  /* 0x000000797a007211 */ /* 0x000fc800078f38ff */
[----:B------:R-:W-:Y:S01]  /*0b50*/  SHF.R.S32.HI R120, RZ, 0x7, R0 ;  /* 0x00000007ff787819 */ /* 0x000fe20000011400 */
[----:B------:R-:W-:Y:S06]  /*0b60*/  BRA.DIV UR4, `(.L_x_10) ;  /* 0x0000007604307947 */ /* 0x000fec000b800000 */
[----:B------:R1:W2:Y:S02]  /*0b70*/  SHFL.IDX PT, R14, R120, RZ, 0x1f ;  /* 0x00001fff780e7589 */ /* 0x0002a400000e0000 */
.L_x_84:
[----:B------:R-:W-:Y:S01]  /*0b80*/  SHF.L.U32 R7, RZ, 0x1f, RZ ;  /* 0x0000001fff077819 */ /* 0x000fe200000006ff */
[----:B------:R-:W-:Y:S01]  /*0b90*/  VIADD R228, R16, 0x6000 ;  /* 0x0000600010e47836 */ /* 0x000fe20000000000 */
[----:B------:R-:W-:Y:S02]  /*0ba0*/  LEA.HI R22, R122, R121, RZ, 0x4 ;  /* 0x000000797a167211 */ /* 0x000fe400078f20ff */
[----:B------:R-:W3:Y:S01]  /*0bb0*/  SYNCS.PHASECHK.TRANS64.TRYWAIT P0, [R16+URZ+0x26800], R7 ;  /* 0x02680007100075a7 */ /* 0x000ee2000800017f */
[----:B------:R-:W-:Y:S02]  /*0bc0*/  LOP3.LUT R0, R0, 0xffffff80, RZ, 0xc0, !PT ;  /* 0xffffff8000007812 */ /* 0x000fe400078ec0ff */
[----:B------:R-:W-:Y:S02]  /*0bd0*/  SHF.R.S32.HI R5, RZ, 0x4, R22 ;  /* 0x00000004ff057819 */ /* 0x000fe40000011416 */
[----:B------:R-:W-:Y:S01]  /*0be0*/  LOP3.LUT P1, RZ, R228, 0x1bf, RZ, 0xc0, !PT ;  /* 0x000001bfe4ff7812 */ /* 0x000fe2000782c0ff */
[----:B------:R-:W-:Y:S01]  /*0bf0*/  IMAD.IADD R123, R121, 0x1, -R0 ;  /* 0x00000001797b7824 */ /* 0x000fe200078e0a00 */
[----:B------:R-:W-:-:S02]  /*0c00*/  LEA.HI R4, R22, R5, RZ, 0x1 ;  /* 0x0000000516047211 */ /* 0x000fc400078f08ff */
[----:B--2---:R-:W-:Y:S02]  /*0c10*/  LEA.HI R0, R14, R14, RZ, 0x1 ;  /* 0x0000000e0e007211 */ /* 0x004fe400078f08ff */
[----:B------:R-:W-:Y:S02]  /*0c20*/  SHF.R.S32.HI R126, RZ, 0x1f, R123 ;  /* 0x0000001fff7e7819 */ /* 0x000fe4000001147b */
[----:B------:R-:W-:Y:S02]  /*0c30*/  LOP3.LUT R4, R4, 0xfffffffe, RZ, 0xc0, !PT ;  /* 0xfffffffe04047812 */ /* 0x000fe400078ec0ff */
[----:B------:R-:W-:Y:S02]  /*0c40*/  LOP3.LUT R3, R0, 0xfffffffe, RZ, 0xc0, !PT ;  /* 0xfffffffe00037812 */ /* 0x000fe400078ec0ff */
[----:B------:R-:W-:Y:S01]  /*0c50*/  LEA.HI R127, R126, R123, RZ, 0x2 ;  /* 0x0000007b7e7f7211 */ /* 0x000fe200078f10ff */
[----:B------:R-:W-:Y:S01]  /*0c60*/  IMAD.IADD R125, R5, 0x1, -R4 ;  /* 0x00000001057d7824 */ /* 0x000fe200078e0a04 */
[----:B------:R-:W-:Y:S01]  /*0c70*/  LEA.HI R0, R122, R121, RZ, 0x5 ;  /* 0x000000797a007211 */ /* 0x000fe200078f28ff */
[----:B------:R-:W-:Y:S01]  /*0c80*/  IMAD.IADD R18, R14, 0x1, -R3 ;  /* 0x000000010e127824 */ /* 0x000fe200078e0a03 */
[----:B------:R-:W-:Y:S01]  /*0c90*/  LOP3.LUT R4, R127, 0x7ffffffc, RZ, 0xc0, !PT ;  /* 0x7ffffffc7f047812 */ /* 0x000fe200078ec0ff */
[----:B---3--:R-:W-:Y:S06]  /*0ca0*/  @P0 BRA `(.L_x_11) ;  /* 0x0000000000080947 */ /* 0x008fec0003800000 */
[----:B------:R-:W2:Y:S02]  /*0cb0*/  SYNCS.PHASECHK.TRANS64.TRYWAIT P0, [R16+URZ+0x26800], R7 ;  /* 0x02680007100075a7 */ /* 0x000ea4000800017f */
[----:B--2---:R-:W-:Y:S05]  /*0cc0*/  @!P0 BRA `(.L_x_12) ;  /* 0x0000007000f88947 */ /* 0x004fea0003800000 */
.L_x_11:
[----:B------:R-:W-:Y:S01]  /*0cd0*/  LOP3.LUT P0, RZ, R228, 0x1bf, RZ, 0xc0, !PT ;  /* 0x000001bfe4ff7812 */ /* 0x000fe2000780c0ff */
[----:B------:R-:W-:Y:S01]  /*0ce0*/  IMAD.IADD R19, R123, 0x1, -R4 ;  /* 0x000000017b137824 */ /* 0x000fe200078e0a04 */
[----:B------:R-:W-:-:S11]  /*0cf0*/  SHF.R.S32.HI R124, RZ, 0x5, R0 ;  /* 0x00000005ff7c7819 */ /* 0x000fd60000011400 */
[----:B------:R-:W-:Y:S05]  /*0d00*/  @!P0 BRA `(.L_x_13) ;  /* 0x0000000000408947 */ /* 0x000fea0003800000 */
[----:B------:R-:W-:Y:S01]  /*0d10*/  MOV R0, 0x0 ;  /* 0x0000000000007802 */ /* 0x000fe20000000f00 */
[----:B------:R-:W-:Y:S01]  /*0d20*/  ULDC.64 UR4, c[0x4][0x88] ;  /* 0x0100220000047ab9 */ /* 0x000fe20000000a00 */
[----:B------:R-:W-:Y:S01]  /*0d30*/  ULDC.64 UR6, c[0x4][0x90] ;  /* 0x0100240000067ab9 */ /* 0x000fe20000000a00 */
[----:B------:R-:W-:Y:S01]  /*0d40*/  MOV R4, UR4 ;  /* 0x0000000400047c02 */ /* 0x000fe20008000f00 */
[----:B------:R3:W4:Y:S01]  /*0d50*/  LDC.64 R14, c[0x4][R0] ;  /* 0x01000000000e7b82 */ /* 0x0007220000000a00 */
[----:B------:R-:W-:Y:S01]  /*0d60*/  IMAD.U32 R5, RZ, RZ, UR5 ;  /* 0x00000005ff057e24 */ /* 0x000fe2000f8e00ff */
[----:B------:R-:W-:Y:S01]  /*0d70*/  ULDC.64 UR4, c[0x4][0x18] ;  /* 0x0100060000047ab9 */ /* 0x000fe20000000a00 */
[----:B------:R-:W-:Y:S02]  /*0d80*/  IMAD.U32 R6, RZ, RZ, UR6 ;  /* 0x00000006ff067e24 */ /* 0x000fe4000f8e00ff */
[----:B--2---:R-:W-:Y:S02]  /*0d90*/  IMAD.U32 R7, RZ, RZ, UR7 ;  /* 0x00000007ff077e24 */ /* 0x004fe4000f8e00ff */
[----:B------:R-:W-:-:S02]  /*0da0*/  IMAD.U32 R10, RZ, RZ, UR4 ;  /* 0x00000004ff0a7e24 */ /* 0x000fc4000f8e00ff */
[----:B------:R-:W-:Y:S02]  /*0db0*/  IMAD.U32 R11, RZ, RZ, UR5 ;  /* 0x00000005ff0b7e24 */ /* 0x000fe4000f8e00ff */
[----:B------:R-:W-:Y:S02]  /*0dc0*/  IMAD.MOV.U32 R8, RZ, RZ, 0x70 ;  /* 0x00000070ff087424 */ /* 0x000fe400078e00ff */
[----:B------:R-:W-:Y:S02]  /*0dd0*/  IMAD.MOV.U32 R12, RZ, RZ, 0x1 ;  /* 0x00000001ff0c7424 */ /* 0x000fe400078e00ff */
[----:B---3--:R-:W-:-:S07]  /*0de0*/  IMAD.MOV.U32 R13, RZ, RZ, RZ ;  /* 0x000000ffff0d7224 */ /* 0x008fce00078e00ff */
[----:B------:R-:W-:-:S07]  /*0df0*/  LEPC R20, `(.L_x_13) ;  /* 0x000000001014794e */ /* 0x000fce0000000000 */
[----:B-1--4-:R-:W-:Y:S05]  /*0e00*/  CALL.ABS.NOINC R14 ;  /* 0x000000000e007343 */ /* 0x012fea0003c00000 */
.L_x_13:
[----:B------:R-:W-:Y:S01]  /*0e10*/  LOP3.LUT R22, R22, 0xfffffff0, RZ, 0xc0, !PT ;  /* 0xfffffff016167812 */ /* 0x000fe200078ec0ff */
[----:B------:R-:W-:Y:S01]  /*0e20*/  IMAD.SHL.U32 R6, R125, 0x8, RZ ;  /* 0x000000087d067824 */ /* 0x000fe200078e00ff */
[----:B------:R-:W-:Y:S05]  /*0e30*/  WARPSYNC.ALL ;  /* 0x0000000000007948 */ /* 0x000fea0003800000 */
[----:B------:R-:W-:Y:S01]  /*0e40*/  IMAD.IADD R22, R121, 0x1, -R22 ;  /* 0x0000000179167824 */ /* 0x000fe200078e0a16 */
[----:B------:R-:W-:Y:S01]  /*0e50*/  ULDC UR4, c[0x0][0x280] ;  /* 0x0000a00000047ab9 */ /* 0x000fe20000000800 */
[----:B------:R-:W-:Y:S01]  /*0e60*/  IMAD.MOV.U32 R23, RZ, RZ, 0x20 ;  /* 0x00000020ff177424 */ /* 0x000fe200078e00ff */
[----:B------:R-:W-:Y:S01]  /*0e70*/  UISETP.GE.AND UP0, UPT, UR4, 0x1, UPT ;  /* 0x000000010400788c */ /* 0x000fe2000bf06270 */
[----:B------:R-:W-:-:S02]  /*0e80*/  CS2R R118, SRZ ;  /* 0x0000000000767805 */ /* 0x000fc4000001ff00 */
[----:B------:R-:W-:Y:S02]  /*0e90*/  LEA.HI R0, R22, R22, RZ, 0x1 ;  /* 0x0000001616007211 */ /* 0x000fe400078f08ff */
[----:B------:R-:W-:Y:S02]  /*0ea0*/  CS2R R116, SRZ ;  /* 0x0000000000747805 */ /* 0x000fe4000001ff00 */
[----:B------:R-:W-:Y:S02]  /*0eb0*/  SHF.R.S32.HI R5, RZ, 0x1f, R22 ;  /* 0x0000001fff057819 */ /* 0x000fe40000011416 */
[----:B------:R-:W-:Y:S02]  /*0ec0*/  CS2R R114, SRZ ;  /* 0x0000000000727805 */ /* 0x000fe4000001ff00 */
[----:B------:R-:W-:Y:S02]  /*0ed0*/  SHF.R.S32.HI R3, RZ, 0x1, R0 ;  /* 0x00000001ff037819 */ /* 0x000fe40000011400 */
[----:B------:R-:W-:-:S02]  /*0ee0*/  CS2R R112, SRZ ;  /* 0x0000000000707805 */ /* 0x000fc4000001ff00 */
[----:B------:R-:W-:Y:S02]  /*0ef0*/  SHF.R.S32.HI R4, RZ, 0x1f, R0 ;  /* 0x0000001fff047819 */ /* 0x000fe40000011400 */
[----:B------:R-:W-:Y:S02]  /*0f00*/  CS2R R110, SRZ ;  /* 0x00000000006e7805 */ /* 0x000fe4000001ff00 */
[----:B------:R-:W-:Y:S02]  /*0f10*/  LEA.HI R5, R5, R22, RZ, 0x3 ;  /* 0x0000001605057211 */ /* 0x000fe400078f18ff */
[----:B------:R-:W-:Y:S02]  /*0f20*/  CS2R R108, SRZ ;  /* 0x00000000006c7805 */ /* 0x000fe4000001ff00 */
[----:B------:R-:W-:Y:S02]  /*0f30*/  LEA.HI R4, R4, R3, RZ, 0x2 ;  /* 0x0000000304047211 */ /* 0x000fe400078f10ff */
[----:B------:R-:W-:-:S02]  /*0f40*/  CS2R R106, SRZ ;  /* 0x00000000006a7805 */ /* 0x000fc4000001ff00 */
[----:B--2---:R-:W-:Y:S02]  /*0f50*/  SHF.L.U32 R7, R5, 0x5, RZ ;  /* 0x0000000505077819 */ /* 0x004fe400000006ff */
[----:B------:R-:W-:Y:S02]  /*0f60*/  CS2R R104, SRZ ;  /* 0x0000000000687805 */ /* 0x000fe4000001ff00 */
[----:B------:R-:W-:Y:S02]  /*0f70*/  LOP3.LUT R4, R4, 0xfffffffc, RZ, 0xc0, !PT ;  /* 0xfffffffc04047812 */ /* 0x000fe400078ec0ff */
[----:B------:R-:W-:Y:S02]  /*0f80*/  CS2R R102, SRZ ;  /* 0x0000000000667805 */ /* 0x000fe4000001ff00 */
[----:B------:R-:W-:Y:S02]  /*0f90*/  LOP3.LUT R5, R0, 0x7fffffe, RZ, 0xc0, !PT ;  /* 0x07fffffe00057812 */ /* 0x000fe400078ec0ff */
[----:B------:R-:W-:-:S02]  /*0fa0*/  CS2R R100, SRZ ;  /* 0x0000000000647805 */ /* 0x000fc4000001ff00 */
[----:B------:R-:W-:Y:S01]  /*0fb0*/  LOP3.LUT R7, R7, 0xffffff00, RZ, 0xc0, !PT ;  /* 0xffffff0007077812 */ /* 0x000fe200078ec0ff */
[----:B------:R-:W-:Y:S01]  /*0fc0*/  IMAD.IADD R4, R3, 0x1, -R4 ;  /* 0x0000000103047824 */ /* 0x000fe200078e0a04 */
[----:B------:R-:W-:Y:S01]  /*0fd0*/  CS2R R98, SRZ ;  /* 0x0000000000627805 */ /* 0x000fe2000001ff00 */
[----:B------:R-:W-:Y:S01]  /*0fe0*/  IMAD.IADD R5, R22, 0x1, -R5 ;  /* 0x0000000116057824 */ /* 0x000fe200078e0a05 */
[----:B------:R-:W-:Y:S01]  /*0ff0*/  CS2R R96, SRZ ;  /* 0x0000000000607805 */ /* 0x000fe2000001ff00 */
[C---:B------:R-:W-:Y:S01]  /*1000*/  IMAD.SHL.U32 R3, R4.reuse, 0x40, RZ ;  /* 0x0000004004037824 */ /* 0x040fe200078e00ff */
[----:B------:R-:W-:Y:S01]  /*1010*/  LOP3.LUT P0, RZ, R4, 0x2, RZ, 0xc0, !PT ;  /* 0x0000000204ff7812 */ /* 0x000fe2000780c0ff */
[----:B------:R-:W-:Y:S01]  /*1020*/  IMAD R0, R124, 0x200, R7 ;  /* 0x000002007c007824 */ /* 0x000fe200078e0207 */
[----:B------:R-:W-:Y:S02]  /*1030*/  CS2R R94, SRZ ;  /* 0x00000000005e7805 */ /* 0x000fe4000001ff00 */
[----:B------:R-:W-:-:S02]  /*1040*/  CS2R R92, SRZ ;  /* 0x00000000005c7805 */ /* 0x000fc4000001ff00 */
[----:B------:R-:W-:Y:S01]  /*1050*/  LOP3.LUT R3, R3, 0xc0, RZ, 0xc0, !PT ;  /* 0x000000c003037812 */ /* 0x000fe200078ec0ff */
[----:B------:R-:W-:Y:S01]  /*1060*/  IMAD R0, R5, 0x20, R0 ;  /* 0x0000002005007824 */ /* 0x000fe200078e0200 */
[----:B------:R-:W-:Y:S02]  /*1070*/  SEL R23, R23, 0xffffffe0, !P0 ;  /* 0xffffffe017177807 */ /* 0x000fe40004000000 */
[----:B------:R-:W-:Y:S02]  /*1080*/  CS2R R90, SRZ ;  /* 0x00000000005a7805 */ /* 0x000fe4000001ff00 */
[----:B------:R-:W-:Y:S02]  /*1090*/  LOP3.LUT R6, R3, 0x8, R6, 0xf8, !PT ;  /* 0x0000000803067812 */ /* 0x000fe400078ef806 */
[----:B------:R-:W-:Y:S02]  /*10a0*/  CS2R R88, SRZ ;  /* 0x0000000000587805 */ /* 0x000fe4000001ff00 */
[----:B------:R-:W-:-:S02]  /*10b0*/  SHF.R.U32.HI R3, RZ, 0x3, R3 ;  /* 0x00000003ff037819 */ /* 0x000fc40000011603 */
[----:B------:R-:W-:Y:S02]  /*10c0*/  CS2R R86, SRZ ;  /* 0x0000000000567805 */ /* 0x000fe4000001ff00 */
[----:B------:R-:W-:Y:S02]  /*10d0*/  PLOP3.LUT P0, PT, PT, PT, UP0, 0x80, 0x0 ;  /* 0x000000000000781c */ /* 0x000fe40003f0f008 */
[----:B------:R-:W-:Y:S02]  /*10e0*/  CS2R R84, SRZ ;  /* 0x0000000000547805 */ /* 0x000fe4000001ff00 */
[----:B------:R-:W-:Y:S02]  /*10f0*/  LOP3.LUT R3, R6, R3, RZ, 0x3c, !PT ;  /* 0x0000000306037212 */ /* 0x000fe400078e3cff */
[----:B------:R-:W-:Y:S02]  /*1100*/  CS2R R82, SRZ ;  /* 0x0000000000527805 */ /* 0x000fe4000001ff00 */
[----:B------:R-:W-:-:S02]  /*1110*/  CS2R R80, SRZ ;  /* 0x0000000000507805 */ /* 0x000fc4000001ff00 */
[----:B------:R-:W-:Y:S02]  /*1120*/  CS2R R78, SRZ ;  /* 0x00000000004e7805 */ /* 0x000fe4000001ff00 */
[----:B------:R-:W-:Y:S01]  /*1130*/  CS2R R76, SRZ ;  /* 0x00000000004c7805 */ /* 0x000fe2000001ff00 */
[----:B------:R-:W-:Y:S01]  /*1140*/  IMAD.IADD R3, R3, 0x1, R0 ;  /* 0x0000000103037824 */ /* 0x000fe200078e0200 */
[----:B------:R-:W-:Y:S02]  /*1150*/  CS2R R74, SRZ ;  /* 0x00000000004a7805 */ /* 0x000fe4000001ff00 */
[----:B------:R-:W-:Y:S02]  /*1160*/  CS2R R72, SRZ ;  /* 0x0000000000487805 */ /* 0x000fe4000001ff00 */
[----:B------:R-:W-:Y:S01]  /*1170*/  CS2R R70, SRZ ;  /* 0x0000000000467805 */ /* 0x000fe2000001ff00 */
[----:B------:R-:W-:Y:S01]  /*1180*/  IMAD R22, R3, 0x2, R16 ;  /* 0x0000000203167824 */ /* 0x000fe200078e0210 */
[----:B------:R-:W-:-:S02]  /*1190*/  CS2R R68, SRZ ;  /* 0x0000000000447805 */ /* 0x000fc4000001ff00 */
[----:B------:R-:W-:Y:S02]  /*11a0*/  CS2R R66, SRZ ;  /* 0x0000000000427805 */ /* 0x000fe4000001ff00 */
[----:B------:R-:W-:Y:S01]  /*11b0*/  CS2R R64, SRZ ;  /* 0x0000000000407805 */ /* 0x000fe2000001ff00 */
[----:B------:R-:W-:Y:S01]  /*11c0*/  IMAD.IADD R23, R22, 0x1, R23 ;  /* 0x0000000116177824 */ /* 0x000fe200078e0217 */
[----:B------:R2:W3:Y:S01]  /*11d0*/  LDSM.16.M88.4 R184, [R22+0x6000] ;  /* 0x0060000016b8783b */ /* 0x0004e20000000200 */
[----:B------:R-:W-:Y:S02]  /*11e0*/  CS2R R62, SRZ ;  /* 0x00000000003e7805 */ /* 0x000fe4000001ff00 */
[----:B------:R-:W-:Y:S02]  /*11f0*/  CS2R R60, SRZ ;  /* 0x00000000003c7805 */ /* 0x000fe4000001ff00 */
[----:B------:R-:W-:Y:S01]  /*1200*/  CS2R R58, SRZ ;  /* 0x00000000003a7805 */ /* 0x000fe2000001ff00 */
[----:B------:R2:W4:Y:S01]  /*1210*/  LDSM.16.M88.4 R188, [R22+0x8000] ;  /* 0x0080000016bc783b */ /* 0x0005220000000200 */
[----:B------:R-:W-:-:S02]  /*1220*/  CS2R R56, SRZ ;  /* 0x0000000000387805 */ /* 0x000fc4000001ff00 */
[----:B------:R-:W-:Y:S02]  /*1230*/  CS2R R54, SRZ ;  /* 0x0000000000367805 */ /* 0x000fe4000001ff00 */
[----:B------:R-:W-:Y:S01]  /*1240*/  CS2R R52, SRZ ;  /* 0x0000000000347805 */ /* 0x000fe2000001ff00 */
[----:B------:R2:W5:Y:S01]  /*1250*/  LDSM.16.M88.4 R192, [R22+0xa000] ;  /* 0x00a0000016c0783b */ /* 0x0005620000000200 */
[----:B------:R-:W-:Y:S02]  /*1260*/  CS2R R50, SRZ ;  /* 0x0000000000327805 */ /* 0x000fe4000001ff00 */
[----:B------:R-:W-:Y:S02]  /*1270*/  CS2R R48, SRZ ;  /* 0x0000000000307805 */ /* 0x000fe4000001ff00 */
[----:B------:R-:W-:Y:S01]  /*1280*/  CS2R R46, SRZ ;  /* 0x00000000002e7805 */ /* 0x000fe2000001ff00 */
[----:B------:R2:W1:Y:S01]  /*1290*/  LDSM.16.M88.4 R196, [R23+0x6000] ;  /* 0x0060000017c4783b */ /* 0x0004620000000200 */
[----:B------:R-:W-:-:S02]  /*12a0*/  CS2R R44, SRZ ;  /* 0x00000000002c7805 */ /* 0x000fc4000001ff00 */
[----:B------:R-:W-:Y:S02]  /*12b0*/  CS2R R42, SRZ ;  /* 0x00000000002a7805 */ /* 0x000fe4000001ff00 */
[----:B------:R-:W-:Y:S01]  /*12c0*/  CS2R R40, SRZ ;  /* 0x0000000000287805 */ /* 0x000fe2000001ff00 */
[----:B------:R2:W1:Y:S01]  /*12d0*/  LDSM.16.M88.4 R200, [R23+0x8000] ;  /* 0x0080000017c8783b */ /* 0x0004620000000200 */
[----:B------:R-:W-:Y:S02]  /*12e0*/  CS2R R38, SRZ ;  /* 0x0000000000267805 */ /* 0x000fe4000001ff00 */
[----:B------:R-:W-:Y:S02]  /*12f0*/  CS2R R36, SRZ ;  /* 0x0000000000247805 */ /* 0x000fe4000001ff00 */
[----:B------:R-:W-:Y:S01]  /*1300*/  CS2R R34, SRZ ;  /* 0x0000000000227805 */ /* 0x000fe2000001ff00 */
[----:B------:R2:W1:Y:S01]  /*1310*/  LDSM.16.M88.4 R204, [R23+0xa000] ;  /* 0x00a0000017cc783b */ /* 0x0004620000000200 */
[----:B------:R-:W-:-:S02]  /*1320*/  CS2R R32, SRZ ;  /* 0x0000000000207805 */ /* 0x000fc4000001ff00 */
[----:B------:R-:W-:Y:S02]  /*1330*/  CS2R R30, SRZ ;  /* 0x00000000001e7805 */ /* 0x000fe4000001ff00 */
[----:B------:R-:W-:Y:S02]  /*1340*/  CS2R R28, SRZ ;  /* 0x00000000001c7805 */ /* 0x000fe4000001ff00 */
[----:B------:R-:W-:Y:S02]  /*1350*/  CS2R R26, SRZ ;  /* 0x00000000001a7805 */ /* 0x000fe4000001ff00 */
[----:B------:R-:W-:Y:S01]  /*1360*/  CS2R R24, SRZ ;  /* 0x0000000000187805 */ /* 0x000fe2000001ff00 */
[----:B--23--:R-:W-:Y:S06]  /*1370*/  @!P0 BRA `(.L_x_14) ;  /* 0x0000002c00d48947 */ /* 0x00cfec0003800000 */
[----:B------:R-:W2:Y:S01]  /*1380*/  S2R R6, SR_CTAID.X ;  /* 0x0000000000067919 */ /* 0x000ea20000002500 */
[----:B------:R-:W2:Y:S01]  /*1390*/  LDC R7, c[0x0][0x290] ;  /* 0x0000a400ff077b82 */ /* 0x000ea20000000800 */
[----:B------:R-:W-:Y:S01]  /*13a0*/  IMAD.SHL.U32 R0, R121, 0x40, RZ ;  /* 0x0000004079007824 */ /* 0x000fe200078e00ff */
[----:B------:R-:W-:Y:S01]  /*13b0*/  SHF.L.U32 R3, R124, 0x4, RZ ;  /* 0x000000047c037819 */ /* 0x000fe200000006ff */
[----:B------:R-:W-:Y:S01]  /*13c0*/  UIADD3 UR4, UR4, 0x3f, URZ ;  /* 0x0000003f04047890 */ /* 0x000fe2000fffe03f */
[----:B------:R-:W-:Y:S01]  /*13d0*/  LEA.HI R122, R122, R121, RZ, 0x3 ;  /* 0x000000797a7a7211 */ /* 0x000fe200078f18ff */
[----:B------:R-:W-:Y:S01]  /*13e0*/  IMAD R125, R120, 0x8, R125 ;  /* 0x00000008787d7824 */ /* 0x000fe200078e027d */
[----:B------:R-:W-:Y:S01]  /*13f0*/  LOP3.LUT R0, R0, 0x1c0, RZ, 0xc0, !PT ;  /* 0x000001c000007812 */ /* 0x000fe200078ec0ff */
[----:B------:R-:W-:Y:S01]  /*1400*/  USHF.R.S32.HI UR5, URZ, 0x1f, UR4 ;  /* 0x0000001f3f057899 */ /* 0x000fe20008011404 */
[----:B------:R-:W-:Y:S01]  /*1410*/  LEA.HI R126, R126, R123, RZ, 0x5 ;  /* 0x0000007b7e7e7211 */ /* 0x000fe200078f28ff */
[----:B------:R-:W-:Y:S01]  /*1420*/  IMAD.MOV.U32 R119, RZ, RZ, RZ ;  /* 0x000000ffff777224 */ /* 0x000fe200078e00ff */
[----:B------:R-:W-:Y:S01]  /*1430*/  LOP3.LUT R3, R0, 0x30, R3, 0xf8, !PT ;  /* 0x0000003000037812 */ /* 0x000fe200078ef803 */
[----:B------:R-:W-:Y:S01]  /*1440*/  ULEA.HI UR5, UR5, UR4, URZ, 0x6 ;  /* 0x0000000405057291 */ /* 0x000fe2000f8f303f */
[----:B------:R-:W-:Y:S01]  /*1450*/  SHF.R.S32.HI R126, RZ, 0x5, R126 ;  /* 0x00000005ff7e7819 */ /* 0x000fe2000001147e */
[----:B------:R-:W-:Y:S01]  /*1460*/  ULOP3.LUT UR11, UR38, 0x1, URZ, 0xfc, !UPT ;  /* 0x00000001260b7892 */ /* 0x000fe2000f8efc3f */
[----:B------:R-:W-:Y:S01]  /*1470*/  LOP3.LUT R5, R3, 0x8, R122, 0xf8, !PT ;  /* 0x0000000803057812 */ /* 0x000fe200078ef87a */
[----:B------:R-:W-:Y:S01]  /*1480*/  USHF.R.S32.HI UR7, URZ, 0x6, UR5 ;  /* 0x000000063f077899 */ /* 0x000fe20008011405 */
[----:B------:R-:W-:Y:S01]  /*1490*/  SHF.R.U32.HI R4, RZ, 0x3, R0 ;  /* 0x00000003ff047819 */ /* 0x000fe20000011600 */
[----:B------:R-:W-:Y:S01]  /*14a0*/  UMOV UR4, URZ ;  /* 0x0000003f00047c82 */ /* 0x000fe20008000000 */
[--C-:B------:R-:W-:Y:S01]  /*14b0*/  SHF.R.S32.HI R0, RZ, 0x2, R127.reuse ;  /* 0x00000002ff007819 */ /* 0x100fe2000001147f */
[----:B------:R-:W-:Y:S01]  /*14c0*/  UMOV UR5, URZ ;  /* 0x0000003f00057c82 */ /* 0x000fe20008000000 */
[----:B------:R-:W-:Y:S01]  /*14d0*/  SHF.R.S32.HI R127, RZ, 0x1f, R127 ;  /* 0x0000001fff7f7819 */ /* 0x000fe2000001147f */
[----:B------:R-:W-:Y:S01]  /*14e0*/  UMOV UR6, URZ ;  /* 0x0000003f00067c82 */ /* 0x000fe20008000000 */
[----:B------:R-:W-:Y:S01]  /*14f0*/  LOP3.LUT R4, R5, R4, RZ, 0x3c, !PT ;  /* 0x0000000405047212 */ /* 0x000fe200078e3cff */
[----:B------:R-:W-:Y:S01]  /*1500*/  IMAD R5, R120, 0x300, R123 ;  /* 0x0000030078057824 */ /* 0x000fe200078e027b */
[----:B------:R-:W-:Y:S01]  /*1510*/  LEA.HI R127, R127, R0, RZ, 0x3 ;  /* 0x000000007f7f7211 */ /* 0x000fe200078f18ff */
[----:B------:R-:W-:Y:S01]  /*1520*/  ULDC UR13, c[0x0][0x75c] ;  /* 0x0001d700000d7ab9 */ /* 0x000fe20000000800 */
[----:B------:R-:W-:Y:S01]  /*1530*/  ULDC UR14, c[0x0][0x744] ;  /* 0x0001d100000e7ab9 */ /* 0x000fe20000000800 */
[----:B------:R-:W-:Y:S01]  /*1540*/  IMAD.SHL.U32 R5, R5, 0x4, RZ ;  /* 0x0000000405057824 */ /* 0x000fe200078e00ff */
[----:B------:R-:W-:Y:S01]  /*1550*/  LOP3.LUT R127, R127, 0xfffffff8, RZ, 0xc0, !PT ;  /* 0xfffffff87f7f7812 */ /* 0x000fe200078ec0ff */
[----:B------:R-:W-:-:S02]  /*1560*/  IMAD.U32 R4, R125, 0x200, R4 ;  /* 0x000002007d047824 */ /* 0x000fc400078e0004 */
[----:B--2---:R-:W-:-:S04]  /*1570*/  IMAD R3, R6, -0x80, R7 ;  /* 0xffffff8006037824 */ /* 0x004fc800078e0207 */
[----:B------:R-:W-:Y:S01]  /*1580*/  IMAD R126, R126, -0x10, R3 ;  /* 0xfffffff07e7e7824 */ /* 0x000fe200078e0203 */
[----:B------:R-:W-:-:S04]  /*1590*/  LEA.HI R3, R120, R120, RZ, 0x1 ;  /* 0x0000007878037211 */ /* 0x000fc800078f08ff */
[----:B------:R-:W-:Y:S02]  /*15a0*/  LOP3.LUT R3, R3, 0xfffffffe, RZ, 0xc0, !PT ;  /* 0xfffffffe03037812 */ /* 0x000fe400078ec0ff */
[----:B------:R-:W-:Y:S01]  /*15b0*/  IADD3 R126, R126, R127, -R0 ;  /* 0x0000007f7e7e7210 */ /* 0x000fe20007ffe800 */
[----:B------:R-:W-:Y:S02]  /*15c0*/  IMAD R0, R5, 0x4, R16 ;  /* 0x0000000405007824 */ /* 0x000fe400078e0210 */
[----:B------:R-:W-:-:S04]  /*15d0*/  IMAD.IADD R3, R120, 0x1, -R3 ;  /* 0x0000000178037824 */ /* 0x000fc800078e0a03 */
[----:B------:R-:W-:-:S07]  /*15e0*/  IMAD R3, R3, -0x40, R126 ;  /* 0xffffffc003037824 */ /* 0x000fce00078e027e */
.L_x_25:
[----:B------:R-:W-:-:S06]  /*15f0*/  UISETP.NE.AND UP0, UPT, UR11, 0x3, UPT ;  /* 0x000000030b00788c */ /* 0x000fcc000bf05270 */
[----:B------:R-:W-:-:S13]  /*1600*/  PLOP3.LUT P0, PT, PT, PT, UP0, 0x80, 0x0 ;  /* 0x000000000000781c */ /* 0x000fda0003f0f008 */
[----:B-1----:R-:W-:Y:S05]  /*1610*/  @!P0 BRA `(.L_x_15) ;  /* 0x0000000000048947 */ /* 0x002fea0003800000 */
[----:B------:R-:W-:Y:S01]  /*1620*/  BPT.TRAP 0x1 ;  /* 0x000000040000795c */ /* 0x000fe20000300000 */
.L_x_15:
[----:B------:R-:W-:Y:S01]  /*1630*/  R2UR UR8, R16 ;  /* 0x00000000100872ca */ /* 0x000fe200000e0000 */
[----:B------:R-:W-:-:S05]  /*1640*/  IMAD.U32 R6, RZ, RZ, UR5 ;  /* 0x00000005ff067e24 */ /* 0x000fca000f8e00ff */
[----:B------:R-:W-:-:S07]  /*1650*/  SHF.L.U32 R6, R6, 0x1f, RZ ;  /* 0x0000001f06067819 */ /* 0x000fce00000006ff */
[----:B------:R-:W-:-:S09]  /*1660*/  ULEA UR8, UR6, UR8, 0x3 ;  /* 0x0000000806087291 */ /* 0x000fd2000f8e183f */
[----:B------:R2:W3:Y:S01]  /*1670*/  SYNCS.PHASECHK.TRANS64.TRYWAIT P1, [UR8+0x26810], R6 ;  /* 0x02681006ff0075a7 */ /* 0x0004e20008020148 */
[----:B------:R-:W-:Y:S05]  /*1680*/  @!P0 BRA `(.L_x_16) ;  /* 0x0000000000048947 */ /* 0x000fea0003800000 */
[----:B------:R-:W-:Y:S01]  /*1690*/  BPT.TRAP 0x1 ;  /* 0x000000040000795c */ /* 0x000fe20000300000 */
.L_x_16:
[----:B---3--:R-:W-:Y:S05]  /*16a0*/  @P1 BRA `(.L_x_17) ;  /* 0x0000000000081947 */ /* 0x008fea0003800000 */
[----:B------:R-:W3:Y:S02]  /*16b0*/  SYNCS.PHASECHK.TRANS64.TRYWAIT P1, [UR8+0x26810], R6 ;  /* 0x02681006ff0075a7 */ /* 0x000ee40008020148 */
[----:B---3--:R-:W-:Y:S05]  /*16c0*/  @!P1 BRA `(.L_x_18) ;  /* 0x00000068008c9947 */ /* 0x008fea0003800000 */
.L_x_17:
[----:B------:R-:W-:Y:S01]  /*16d0*/  R2UR UR9, R16 ;  /* 0x00000000100972ca */ /* 0x000fe200000e0000 */
[----:B---3--:R-:W-:Y:S01]  /*16e0*/  IMAD R5, R18, 0x800, R16 ;  /* 0x0000080012057824 */ /* 0x008fe200078e0210 */
[----:B------:R-:W-:Y:S01]  /*16f0*/  WARPGROUP.ARRIVE ;  /* 0x00000000000079c5 */ /* 0x000fe20000000000 */
[----:B------:R-:W-:Y:S01]  /*1700*/  UMOV UR17, 0xc0000010 ;  /* 0xc000001000117882 */ /* 0x000fe20000000000 */
[----:B------:R-:W-:Y:S01]  /*1710*/  UMOV UR19, 0x80000020 ;  /* 0x8000002000137882 */ /* 0x000fe20000000000 */
[----:B------:R-:W-:Y:S01]  /*1720*/  IMAD.U32 R8, RZ, RZ, UR6 ;  /* 0x00000006ff087e24 */ /* 0x000fe2000f8e00ff */
[----:B------:R-:W-:-:S03]  /*1730*/  R2UR UR10, R5 ;  /* 0x00000000050a72ca */ /* 0x000fc600000e0000 */
[----:B------:R-:W-:-:S04]  /*1740*/  IMAD R5, R8, 0x20, R19 ;  /* 0x0000002008057824 */ /* 0x000fc800078e0213 */
[----:B------:R-:W-:Y:S01]  /*1750*/  UIADD3 UR9, UR9, 0x12000, URZ ;  /* 0x0001200009097890 */ /* 0x000fe2000fffe03f */
[----:B------:R-:W-:-:S03]  /*1760*/  SHF.L.U32 R5, R5, 0x1, RZ ;  /* 0x0000000105057819 */ /* 0x000fc600000006ff */
[----:B------:R-:W-:Y:S02]  /*1770*/  USHF.R.U32.HI UR9, URZ, 0x4, UR9 ;  /* 0x000000043f097899 */ /* 0x000fe40008011609 */
[----:B------:R-:W-:Y:S01]  /*1780*/  USHF.R.U32.HI UR10, URZ, 0x4, UR10 ;  /* 0x000000043f0a7899 */ /* 0x000fe2000801160a */
[----:B------:R-:W-:Y:S01]  /*1790*/  IMAD R5, R5, 0x4, R16 ;  /* 0x0000000405057824 */ /* 0x000fe200078e0210 */
[----:B------:R-:W-:Y:S02]  /*17a0*/  ULOP3.LUT UR9, UR9, 0x3fff, URZ, 0xc0, !UPT ;  /* 0x00003fff09097892 */ /* 0x000fe4000f8ec03f */
[----:B------:R-:W-:Y:S02]  /*17b0*/  ULOP3.LUT UR10, UR10, 0x3fff, URZ, 0xc0, !UPT ;  /* 0x00003fff0a0a7892 */ /* 0x000fe4000f8ec03f */
[----:B------:R-:W-:Y:S02]  /*17c0*/  ULOP3.LUT UR15, UR9, 0x10000, URZ, 0xfc, !UPT ;  /* 0x00010000090f7892 */ /* 0x000fe4000f8efc3f */
[----:B------:R-:W-:-:S02]  /*17d0*/  ULOP3.LUT UR12, UR10, 0x10000, URZ, 0xfc, !UPT ;  /* 0x000100000a0c7892 */ /* 0x000fc4000f8efc3f */
[----:B------:R-:W-:-:S05]  /*17e0*/  UIMAD UR10, UR6, 0x300, UR15 ;  /* 0x00000300060a78a4 */ /* 0x000fca000f8e020f */
[----:B------:R-:W-:Y:S02]  /*17f0*/  UMOV UR16, UR12 ;  /* 0x0000000c00107c82 */ /* 0x000fe40008000000 */
[----:B------:R-:W-:Y:S02]  /*1800*/  UMOV UR18, UR10 ;  /* 0x0000000a00127c82 */ /* 0x000fe40008000000 */
[----:B------:R-:W-:Y:S01]  /*1810*/  HGMMA.64x64x16.F32 R152, gdesc[UR16], RZ, !UPT, gsb0 ;  /* 0x00e00000109879f0 */ /* 0x000fe2000c0008ff */
[----:B------:R-:W-:Y:S02]  /*1820*/  UIADD3 UR16, UR12, 0x100, URZ ;  /* 0x000001000c107890 */ /* 0x000fe4000fffe03f */
[----:B------:R-:W-:Y:S01]  /*1830*/  UIADD3 UR18, UR10, 0x2, URZ ;  /* 0x000000020a127890 */ /* 0x000fe2000fffe03f */
[----:B------:R-:W-:Y:S01]  /*1840*/  UMOV UR17, 0xc0000010 ;  /* 0xc000001000117882 */ /* 0x000fe20000000000 */
[----:B------:R-:W-:Y:S01]  /*1850*/  UMOV UR19, 0x80000020 ;  /* 0x8000002000137882 */ /* 0x000fe20000000000 */
[----:B------:R-:W-:-:S02]  /*1860*/  WARPGROUP.DEPBAR.LE gsb0, 0x0 ;  /* 0x00008000000079c5 */ /* 0x000fc40000010000 */
[----:B------:R-:W-:-:S06]  /*1870*/  WARPGROUP.ARRIVE ;  /* 0x00000000000079c5 */ /* 0x000fcc0000000000 */
[----:B------:R-:W-:Y:S01]  /*1880*/  HGMMA.64x64x16.F32 R152, gdesc[UR16], R152, gsb0 ;  /* 0x00e00000109879f0 */ /* 0x000fe20008000898 */
[----:B------:R-:W-:Y:S02]  /*1890*/  UIADD3 UR16, UR12, 0x200, URZ ;  /* 0x000002000c107890 */ /* 0x000fe4000fffe03f */
[----:B------:R-:W-:Y:S01]  /*18a0*/  UIADD3 UR18, UR10, 0x100, URZ ;  /* 0x000001000a127890 */ /* 0x000fe2000fffe03f */
[----:B------:R-:W-:Y:S01]  /*18b0*/  UMOV UR17, 0xc0000010 ;  /* 0xc000001000117882 */ /* 0x000fe20000000000 */
[----:B------:R-:W-:Y:S01]  /*18c0*/  UMOV UR19, 0x80000020 ;  /* 0x8000002000137882 */ /* 0x000fe20000000000 */
[----:B------:R-:W-:Y:S02]  /*18d0*/  WARPGROUP.DEPBAR.LE gsb0, 0x0 ;  /* 0x00008000000079c5 */ /* 0x000fe40000010000 */
        /* <DEDUP_REMOVED lines=22> */
[----:B------:R-:W-:Y:S03]  /*1a40*/  HGMMA.64x64x16.F32 R152, gdesc[UR16], R152, gsb0 ;  /* 0x00e00000109879f0 */ /* 0x000fe60008000898 */
[----:B------:R-:W-:Y:S02]  /*1a50*/  WARPGROUP.DEPBAR.LE gsb0, 0x0 ;  /* 0x00008000000079c5 */ /* 0x000fe40000010000 */
[----:B------:R3:W1:Y:S04]  /*1a60*/  LDS.64 R216, [R5+0x1e000] ;  /* 0x01e0000005d87984 */ /* 0x0006680000000a00 */
[----:B------:R3:W1:Y:S04]  /*1a70*/  LDS.64 R218, [R5+0x1e020] ;  /* 0x01e0200005da7984 */ /* 0x0006680000000a00 */
[----:B------:R3:W1:Y:S04]  /*1a80*/  LDS.64 R208, [R5+0x1e040] ;  /* 0x01e0400005d07984 */ /* 0x0006680000000a00 */
[----:B------:R3:W1:Y:S04]  /*1a90*/  LDS.64 R212, [R5+0x1e060] ;  /* 0x01e0600005d47984 */ /* 0x0006680000000a00 */
[----:B------:R3:W1:Y:S04]  /*1aa0*/  LDS.64 R20, [R5+0x1e080] ;  /* 0x01e0800005147984 */ /* 0x0006680000000a00 */
[----:B------:R3:W1:Y:S04]  /*1ab0*/  LDS.64 R214, [R5+0x1e0a0] ;  /* 0x01e0a00005d67984 */ /* 0x0006680000000a00 */
[----:B------:R3:W1:Y:S04]  /*1ac0*/  LDS.64 R210, [R5+0x1e0c0] ;  /* 0x01e0c00005d27984 */ /* 0x0006680000000a00 */
[----:B------:R3:W1:Y:S01]  /*1ad0*/  LDS.64 R14, [R5+0x1e0e0] ;  /* 0x01e0e000050e7984 */ /* 0x0006620000000a00 */
[----:B------:R-:W-:Y:S05]  /*1ae0*/  @!P0 BRA `(.L_x_19) ;  /* 0x0000000000048947 */ /* 0x000fea0003800000 */
[----:B------:R-:W-:Y:S01]  /*1af0*/  BPT.TRAP 0x1 ;  /* 0x000000040000795c */ /* 0x000fe20000300000 */
.L_x_19:
[----:B------:R1:W1:Y:S01]  /*1b00*/  SYNCS.PHASECHK.TRANS64.TRYWAIT P1, [UR8+0x26830], R6 ;  /* 0x02683006ff0075a7 */ /* 0x0002620008020148 */
[----:B------:R-:W-:Y:S05]  /*1b10*/  @!P0 BRA `(.L_x_20) ;  /* 0x0000000000048947 */ /* 0x000fea0003800000 */
[----:B------:R-:W-:Y:S01]  /*1b20*/  BPT.TRAP 0x1 ;  /* 0x000000040000795c */ /* 0x000fe20000300000 */
.L_x_20:
[----:B-1----:R-:W-:Y:S05]  /*1b30*/  @P1 BRA `(.L_x_21) ;  /* 0x0000000000081947 */ /* 0x002fea0003800000 */
[----:B------:R-:W1:Y:S02]  /*1b40*/  SYNCS.PHASECHK.TRANS64.TRYWAIT P1, [UR8+0x26830], R6 ;  /* 0x02683006ff0075a7 */ /* 0x000e640008020148 */
[----:B-1----:R-:W-:Y:S05]  /*1b50*/  @!P1 BRA `(.L_x_22) ;  /* 0x0000006400809947 */ /* 0x002fea0003800000 */
.L_x_21:
[----:B------:R-:W-:Y:S01]  /*1b60*/  R2UR UR10, R16 ;  /* 0x00000000100a72ca */ /* 0x000fe200000e0000 */
[----:B------:R-:W-:Y:S01]  /*1b70*/  WARPGROUP.ARRIVE ;  /* 0x00000000000079c5 */ /* 0x000fe20000000000 */
[----:B------:R-:W-:Y:S01]  /*1b80*/  UMOV UR19, 0x80000020 ;  /* 0x8000002000137882 */ /* 0x000fe20000000000 */
[----:B------:R-:W-:Y:S01]  /*1b90*/  FMUL.FTZ R8, R154, UR13 ;  /* 0x0000000d9a087c20 */ /* 0x000fe20008410000 */
[----:B--2---:R-:W-:Y:S01]  /*1ba0*/  FMUL.FTZ R6, R152, UR13 ;  /* 0x0000000d98067c20 */ /* 0x004fe20008410000 */
[----:B------:R-:W-:Y:S01]  /*1bb0*/  FMUL.FTZ R12, R158, UR13 ;  /* 0x0000000d9e0c7c20 */ /* 0x000fe20008410000 */
[----:B------:R-:W-:Y:S01]  /*1bc0*/  FMUL.FTZ R7, R153, UR13 ;  /* 0x0000000d99077c20 */ /* 0x000fe20008410000 */
[----:B------:R-:W-:Y:S01]  /*1bd0*/  FMUL.FTZ R13, R159, UR13 ;  /* 0x0000000d9f0d7c20 */ /* 0x000fe20008410000 */
[----:B------:R-:W-:Y:S01]  /*1be0*/  FMUL.FTZ R158, R166, UR13 ;  /* 0x0000000da69e7c20 */ /* 0x000fe20008410000 */
[----:B------:R-:W1:Y:S01]  /*1bf0*/  MUFU.TANH R8, R8 ;  /* 0x0000000800087308 */ /* 0x000e620000002400 */
[----:B------:R-:W-:Y:S01]  /*1c00*/  FMUL.FTZ R159, R167, UR13 ;  /* 0x0000000da79f7c20 */ /* 0x000fe20008410000 */
[----:B------:R-:W-:Y:S01]  /*1c10*/  FMUL.FTZ R152, R160, UR13 ;  /* 0x0000000da0987c20 */ /* 0x000fe20008410000 */
[----:B------:R-:W-:Y:S01]  /*1c20*/  ISETP.GT.AND P1, PT, R3, 0x8, PT ;  /* 0x000000080300780c */ /* 0x000fe20003f24270 */
[----:B------:R-:W-:Y:S01]  /*1c30*/  UIADD3 UR10, UR10, 0x18000, URZ ;  /* 0x000180000a0a7890 */ /* 0x000fe2000fffe03f */
[----:B------:R-:W-:Y:S01]  /*1c40*/  FMUL.FTZ R9, R155, UR13 ;  /* 0x0000000d9b097c20 */ /* 0x000fe20008410000 */
[----:B------:R-:W-:Y:S01]  /*1c50*/  FMUL.FTZ R220, R171, UR13 ;  /* 0x0000000dabdc7c20 */ /* 0x000fe20008410000 */
[----:B------:R-:W-:Y:S01]  /*1c60*/  FMUL.FTZ R154, R162, UR13 ;  /* 0x0000000da29a7c20 */ /* 0x000fe20008410000 */
[----:B------:R-:W-:Y:S01]  /*1c70*/  USHF.R.U32.HI UR10, URZ, 0x4, UR10 ;  /* 0x000000043f0a7899 */ /* 0x000fe2000801160a */
[----:B------:R-:W2:Y:S01]  /*1c80*/  MUFU.TANH R6, R6 ;  /* 0x0000000600067308 */ /* 0x000ea20000002400 */
[----:B------:R-:W-:Y:S01]  /*1c90*/  ISETP.GT.AND P2, PT, R3, RZ, PT ;  /* 0x000000ff0300720c */ /* 0x000fe20003f44270 */
[----:B------:R-:W-:Y:S01]  /*1ca0*/  FMUL.FTZ R153, R161, UR13 ;  /* 0x0000000da1997c20 */ /* 0x000fe20008410000 */
[----:B------:R-:W-:Y:S01]  /*1cb0*/  ULOP3.LUT UR10, UR10, 0x3fff, URZ, 0xc0, !UPT ;  /* 0x00003fff0a0a7892 */ /* 0x000fe2000f8ec03f */
[----:B------:R-:W-:Y:S01]  /*1cc0*/  FMUL.FTZ R155, R163, UR13 ;  /* 0x0000000da39b7c20 */ /* 0x000fe20008410000 */
[----:B------:R-:W-:Y:S01]  /*1cd0*/  FMUL.FTZ R11, R157, UR13 ;  /* 0x0000000d9d0b7c20 */ /* 0x000fe20008410000 */
[----:B------:R-:W-:Y:S01]  /*1ce0*/  FMUL.FTZ R157, R165, UR13 ;  /* 0x0000000da59d7c20 */ /* 0x000fe20008410000 */
[----:B------:R-:W-:Y:S01]  /*1cf0*/  ULOP3.LUT UR12, UR10, 0x10000, URZ, 0xfc, !UPT ;  /* 0x000100000a0c7892 */ /* 0x000fe2000f8efc3f */
[----:B------:R-:W3:Y:S01]  /*1d00*/  MUFU.TANH R12, R12 ;  /* 0x0000000c000c7308 */ /* 0x000ee20000002400 */
[----:B-1----:R-:W-:Y:S01]  /*1d10*/  FSEL R171, R8, -INF , P1 ;  /* 0xff80000008ab7808 */ /* 0x002fe20000800000 */
[----:B------:R-:W-:Y:S01]  /*1d20*/  FMUL.FTZ R163, R168, UR13 ;  /* 0x0000000da8a37c20 */ /* 0x000fe20008410000 */
[----:B------:R-:W-:Y:S01]  /*1d30*/  UIMAD UR12, UR6, 0x300, UR12 ;  /* 0x00000300060c78a4 */ /* 0x000fe2000f8e020c */
[----:B------:R-:W-:Y:S01]  /*1d40*/  FMUL.FTZ R165, R169, UR13 ;  /* 0x0000000da9a57c20 */ /* 0x000fe20008410000 */
[----:B------:R-:W-:Y:S01]  /*1d50*/  FMUL.FTZ R10, R156, UR13 ;  /* 0x0000000d9c0a7c20 */ /* 0x000fe20008410000 */
[----:B------:R-:W-:Y:S01]  /*1d60*/  FFMA.FTZ R162, R171, UR14, -R216 ;  /* 0x0000000eaba27c23 */ /* 0x000fe200080108d8 */
[----:B------:R-:W-:Y:S01]  /*1d70*/  UIADD3 UR16, UR12, 0x2, URZ ;  /* 0x000000020c107890 */ /* 0x000fe2000fffe03f */
[----:B------:R-:W1:Y:S01]  /*1d80*/  MUFU.TANH R7, R7 ;  /* 0x0000000700077308 */ /* 0x000e620000002400 */
[----:B--2---:R-:W-:Y:S01]  /*1d90*/  FSEL R161, R6, -INF , P2 ;  /* 0xff80000006a17808 */ /* 0x004fe20001000000 */
[----:B------:R-:W-:Y:S01]  /*1da0*/  UMOV UR18, UR12 ;  /* 0x0000000c00127c82 */ /* 0x000fe20008000000 */
[----:B------:R-:W-:-:S05]  /*1db0*/  FMUL.FTZ R169, R170, UR13 ;  /* 0x0000000daaa97c20 */ /* 0x000fca0008410000 */
[----:B------:R-:W-:Y:S01]  /*1dc0*/  HGMMA.64x64x16.F32 R120, R184, gdesc[UR16], RZ, !UPT, gsb0 ;  /* 0x00e00010b8787df0 */ /* 0x000fe2000c0008ff */
[----:B------:R-:W-:Y:S01]  /*1dd0*/  UMOV UR19, 0x80000020 ;  /* 0x8000002000137882 */ /* 0x000fe20000000000 */
[----:B------:R-:W-:Y:S01]  /*1de0*/  UMOV UR18, UR16 ;  /* 0x0000001000127c82 */ /* 0x000fe20008000000 */
[----:B------:R-:W-:Y:S01]  /*1df0*/  UIADD3 UR16, UR12, 0x100, URZ ;  /* 0x000001000c107890 */ /* 0x000fe2000fffe03f */
[----:B------:R-:W2:Y:S01]  /*1e00*/  MUFU.TANH R13, R13 ;  /* 0x0000000d000d7308 */ /* 0x000ea20000002400 */
[----:B---3--:R-:W-:Y:S01]  /*1e10*/  FSEL R171, R12, -INF , P1 ;  /* 0xff8000000cab7808 */ /* 0x008fe20000800000 */
[----:B------:R-:W-:Y:S01]  /*1e20*/  FFMA.FTZ R226, R161, UR14, -R216 ;  /* 0x0000000ea1e27c23 */ /* 0x000fe200080108d8 */
[----:B------:R-:W-:Y:S01]  /*1e30*/  FMUL.FTZ R227, R183, UR13 ;  /* 0x0000000db7e37c20 */ /* 0x000fe20008410000 */
[----:B------:R-:W-:Y:S01]  /*1e40*/  FMUL.FTZ R221, R172, UR13 ;  /* 0x0000000dacdd7c20 */ /* 0x000fe20008410000 */
[----:B------:R-:W-:Y:S01]  /*1e50*/  FMUL.FTZ R222, R173, UR13 ;  /* 0x0000000dadde7c20 */ /* 0x000fe20008410000 */
[----:B------:R-:W-:Y:S01]  /*1e60*/  FFMA.FTZ R168, R171, UR14, -R218 ;  /* 0x0000000eaba87c23 */ /* 0x000fe200080108da */
[----:B------:R-:W-:Y:S01]  /*1e70*/  FMUL.FTZ R156, R164, UR13 ;  /* 0x0000000da49c7c20 */ /* 0x000fe20008410000 */
[----:B------:R-:W3:Y:S01]  /*1e80*/  MUFU.TANH R152, R152 ;  /* 0x0000009800987308 */ /* 0x000ee20000002400 */
[----:B-1----:R-:W-:Y:S01]  /*1e90*/  FSEL R160, R7, -INF , P2 ;  /* 0xff80000007a07808 */ /* 0x002fe20001000000 */
[----:B------:R-:W-:Y:S01]  /*1ea0*/  FMUL.FTZ R225, R181, UR13 ;  /* 0x0000000db5e17c20 */ /* 0x000fe20008410000 */
[----:B------:R-:W-:Y:S01]  /*1eb0*/  FMUL.FTZ R224, R178, UR13 ;  /* 0x0000000db2e07c20 */ /* 0x000fe20008410000 */
[----:B------:R-:W-:Y:S01]  /*1ec0*/  FFMA.FTZ R6, -R6, R6, 1 ;  /* 0x3f80000006067423 */ /* 0x000fe20000010106 */
[----:B------:R-:W-:Y:S01]  /*1ed0*/  FMUL.FTZ R223, R174, UR13 ;  /* 0x0000000daedf7c20 */ /* 0x000fe20008410000 */
[----:B------:R-:W-:Y:S01]  /*1ee0*/  FFMA.FTZ R183, R160, UR14, -R217 ;  /* 0x0000000ea0b77c23 */ /* 0x000fe200080108d9 */
[----:B------:R-:W-:Y:S01]  /*1ef0*/  FMUL.FTZ R176, R176, UR13 ;  /* 0x0000000db0b07c20 */ /* 0x000fe20008410000 */
[----:B------:R-:W1:Y:S01]  /*1f00*/  MUFU.TANH R9, R9 ;  /* 0x0000000900097308 */ /* 0x000e620000002400 */
[----:B--2---:R-:W-:Y:S01]  /*1f10*/  FSEL R170, R13, -INF , P1 ;  /* 0xff8000000daa7808 */ /* 0x004fe20000800000 */
[----:B------:R-:W-:Y:S01]  /*1f20*/  FMUL.FTZ R175, R175, UR13 ;  /* 0x0000000dafaf7c20 */ /* 0x000fe20008410000 */
[----:B------:R-:W-:Y:S01]  /*1f30*/  FMUL.FTZ R177, R177, UR13 ;  /* 0x0000000db1b17c20 */ /* 0x000fe20008410000 */
[----:B------:R-:W-:Y:S01]  /*1f40*/  FMUL.FTZ R179, R179, UR13 ;  /* 0x0000000db3b37c20 */ /* 0x000fe20008410000 */
[----:B------:R-:W-:Y:S01]  /*1f50*/  FMUL.FTZ R180, R180, UR13 ;  /* 0x0000000db4b47c20 */ /* 0x000fe20008410000 */
[----:B------:R-:W-:Y:S01]  /*1f60*/  FFMA.FTZ R173, R170, UR14, -R219 ;  /* 0x0000000eaaad7c23 */ /* 0x000fe200080108db */
[----:B------:R-:W-:Y:S01]  /*1f70*/  FMUL.FTZ R182, R182, UR13 ;  /* 0x0000000db6b67c20 */ /* 0x000fe20008410000 */
[----:B------:R-:W2:Y:S01]  /*1f80*/  MUFU.TANH R154, R154 ;  /* 0x0000009a009a7308 */ /* 0x000ea20000002400 */
[C---:B---3--:R-:W-:Y:S01]  /*1f90*/  FSEL R171, R152.reuse, -INF , P2 ;  /* 0xff80000098ab7808 */ /* 0x048fe20001000000 */
[----:B------:R-:W-:Y:S01]  /*1fa0*/  FFMA.FTZ R152, -R152, R152, 1 ;  /* 0x3f80000098987423 */ /* 0x000fe20000010198 */
[----:B------:R-:W-:-:S03]  /*1fb0*/  ULOP3.LUT UR10, UR10, 0x1000000, URZ, 0xfc, !UPT ;  /* 0x010000000a0a7892 */ /* 0x000fc6000f8efc3f */
[----:B------:R-:W-:Y:S01]  /*1fc0*/  FFMA.FTZ R172, R171, UR14, -R208 ;  /* 0x0000000eabac7c23 */ /* 0x000fe200080108d0 */
[----:B------:R-:W-:Y:S01]  /*1fd0*/  UIMAD UR10, UR6, 0x300, UR10 ;  /* 0x00000300060a78a4 */ /* 0x000fe2000f8e020a */
[----:B------:R-:W-:Y:S01]  /*1fe0*/  MUFU.TANH R155, R155 ;  /* 0x0000009b009b7308 */ /* 0x000fe20000002400 */
[----:B-1----:R-:W-:-:S05]  /*1ff0*/  FSEL R164, R9, -INF , P1 ;  /* 0xff80000009a47808 */ /* 0x002fca0000800000 */
[----:B------:R-:W-:Y:S02]  /*2000*/  FFMA.FTZ R164, R164, UR14, -R217 ;  /* 0x0000000ea4a47c23 */ /* 0x000fe400080108d9 */
[----:B------:R-:W-:Y:S01]  /*2010*/  MUFU.TANH R153, R153 ;  /* 0x0000009900997308 */ /* 0x000fe20000002400 */
[C---:B--2---:R-:W-:Y:S01]  /*2020*/  FSEL R181, R154.reuse, -INF , P1 ;  /* 0xff8000009ab57808 */ /* 0x044fe20000800000 */
[----:B------:R-:W-:-:S04]  /*2030*/  FFMA.FTZ R154, -R154, R154, 1 ;  /* 0x3f8000009a9a7423 */ /* 0x000fc8000001019a */
[----:B------:R-:W-:Y:S02]  /*2040*/  FFMA.FTZ R208, R181, UR14, -R208 ;  /* 0x0000000eb5d07c23 */ /* 0x000fe400080108d0 */
[----:B------:R-:W-:Y:S08]  /*2050*/  MUFU.EX2 R226, R226 ;  /* 0x000000e200e27308 */ /* 0x000ff00000000800 */
[----:B------:R-:W1:Y:S08]  /*2060*/  MUFU.TANH R10, R10 ;  /* 0x0000000a000a7308 */ /* 0x000e700000002400 */
[----:B------:R-:W2:Y:S08]  /*2070*/  MUFU.TANH R11, R11 ;  /* 0x0000000b000b7308 */ /* 0x000eb00000002400 */
[----:B------:R-:W-:Y:S01]  /*2080*/  MUFU.TANH R157, R157 ;  /* 0x0000009d009d7308 */ /* 0x000fe20000002400 */
[----:B-1----:R-:W-:Y:S01]  /*2090*/  FSEL R161, R10, -INF , P2 ;  /* 0xff8000000aa17808 */ /* 0x002fe20001000000 */
[----:B------:R-:W-:-:S02]  /*20a0*/  WARPGROUP.DEPBAR.LE gsb0, 0x0 ;  /* 0x00008000000079c5 */ /* 0x000fc40000010000 */
[----:B------:R-:W-:Y:S02]  /*20b0*/  WARPGROUP.ARRIVE ;  /* 0x00000000000079c5 */ /* 0x000fe40000000000 */
[----:B------:R-:W-:Y:S02]  /*20c0*/  FFMA.FTZ R161, R161, UR14, -R218 ;  /* 0x0000000ea1a17c23 */ /* 0x000fe400080108da */
[----:B------:R-:W1:Y:S01]  /*20d0*/  MUFU.EX2 R183, R183 ;  /* 0x000000b700b77308 */ /* 0x000e620000000800 */
[----:B--2---:R-:W-:Y:S01]  /*20e0*/  FSEL R160, R11, -INF , P2 ;  /* 0xff8000000ba07808 */ /* 0x004fe20001000000 */
[----:B------:R-:W-:Y:S01]  /*20f0*/  HGMMA.64x64x16.F32 R120, R196, gdesc[UR16], R120, gsb0 ;  /* 0x00e00010c4787df0 */ /* 0x000fe20008000878 */
[----:B------:R-:W-:Y:S01]  /*2100*/  UMOV UR18, UR16 ;  /* 0x0000001000127c82 */ /* 0x000fe20008000000 */
[----:B------:R-:W-:Y:S01]  /*2110*/  UMOV UR19, 0x80000020 ;  /* 0x8000002000137882 */ /* 0x000fe20000000000 */
[----:B------:R-:W-:Y:S01]  /*2120*/  UIADD3 UR16, UR12, 0x102, URZ ;  /* 0x000001020c107890 */ /* 0x000fe2000fffe03f */
[----:B------:R-:W-:-:S02]  /*2130*/  FFMA.FTZ R160, R160, UR14, -R219 ;  /* 0x0000000ea0a07c23 */ /* 0x000fc400080108db */
[----:B------:R-:W2:Y:S08]  /*2140*/  MUFU.TANH R156, R156 ;  /* 0x0000009c009c7308 */ /* 0x000eb00000002400 */
[----:B------:R-:W-:Y:S08]  /*2150*/  MUFU.EX2 R164, R164 ;  /* 0x000000a400a47308 */ /* 0x000ff00000000800 */
[----:B------:R-:W3:Y:S08]  /*2160*/  MUFU.TANH R158, R158 ;  /* 0x0000009e009e7308 */ /* 0x000ef00000002400 */
[----:B------:R-:W-:Y:S08]  /*2170*/  MUFU.TANH R159, R159 ;  /* 0x0000009f009f7308 */ /* 0x000ff00000002400 */
[----:B------:R-:W-:Y:S08]  /*2180*/  MUFU.TANH R163, R163 ;  /* 0x000000a300a37308 */ /* 0x000ff00000002400 */
[----:B------:R-:W-:Y:S08]  /*2190*/  MUFU.TANH R165, R165 ;  /* 0x000000a500a57308 */ /* 0x000ff00000002400 */
[----:B------:R-:W3:Y:S08]  /*21a0*/  MUFU.EX2 R162, R162 ;  /* 0x000000a200a27308 */ /* 0x000ef00000000800 */
[----:B------:R-:W3:Y:S08]  /*21b0*/  MUFU.EX2 R161, R161 ;  /* 0x000000a100a17308 */ /* 0x000ef00000000800 */
[----:B------:R-:W-:Y:S01]  /*21c0*/  MUFU.EX2 R160, R160 ;  /* 0x000000a000a07308 */ /* 0x000fe20000000800 */
[----:B------:R-:W-:-:S02]  /*21d0*/  WARPGROUP.DEPBAR.LE gsb0, 0x0 ;  /* 0x00008000000079c5 */ /* 0x000fc40000010000 */
[----:B----4-:R-:W-:-:S05]  /*21e0*/  WARPGROUP.ARRIVE ;  /* 0x00000000000079c5 */ /* 0x010fca0000000000 */
[----:B------:R-:W4:Y:S01]  /*21f0*/  MUFU.EX2 R168, R168 ;  /* 0x000000a800a87308 */ /* 0x000f220000000800 */
[----:B------:R-:W-:Y:S01]  /*2200*/  HGMMA.64x64x16.F32 R120, R188, gdesc[UR16], R120, gsb0 ;  /* 0x00e00010bc787df0 */ /* 0x000fe20008000878 */
[----:B------:R-:W-:Y:S01]  /*2210*/  UMOV UR18, UR16 ;  /* 0x0000001000127c82 */ /* 0x000fe20008000000 */
[----:B------:R-:W-:Y:S01]  /*2220*/  UMOV UR19, 0x80000020 ;  /* 0x8000002000137882 */ /* 0x000fe20000000000 */
[----:B------:R-:W-:-:S04]  /*2230*/  UIADD3 UR16, UR12, 0x200, URZ ;  /* 0x000002000c107890 */ /* 0x000fc8000fffe03f */
[----:B------:R-:W4:Y:S01]  /*2240*/  MUFU.TANH R169, R169 ;  /* 0x000000a900a97308 */ /* 0x000f220000002400 */
[----:B------:R-:W-:-:S07]  /*2250*/  UIADD3 UR12, UR12, 0x202, URZ ;  /* 0x000002020c0c7890 */ /* 0x000fce000fffe03f */
[----:B------:R-:W4:Y:S08]  /*2260*/  MUFU.TANH R220, R220 ;  /* 0x000000dc00dc7308 */ /* 0x000f300000002400 */
[----:B------:R-:W-:Y:S08]  /*2270*/  MUFU.TANH R222, R222 ;  /* 0x000000de00de7308 */ /* 0x000ff00000002400 */
[----:B------:R-:W4:Y:S08]  /*2280*/  MUFU.TANH R176, R176 ;  /* 0x000000b000b07308 */ /* 0x000f300000002400 */
[----:B------:R-:W-:Y:S08]  /*2290*/  MUFU.TANH R224, R224 ;  /* 0x000000e000e07308 */ /* 0x000ff00000002400 */
[----:B------:R-:W-:Y:S08]  /*22a0*/  MUFU.TANH R175, R175 ;  /* 0x000000af00af7308 */ /* 0x000ff00000002400 */
[----:B------:R-:W-:Y:S08]  /*22b0*/  MUFU.TANH R177, R177 ;  /* 0x000000b100b17308 */ /* 0x000ff00000002400 */
[----:B------:R-:W-:Y:S08]  /*22c0*/  MUFU.TANH R179, R179 ;  /* 0x000000b300b37308 */ /* 0x000ff00000002400 */
[----:B------:R-:W4:Y:S08]  /*22d0*/  MUFU.TANH R180, R180 ;  /* 0x000000b400b47308 */ /* 0x000f300000002400 */
[----:B------:R-:W-:Y:S01]  /*22e0*/  MUFU.EX2 R172, R172 ;  /* 0x000000ac00ac7308 */ /* 0x000fe20000000800 */
[----:B------:R-:W-:-:S02]  /*22f0*/  WARPGROUP.DEPBAR.LE gsb0, 0x0 ;  /* 0x00008000000079c5 */ /* 0x000fc40000010000 */
[----:B------:R-:W-:-:S05]  /*2300*/  WARPGROUP.ARRIVE ;  /* 0x00000000000079c5 */ /* 0x000fca0000000000 */
[----:B------:R-:W-:Y:S01]  /*2310*/  MUFU.TANH R182, R182 ;  /* 0x000000b600b67308 */ /* 0x000fe20000002400 */
[----:B------:R-:W-:Y:S01]  /*2320*/  HGMMA.64x64x16.F32 R120, R200, gdesc[UR16], R120, gsb0 ;  /* 0x00e00010c8787df0 */ /* 0x000fe20008000878 */
[----:B------:R-:W-:Y:S01]  /*2330*/  UMOV UR18, UR16 ;  /* 0x0000001000127c82 */ /* 0x000fe20008000000 */
[----:B------:R-:W-:Y:S01]  /*2340*/  UMOV UR19, 0x80000020 ;  /* 0x8000002000137882 */ /* 0x000fe20000000000 */
[----:B------:R-:W-:-:S04]  /*2350*/  UIADD3 UR16, UR10, 0xc0, URZ ;  /* 0x000000c00a107890 */ /* 0x000fc8000fffe03f */
[----:B------:R-:W4:Y:S08]  /*2360*/  MUFU.TANH R223, R223 ;  /* 0x000000df00df7308 */ /* 0x000f300000002400 */
[----:B------:R-:W4:Y:S08]  /*2370*/  MUFU.TANH R221, R221 ;  /* 0x000000dd00dd7308 */ /* 0x000f300000002400 */
[----:B------:R-:W-:Y:S08]  /*2380*/  MUFU.TANH R225, R225 ;  /* 0x000000e100e17308 */ /* 0x000ff00000002400 */
[----:B------:R-:W-:Y:S08]  /*2390*/  MUFU.TANH R227, R227 ;  /* 0x000000e300e37308 */ /* 0x000ff00000002400 */
[----:B------:R-:W4:Y:S01]  /*23a0*/  MUFU.EX2 R173, R173 ;  /* 0x000000ad00ad7308 */ /* 0x000f220000000800 */
[----:B------:R-:W-:-:S02]  /*23b0*/  WARPGROUP.DEPBAR.LE gsb0, 0x0 ;  /* 0x00008000000079c5 */ /* 0x000fc40000010000 */
[----:B-----5:R-:W-:-:S06]  /*23c0*/  WARPGROUP.ARRIVE ;  /* 0x00000000000079c5 */ /* 0x020fcc0000000000 */
[----:B------:R-:W-:Y:S01]  /*23d0*/  HGMMA.64x64x16.F32 R120, R192, gdesc[UR16], R120, gsb0 ;  /* 0x00e00010c0787df0 */ /* 0x000fe20008000878 */
[----:B------:R-:W-:Y:S01]  /*23e0*/  UMOV UR18, UR12 ;  /* 0x0000000c00127c82 */ /* 0x000fe20008000000 */
[----:B------:R-:W-:Y:S01]  /*23f0*/  UMOV UR19, 0x80000020 ;  /* 0x8000002000137882 */ /* 0x000fe20000000000 */
[----:B------:R-:W-:Y:S01]  /*2400*/  UIADD3 UR12, UR10, 0x40, URZ ;  /* 0x000000400a0c7890 */ /* 0x000fe2000fffe03f */
[----:B------:R-:W-:Y:S02]  /*2410*/  WARPGROUP.DEPBAR.LE gsb0, 0x0 ;  /* 0x00008000000079c5 */ /* 0x000fe40000010000 */
[----:B------:R-:W-:-:S06]  /*2420*/  WARPGROUP.ARRIVE ;  /* 0x00000000000079c5 */ /* 0x000fcc0000000000 */
[----:B------:R-:W-:Y:S01]  /*2430*/  HGMMA.64x64x16.F32 R120, R204, gdesc[UR16], R120, gsb0 ;  /* 0x00e00010cc787df0 */ /* 0x000fe20008000878 */
[----:B------:R-:W-:Y:S01]  /*2440*/  UMOV UR18, UR10 ;  /* 0x0000000a00127c82 */ /* 0x000fe20008000000 */
[----:B------:R-:W-:Y:S01]  /*2450*/  UMOV UR19, 0x80000020 ;  /* 0x8000002000137882 */ /* 0x000fe20000000000 */
[----:B------:R-:W-:Y:S02]  /*2460*/  WARPGROUP.DEPBAR.LE gsb0, 0x0 ;  /* 0x00008000000079c5 */ /* 0x000fe40000010000 */
[----:B------:R-:W5:Y:S04]  /*2470*/  LDS.64 R166, [R5+0x1e200] ;  /* 0x01e2000005a67984 */ /* 0x000f680000000a00 */
[----:B------:R-:W4:Y:S01]  /*2480*/  LDS.64 R170, [R5+0x1e220] ;  /* 0x01e2200005aa7984 */ /* 0x000f220000000a00 */
[--C-:B-----5:R-:W-:Y:S01]  /*2490*/  FADD.FTZ R217, R120, -R166.reuse ;  /* 0x800000a678d97221 */ /* 0x120fe20000010000 */
[----:B------:R-:W-:Y:S01]  /*24a0*/  FADD.FTZ R181, R122, -R166 ;  /* 0x800000a67ab57221 */ /* 0x000fe20000010000 */
[----:B------:R-:W-:Y:S01]  /*24b0*/  FSEL R122, R155, -INF , P1 ;  /* 0xff8000009b7a7808 */ /* 0x000fe20000800000 */
[--C-:B------:R-:W-:Y:S01]  /*24c0*/  FADD.FTZ R178, R121, -R167.reuse ;  /* 0x800000a779b27221 */ /* 0x100fe20000010000 */
[----:B------:R-:W-:Y:S01]  /*24d0*/  FSEL R120, R153, -INF , P2 ;  /* 0xff80000099787808 */ /* 0x000fe20001000000 */
[----:B------:R-:W-:Y:S01]  /*24e0*/  FMUL.FTZ R217, R226, R217 ;  /* 0x000000d9e2d97220 */ /* 0x000fe20000410000 */
[----:B------:R-:W-:Y:S01]  /*24f0*/  FADD.FTZ R219, R123, -R167 ;  /* 0x800000a77bdb7221 */ /* 0x000fe20000010000 */
[--C-:B------:R-:W-:Y:S01]  /*2500*/  FFMA.FTZ R216, R122, UR14, -R209.reuse ;  /* 0x0000000e7ad87c23 */ /* 0x100fe200080108d1 */
[----:B------:R-:W-:Y:S01]  /*2510*/  FFMA.FTZ R122, -R7, R7, 1 ;  /* 0x3f800000077a7423 */ /* 0x000fe20000010107 */
[----:B------:R-:W-:Y:S01]  /*2520*/  FMUL.FTZ R121, R6, R217 ;  /* 0x000000d906797220 */ /* 0x000fe20000410000 */
[----:B------:R-:W-:Y:S01]  /*2530*/  FFMA.FTZ R120, R120, UR14, -R209 ;  /* 0x0000000e78787c23 */ /* 0x000fe200080108d1 */
[----:B-1----:R-:W-:Y:S01]  /*2540*/  FMUL.FTZ R7, R183, R178 ;  /* 0x000000b2b7077220 */ /* 0x002fe20000410000 */
[----:B------:R-:W-:Y:S01]  /*2550*/  FSEL R6, R157, -INF , P2 ;  /* 0xff8000009d067808 */ /* 0x000fe20001000000 */
[----:B------:R1:W5:Y:S01]  /*2560*/  MUFU.EX2 R166, R208 ;  /* 0x000000d000a67308 */ /* 0x0003620000000800 */
[----:B--2---:R-:W-:Y:S01]  /*2570*/  FSEL R123, R156, -INF , P2 ;  /* 0xff8000009c7b7808 */ /* 0x004fe20001000000 */
[----:B------:R-:W-:Y:S01]  /*2580*/  FMUL.FTZ R122, R122, R7 ;  /* 0x000000077a7a7220 */ /* 0x000fe20000410000 */
[----:B---3--:R-:W-:Y:S01]  /*2590*/  FSEL R209, R158, -INF , P1 ;  /* 0xff8000009ed17808 */ /* 0x008fe20000800000 */
[----:B----4-:R-:W-:Y:S01]  /*25a0*/  FADD.FTZ R218, R124, -R170 ;  /* 0x800000aa7cda7221 */ /* 0x010fe20000010000 */
[----:B------:R-:W-:Y:S01]  /*25b0*/  FMUL.FTZ R181, R162, R181 ;  /* 0x000000b5a2b57220 */ /* 0x000fe20000410000 */
[--C-:B------:R-:W-:Y:S01]  /*25c0*/  FFMA.FTZ R178, R123, UR14, -R212.reuse ;  /* 0x0000000e7bb27c23 */ /* 0x100fe200080108d4 */
[----:B------:R-:W-:Y:S01]  /*25d0*/  FFMA.FTZ R123, -R9, R9, 1 ;  /* 0x3f800000097b7423 */ /* 0x000fe20000010109 */
[----:B------:R2:W3:Y:S01]  /*25e0*/  MUFU.EX2 R174, R120 ;  /* 0x0000007800ae7308 */ /* 0x0004e20000000800 */
[----:B-1----:R-:W-:Y:S01]  /*25f0*/  FFMA.FTZ R208, -R8, R8, 1 ;  /* 0x3f80000008d07423 */ /* 0x002fe20000010108 */
[----:B------:R-:W-:Y:S01]  /*2600*/  FMUL.FTZ R8, R164, R219 ;  /* 0x000000dba4087220 */ /* 0x000fe20000410000 */
[----:B------:R-:W-:Y:S01]  /*2610*/  FFMA.FTZ R212, R209, UR14, -R212 ;  /* 0x0000000ed1d47c23 */ /* 0x000fe200080108d4 */
[----:B------:R-:W-:Y:S01]  /*2620*/  FSEL R209, R163, -INF , P2 ;  /* 0xff800000a3d17808 */ /* 0x000fe20001000000 */
[----:B------:R-:W-:Y:S01]  /*2630*/  FADD.FTZ R9, R126, -R170 ;  /* 0x800000aa7e097221 */ /* 0x000fe20000010000 */
[----:B------:R-:W-:Y:S01]  /*2640*/  FMUL.FTZ R123, R123, R8 ;  /* 0x000000087b7b7220 */ /* 0x000fe20000410000 */
[----:B------:R-:W-:Y:S01]  /*2650*/  FSEL R8, R159, -INF , P1 ;  /* 0xff8000009f087808 */ /* 0x000fe20000800000 */
[----:B------:R1:W4:Y:S01]  /*2660*/  MUFU.EX2 R167, R216 ;  /* 0x000000d800a77308 */ /* 0x0003220000000800 */
[----:B--2---:R-:W-:Y:S01]  /*2670*/  FFMA.FTZ R120, R6, UR14, -R213 ;  /* 0x0000000e06787c23 */ /* 0x004fe200080108d5 */
[--C-:B------:R-:W-:Y:S01]  /*2680*/  FFMA.FTZ R217, R209, UR14, -R20.reuse ;  /* 0x0000000ed1d97c23 */ /* 0x100fe20008010814 */
[----:B------:R-:W2:Y:S01]  /*2690*/  LDS.64 R6, [R5+0x1e240] ;  /* 0x01e2400005067984 */ /* 0x000ea20000000a00 */
[----:B------:R-:W-:Y:S01]  /*26a0*/  FFMA.FTZ R170, -R10, R10, 1 ;  /* 0x3f8000000aaa7423 */ /* 0x000fe2000001010a */
[----:B------:R-:W-:Y:S01]  /*26b0*/  FMUL.FTZ R209, R161, R218 ;  /* 0x000000daa1d17220 */ /* 0x000fe20000410000 */
[----:B------:R-:W-:Y:S01]  /*26c0*/  FADD.FTZ R219, R125, -R171 ;  /* 0x800000ab7ddb7221 */ /* 0x000fe20000010000 */
[----:B------:R-:W-:Y:S01]  /*26d0*/  FMUL.FTZ R208, R208, R181 ;  /* 0x000000b5d0d07220 */ /* 0x000fe20000410000 */
[----:B------:R5:W-:Y:S01]  /*26e0*/  MUFU.EX2 R124, R120 ;  /* 0x00000078007c7308 */ /* 0x000be20000000800 */
[----:B-1----:R-:W-:Y:S01]  /*26f0*/  FFMA.FTZ R216, R8, UR14, -R213 ;  /* 0x0000000e08d87c23 */ /* 0x002fe200080108d5 */
[----:B------:R-:W-:Y:S01]  /*2700*/  FSEL R8, R165, -INF , P2 ;  /* 0xff800000a5087808 */ /* 0x000fe20001000000 */
[----:B------:R-:W-:Y:S01]  /*2710*/  FMUL.FTZ R170, R170, R209 ;  /* 0x000000d1aaaa7220 */ /* 0x000fe20000410000 */
[----:B------:R-:W-:Y:S01]  /*2720*/  FMUL.FTZ R9, R168, R9 ;  /* 0x00000009a8097220 */ /* 0x000fe20000410000 */
[----:B------:R-:W-:Y:S01]  /*2730*/  FFMA.FTZ R209, -R11, R11, 1 ;  /* 0x3f8000000bd17423 */ /* 0x000fe2000001010b */
[----:B------:R-:W-:Y:S01]  /*2740*/  FSEL R213, R169, -INF , P1 ;  /* 0xff800000a9d57808 */ /* 0x000fe20000800000 */
[----:B------:R-:W-:Y:S01]  /*2750*/  FADD.FTZ R218, R127, -R171 ;  /* 0x800000ab7fda7221 */ /* 0x000fe20000010000 */
[----:B------:R1:W-:Y:S01]  /*2760*/  MUFU.EX2 R181, R212 ;  /* 0x000000d400b57308 */ /* 0x0003e20000000800 */
[--C-:B-----5:R-:W-:Y:S01]  /*2770*/  FFMA.FTZ R120, R8, UR14, -R21.reuse ;  /* 0x0000000e08787c23 */ /* 0x120fe20008010815 */
[----:B------:R-:W-:Y:S01]  /*2780*/  FMUL.FTZ R8, R160, R219 ;  /* 0x000000dba0087220 */ /* 0x000fe20000410000 */
[----:B------:R-:W-:Y:S01]  /*2790*/  FSEL R126, R220, -INF , P1 ;  /* 0xff800000dc7e7808 */ /* 0x000fe20000800000 */
[----:B------:R-:W-:Y:S01]  /*27a0*/  FFMA.FTZ R213, R213, UR14, -R20 ;  /* 0x0000000ed5d57c23 */ /* 0x000fe20008010814 */
[----:B------:R-:W-:Y:S01]  /*27b0*/  FFMA.FTZ R171, -R13, R13, 1 ;  /* 0x3f8000000dab7423 */ /* 0x000fe2000001010d */
[----:B------:R-:W-:Y:S01]  /*27c0*/  FMUL.FTZ R209, R209, R8 ;  /* 0x00000008d1d17220 */ /* 0x000fe20000410000 */
[----:B------:R-:W-:Y:S01]  /*27d0*/  FSEL R13, R176, -INF , P2 ;  /* 0xff800000b00d7808 */ /* 0x000fe20001000000 */
[----:B------:R-:W-:Y:S01]  /*27e0*/  MUFU.EX2 R20, R217 ;  /* 0x000000d900147308 */ /* 0x000fe20000000800 */
[----:B-1----:R-:W-:Y:S01]  /*27f0*/  FFMA.FTZ R212, -R12, R12, 1 ;  /* 0x3f8000000cd47423 */ /* 0x002fe2000001010c */
[----:B------:R-:W-:Y:S01]  /*2800*/  FFMA.FTZ R126, R126, UR14, -R21 ;  /* 0x0000000e7e7e7c23 */ /* 0x000fe20008010815 */
[----:B------:R-:W-:Y:S01]  /*2810*/  FFMA.FTZ R153, -R153, R153, 1 ;  /* 0x3f80000099997423 */ /* 0x000fe20000010199 */
[----:B------:R-:W-:Y:S01]  /*2820*/  FFMA.FTZ R12, R13, UR14, -R210 ;  /* 0x0000000e0d0c7c23 */ /* 0x000fe200080108d2 */
[----:B------:R-:W-:Y:S01]  /*2830*/  FMUL.FTZ R212, R212, R9 ;  /* 0x00000009d4d47220 */ /* 0x000fe20000410000 */
[----:B------:R-:W-:Y:S01]  /*2840*/  FSEL R13, R180, -INF , P2 ;  /* 0xff800000b40d7808 */ /* 0x000fe20001000000 */
[----:B------:R-:W1:Y:S01]  /*2850*/  LDS.64 R8, [R5+0x1e260] ;  /* 0x01e2600005087984 */ /* 0x000e620000000a00 */
[----:B------:R5:W-:Y:S01]  /*2860*/  MUFU.EX2 R21, R213 ;  /* 0x000000d500157308 */ /* 0x000be20000000800 */
[----:B------:R-:W-:Y:S01]  /*2870*/  FSEL R127, R223, -INF , P1 ;  /* 0xff800000df7f7808 */ /* 0x000fe20000800000 */
[----:B------:R-:W-:Y:S01]  /*2880*/  FFMA.FTZ R163, -R163, R163, 1 ;  /* 0x3f800000a3a37423 */ /* 0x000fe200000101a3 */
[----:B------:R-:W-:Y:S01]  /*2890*/  FSEL R125, R221, -INF , P2 ;  /* 0xff800000dd7d7808 */ /* 0x000fe20001000000 */
[----:B------:R-:W-:Y:S01]  /*28a0*/  FFMA.FTZ R159, -R159, R159, 1 ;  /* 0x3f8000009f9f7423 */ /* 0x000fe2000001019f */
[----:B------:R-:W-:Y:S01]  /*28b0*/  FFMA.FTZ R221, -R221, R221, 1 ;  /* 0x3f800000dddd7423 */ /* 0x000fe200000101dd */
[--C-:B------:R-:W-:Y:S01]  /*28c0*/  FFMA.FTZ R127, R127, UR14, -R214.reuse ;  /* 0x0000000e7f7f7c23 */ /* 0x100fe200080108d6 */
[----:B------:R-:W-:Y:S01]  /*28d0*/  FMUL.FTZ R218, R173, R218 ;  /* 0x000000daadda7220 */ /* 0x000fe20000410000 */
[----:B------:R-:W1:Y:S01]  /*28e0*/  MUFU.EX2 R178, R178 ;  /* 0x000000b200b27308 */ /* 0x000e620000000800 */
[----:B-----5:R-:W-:Y:S01]  /*28f0*/  FSEL R213, R224, -INF , P1 ;  /* 0xff800000e0d57808 */ /* 0x020fe20000800000 */
[----:B------:R-:W-:Y:S01]  /*2900*/  FFMA.FTZ R125, R125, UR14, -R214 ;  /* 0x0000000e7d7d7c23 */ /* 0x000fe200080108d6 */
[--C-:B--2---:R-:W-:Y:S01]  /*2910*/  FADD.FTZ R217, R128, -R6.reuse ;  /* 0x8000000680d97221 */ /* 0x104fe20000010000 */
[----:B------:R-:W-:Y:S01]  /*2920*/  FADD.FTZ R219, R130, -R6 ;  /* 0x8000000682db7221 */ /* 0x000fe20000010000 */
[----:B------:R-:W-:Y:S01]  /*2930*/  FSEL R128, R222, -INF , P2 ;  /* 0xff800000de807808 */ /* 0x000fe20001000000 */
[----:B------:R-:W-:Y:S01]  /*2940*/  FFMA.FTZ R213, R213, UR14, -R210 ;  /* 0x0000000ed5d57c23 */ /* 0x000fe200080108d2 */
[----:B------:R-:W-:Y:S01]  /*2950*/  FSEL R6, R175, -INF , P1 ;  /* 0xff800000af067808 */ /* 0x000fe20000800000 */
[--C-:B------:R-:W-:Y:S01]  /*2960*/  FADD.FTZ R129, R129, -R7.reuse ;  /* 0x8000000781817221 */ /* 0x100fe20000010000 */
[----:B------:R-:W-:Y:S01]  /*2970*/  FADD.FTZ R210, R131, -R7 ;  /* 0x8000000783d27221 */ /* 0x000fe20000010000 */
[--C-:B------:R-:W-:Y:S01]  /*2980*/  FFMA.FTZ R128, R128, UR14, -R215.reuse ;  /* 0x0000000e80807c23 */ /* 0x100fe200080108d7 */
[----:B------:R2:W5:Y:S01]  /*2990*/  MUFU.EX2 R11, R120 ;  /* 0x00000078000b7308 */ /* 0x0005620000000800 */
[----:B------:R-:W-:Y:S01]  /*29a0*/  FFMA.FTZ R215, R6, UR14, -R215 ;  /* 0x0000000e06d77c23 */ /* 0x000fe200080108d7 */
[C---:B------:R-:W-:Y:S01]  /*29b0*/  FSEL R130, R177.reuse, -INF , P2 ;  /* 0xff800000b1827808 */ /* 0x040fe20001000000 */
[----:B------:R-:W5:Y:S01]  /*29c0*/  LDS.64 R6, [R5+0x1e280] ;  /* 0x01e2800005067984 */ /* 0x000f620000000a00 */
[----:B------:R-:W-:Y:S01]  /*29d0*/  FMUL.FTZ R217, R172, R217 ;  /* 0x000000d9acd97220 */ /* 0x000fe20000410000 */
[----:B------:R-:W-:Y:S01]  /*29e0*/  FMUL.FTZ R219, R166, R219 ;  /* 0x000000dba6db7220 */ /* 0x000fe20000410000 */
[----:B------:R-:W-:Y:S01]  /*29f0*/  FFMA.FTZ R177, -R177, R177, 1 ;  /* 0x3f800000b1b17423 */ /* 0x000fe200000101b1 */
[--C-:B------:R-:W-:Y:S01]  /*2a00*/  FFMA.FTZ R130, R130, UR14, -R211.reuse ;  /* 0x0000000e82827c23 */ /* 0x100fe200080108d3 */
[----:B------:R-:W-:Y:S01]  /*2a10*/  FMUL.FTZ R152, R152, R217 ;  /* 0x000000d998987220 */ /* 0x000fe20000410000 */
[----:B--2---:R-:W-:Y:S01]  /*2a20*/  FSEL R120, R179, -INF , P1 ;  /* 0xff800000b3787808 */ /* 0x004fe20000800000 */
[----:B------:R-:W-:Y:S01]  /*2a30*/  FMUL.FTZ R131, R154, R219 ;  /* 0x000000db9a837220 */ /* 0x000fe20000410000 */
[----:B---3--:R-:W-:Y:S01]  /*2a40*/  FMUL.FTZ R154, R174, R129 ;  /* 0x00000081ae9a7220 */ /* 0x008fe20000410000 */
[----:B------:R-:W-:Y:S01]  /*2a50*/  FSEL R129, R182, -INF , P1 ;  /* 0xff800000b6817808 */ /* 0x000fe20000800000 */
[----:B------:R-:W2:Y:S01]  /*2a60*/  MUFU.EX2 R126, R126 ;  /* 0x0000007e007e7308 */ /* 0x000ea20000000800 */
[----:B------:R-:W-:Y:S01]  /*2a70*/  FFMA.FTZ R211, R120, UR14, -R211 ;  /* 0x0000000e78d37c23 */ /* 0x000fe200080108d3 */
[--C-:B------:R-:W-:Y:S01]  /*2a80*/  FFMA.FTZ R120, R13, UR14, -R14.reuse ;  /* 0x0000000e0d787c23 */ /* 0x100fe2000801080e */
[----:B------:R-:W-:Y:S01]  /*2a90*/  FMUL.FTZ R153, R153, R154 ;  /* 0x0000009a99997220 */ /* 0x000fe20000410000 */
[----:B------:R-:W-:Y:S01]  /*2aa0*/  FFMA.FTZ R154, -R155, R155, 1 ;  /* 0x3f8000009b9a7423 */ /* 0x000fe2000001019b */
[----:B----4-:R-:W-:Y:S01]  /*2ab0*/  FMUL.FTZ R155, R167, R210 ;  /* 0x000000d2a79b7220 */ /* 0x010fe20000410000 */
[----:B------:R-:W-:Y:S01]  /*2ac0*/  FFMA.FTZ R210, R129, UR14, -R14 ;  /* 0x0000000e81d27c23 */ /* 0x000fe2000801080e */
[--C-:B-1----:R-:W-:Y:S01]  /*2ad0*/  FADD.FTZ R13, R132, -R8.reuse ;  /* 0x80000008840d7221 */ /* 0x102fe20000010000 */
[----:B------:R-:W-:Y:S01]  /*2ae0*/  FADD.FTZ R132, R134, -R8 ;  /* 0x8000000886847221 */ /* 0x000fe20000010000 */
[--C-:B------:R-:W-:Y:S01]  /*2af0*/  FADD.FTZ R133, R133, -R9.reuse ;  /* 0x8000000985857221 */ /* 0x100fe20000010000 */
[----:B------:R-:W-:Y:S01]  /*2b00*/  FADD.FTZ R217, R135, -R9 ;  /* 0x8000000987d97221 */ /* 0x000fe20000010000 */
[----:B------:R-:W-:Y:S01]  /*2b10*/  FMUL.FTZ R13, R178, R13 ;  /* 0x0000000db20d7220 */ /* 0x000fe20000410000 */
[----:B------:R-:W1:Y:S01]  /*2b20*/  LDS.64 R8, [R5+0x1e2a0] ;  /* 0x01e2a00005087984 */ /* 0x000e620000000a00 */
[----:B------:R-:W-:Y:S01]  /*2b30*/  FFMA.FTZ R134, -R156, R156, 1 ;  /* 0x3f8000009c867423 */ /* 0x000fe2000001019c */
[----:B------:R3:W-:Y:S01]  /*2b40*/  MUFU.EX2 R129, R12 ;  /* 0x0000000c00817308 */ /* 0x0007e20000000800 */
[----:B------:R-:W-:Y:S01]  /*2b50*/  FMUL.FTZ R154, R154, R155 ;  /* 0x0000009b9a9a7220 */ /* 0x000fe20000410000 */
[----:B------:R-:W-:Y:S01]  /*2b60*/  FFMA.FTZ R155, -R158, R158, 1 ;  /* 0x3f8000009e9b7423 */ /* 0x000fe2000001019e */
[----:B------:R-:W-:Y:S01]  /*2b70*/  FMUL.FTZ R134, R134, R13 ;  /* 0x0000000d86867220 */ /* 0x000fe20000410000 */
[----:B------:R-:W-:Y:S01]  /*2b80*/  FMUL.FTZ R132, R181, R132 ;  /* 0x00000084b5847220 */ /* 0x000fe20000410000 */
[----:B------:R-:W-:Y:S01]  /*2b90*/  FFMA.FTZ R135, -R157, R157, 1 ;  /* 0x3f8000009d877423 */ /* 0x000fe2000001019d */
[----:B------:R-:W-:Y:S01]  /*2ba0*/  FSEL R156, R225, -INF , P2 ;  /* 0xff800000e19c7808 */ /* 0x000fe20001000000 */
[----:B------:R-:W-:Y:S01]  /*2bb0*/  FFMA.FTZ R179, -R179, R179, 1 ;  /* 0x3f800000b3b37423 */ /* 0x000fe200000101b3 */
[----:B------:R-:W-:Y:S01]  /*2bc0*/  FMUL.FTZ R155, R155, R132 ;  /* 0x000000849b9b7220 */ /* 0x000fe20000410000 */
[----:B---3--:R-:W3:Y:S01]  /*2bd0*/  LDS.64 R12, [R5+0x1e2c0] ;  /* 0x01e2c000050c7984 */ /* 0x008ee20000000a00 */
[----:B------:R4:W2:Y:S01]  /*2be0*/  MUFU.EX2 R10, R216 ;  /* 0x000000d8000a7308 */ /* 0x0008a20000000800 */
[----:B------:R-:W-:Y:S01]  /*2bf0*/  FMUL.FTZ R132, R124, R133 ;  /* 0x000000857c847220 */ /* 0x000fe20000410000 */
[----:B------:R-:W-:Y:S01]  /*2c00*/  FSEL R158, R227, -INF , P1 ;  /* 0xff800000e39e7808 */ /* 0x000fe20000800000 */
[----:B------:R-:W-:Y:S01]  /*2c10*/  FFMA.FTZ R156, R156, UR14, -R15 ;  /* 0x0000000e9c9c7c23 */ /* 0x000fe2000801080f */
[----:B------:R-:W-:Y:S01]  /*2c20*/  FFMA.FTZ R180, -R180, R180, 1 ;  /* 0x3f800000b4b47423 */ /* 0x000fe200000101b4 */
[----:B------:R-:W-:Y:S01]  /*2c30*/  FMUL.FTZ R135, R135, R132 ;  /* 0x0000008487877220 */ /* 0x000fe20000410000 */
[--C-:B-----5:R-:W-:Y:S01]  /*2c40*/  FADD.FTZ R133, R136, -R6.reuse ;  /* 0x8000000688857221 */ /* 0x120fe20000010000 */
[----:B------:R-:W-:Y:S01]  /*2c50*/  FADD.FTZ R6, R138, -R6 ;  /* 0x800000068a067221 */ /* 0x000fe20000010000 */
[----:B------:R-:W5:Y:S01]  /*2c60*/  MUFU.EX2 R127, R127 ;  /* 0x0000007f007f7308 */ /* 0x000f620000000800 */
[--C-:B----4-:R-:W-:Y:S01]  /*2c70*/  FADD.FTZ R216, R137, -R7.reuse ;  /* 0x8000000789d87221 */ /* 0x110fe20000010000 */
[----:B------:R-:W-:Y:S01]  /*2c80*/  FADD.FTZ R7, R139, -R7 ;  /* 0x800000078b077221 */ /* 0x000fe20000010000 */
[----:B------:R-:W-:Y:S01]  /*2c90*/  FMUL.FTZ R132, R20, R133 ;  /* 0x0000008514847220 */ /* 0x000fe20000410000 */
[----:B------:R-:W-:Y:S01]  /*2ca0*/  FMUL.FTZ R133, R21, R6 ;  /* 0x0000000615857220 */ /* 0x000fe20000410000 */
[----:B------:R-:W-:Y:S01]  /*2cb0*/  FMUL.FTZ R157, R11, R216 ;  /* 0x000000d80b9d7220 */ /* 0x000fe20000410000 */
[----:B--2---:R-:W-:Y:S01]  /*2cc0*/  FMUL.FTZ R216, R126, R7 ;  /* 0x000000077ed87220 */ /* 0x004fe20000410000 */
[----:B------:R-:W-:Y:S01]  /*2cd0*/  FFMA.FTZ R139, -R220, R220, 1 ;  /* 0x3f800000dc8b7423 */ /* 0x000fe200000101dc */
[----:B------:R-:W2:Y:S01]  /*2ce0*/  LDS.64 R6, [R5+0x1e2e0] ;  /* 0x01e2e00005067984 */ /* 0x000ea20000000a00 */
[----:B------:R-:W4:Y:S01]  /*2cf0*/  MUFU.EX2 R14, R215 ;  /* 0x000000d7000e7308 */ /* 0x000f220000000800 */
[----:B------:R-:W-:Y:S01]  /*2d00*/  FFMA.FTZ R158, R158, UR14, -R15 ;  /* 0x0000000e9e9e7c23 */ /* 0x000fe2000801080f */
[----:B------:R-:W-:Y:S01]  /*2d10*/  FMUL.FTZ R139, R139, R216 ;  /* 0x000000d88b8b7220 */ /* 0x000fe20000410000 */
[----:B------:R-:W-:Y:S01]  /*2d20*/  FFMA.FTZ R138, -R169, R169, 1 ;  /* 0x3f800000a98a7423 */ /* 0x000fe200000101a9 */
[----:B------:R-:W-:Y:S01]  /*2d30*/  FMUL.FTZ R137, R163, R132 ;  /* 0x00000084a3897220 */ /* 0x000fe20000410000 */
[----:B------:R-:W-:Y:S01]  /*2d40*/  FMUL.FTZ R214, R10, R217 ;  /* 0x000000d90ad67220 */ /* 0x000fe20000410000 */
[----:B------:R-:W-:Y:S01]  /*2d50*/  FFMA.FTZ R182, -R182, R182, 1 ;  /* 0x3f800000b6b67423 */ /* 0x000fe200000101b6 */
[----:B------:R-:W-:Y:S01]  /*2d60*/  FMUL.FTZ R138, R138, R133 ;  /* 0x000000858a8a7220 */ /* 0x000fe20000410000 */
[----:B------:R-:W3:Y:S01]  /*2d70*/  MUFU.EX2 R128, R128 ;  /* 0x0000008000807308 */ /* 0x000ee20000000800 */
[----:B------:R-:W-:Y:S01]  /*2d80*/  FMUL.FTZ R136, R159, R214 ;  /* 0x000000d69f887220 */ /* 0x000fe20000410000 */
[----:B------:R-:W-:Y:S01]  /*2d90*/  FFMA.FTZ R214, -R165, R165, 1 ;  /* 0x3f800000a5d67423 */ /* 0x000fe200000101a5 */
[--C-:B-1----:R-:W-:Y:S01]  /*2da0*/  FADD.FTZ R216, R140, -R8.reuse ;  /* 0x800000088cd87221 */ /* 0x102fe20000010000 */
[----:B------:R-:W-:Y:S01]  /*2db0*/  FADD.FTZ R8, R142, -R8 ;  /* 0x800000088e087221 */ /* 0x000fe20000010000 */
[--C-:B------:R-:W-:Y:S01]  /*2dc0*/  FADD.FTZ R143, R143, -R9.reuse ;  /* 0x800000098f8f7221 */ /* 0x100fe20000010000 */
[----:B------:R-:W-:Y:S01]  /*2dd0*/  FADD.FTZ R141, R141, -R9 ;  /* 0x800000098d8d7221 */ /* 0x000fe20000010000 */
[----:B------:R-:W-:Y:S01]  /*2de0*/  FFMA.FTZ R142, -R175, R175, 1 ;  /* 0x3f800000af8e7423 */ /* 0x000fe200000101af */
[----:B------:R-:W-:Y:S01]  /*2df0*/  MUFU.EX2 R15, R213 ;  /* 0x000000d5000f7308 */ /* 0x000fe20000000800 */
[----:B-----5:R-:W-:Y:S01]  /*2e00*/  FMUL.FTZ R8, R127, R8 ;  /* 0x000000087f087220 */ /* 0x020fe20000410000 */
[----:B----4-:R-:W-:Y:S01]  /*2e10*/  FMUL.FTZ R143, R14, R143 ;  /* 0x0000008f0e8f7220 */ /* 0x010fe20000410000 */
[----:B------:R-:W-:Y:S01]  /*2e20*/  FFMA.FTZ R9, -R223, R223, 1 ;  /* 0x3f800000df097423 */ /* 0x000fe200000101df */
[----:B------:R-:W-:Y:S01]  /*2e30*/  FFMA.FTZ R140, -R222, R222, 1 ;  /* 0x3f800000de8c7423 */ /* 0x000fe200000101de */
[----:B------:R-:W-:Y:S01]  /*2e40*/  FFMA.FTZ R225, -R225, R225, 1 ;  /* 0x3f800000e1e17423 */ /* 0x000fe200000101e1 */
[----:B------:R-:W-:Y:S01]  /*2e50*/  FMUL.FTZ R142, R142, R143 ;  /* 0x0000008f8e8e7220 */ /* 0x000fe20000410000 */
[----:B------:R-:W-:Y:S01]  /*2e60*/  FMUL.FTZ R9, R9, R8 ;  /* 0x0000000809097220 */ /* 0x000fe20000410000 */
[----:B------:R-:W1:Y:S01]  /*2e70*/  MUFU.EX2 R125, R125 ;  /* 0x0000007d007d7308 */ /* 0x000e620000000800 */
[--C-:B---3--:R-:W-:Y:S01]  /*2e80*/  FADD.FTZ R143, R145, -R13.reuse ;  /* 0x8000000d918f7221 */ /* 0x108fe20000010000 */
[----:B------:R-:W-:Y:S01]  /*2e90*/  FADD.FTZ R147, R147, -R13 ;  /* 0x8000000d93937221 */ /* 0x000fe20000010000 */
[----:B------:R-:W-:Y:S01]  /*2ea0*/  FMUL.FTZ R141, R128, R141 ;  /* 0x0000008d808d7220 */ /* 0x000fe20000410000 */
[----:B------:R-:W-:Y:S01]  /*2eb0*/  FFMA.FTZ R145, -R224, R224, 1 ;  /* 0x3f800000e0917423 */ /* 0x000fe200000101e0 */
[----:B------:R-:W-:Y:S01]  /*2ec0*/  FFMA.FTZ R227, -R227, R227, 1 ;  /* 0x3f800000e3e37423 */ /* 0x000fe200000101e3 */
[----:B------:R-:W-:Y:S01]  /*2ed0*/  FMUL.FTZ R171, R171, R218 ;  /* 0x000000daabab7220 */ /* 0x000fe20000410000 */
[----:B------:R-:W-:Y:S01]  /*2ee0*/  FMUL.FTZ R140, R140, R141 ;  /* 0x0000008d8c8c7220 */ /* 0x000fe20000410000 */
[----:B------:R-:W3:Y:S01]  /*2ef0*/  MUFU.EX2 R132, R211 ;  /* 0x000000d300847308 */ /* 0x000ee20000000800 */
[----:B------:R-:W-:Y:S01]  /*2f00*/  FMUL.FTZ R214, R214, R157 ;  /* 0x0000009dd6d67220 */ /* 0x000fe20000410000 */
[----:B------:R-:W-:-:S02]  /*2f10*/  F2FP.F16.F32.PACK_AB R152, R153, R152 ;  /* 0x000000989998723e */ /* 0x000fc400000000ff */
[----:B------:R-:W-:Y:S02]  /*2f20*/  F2FP.F16.F32.PACK_AB R157, R123, R208 ;  /* 0x000000d07b9d723e */ /* 0x000fe400000000ff */
[----:B------:R-:W-:Y:S01]  /*2f30*/  F2FP.F16.F32.PACK_AB R159, R171, R212 ;  /* 0x000000d4ab9f723e */ /* 0x000fe200000000ff */
[----:B--2---:R-:W-:Y:S01]  /*2f40*/  FADD.FTZ R148, R148, -R6 ;  /* 0x8000000694947221 */ /* 0x004fe20000010000 */
[----:B------:R-:W2:Y:S01]  /*2f50*/  MUFU.EX2 R130, R130 ;  /* 0x0000008200827308 */ /* 0x000ea20000000800 */
[----:B-1----:R-:W-:Y:S01]  /*2f60*/  FMUL.FTZ R216, R125, R216 ;  /* 0x000000d87dd87220 */ /* 0x002fe20000410000 */
[----:B------:R-:W-:Y:S01]  /*2f70*/  FADD.FTZ R149, R149, -R7 ;  /* 0x8000000795957221 */ /* 0x000fe20000010000 */
[----:B------:R-:W-:Y:S02]  /*2f80*/  F2FP.F16.F32.PACK_AB R153, R154, R131 ;  /* 0x000000839a99723e */ /* 0x000fe400000000ff */
[----:B------:R-:W-:Y:S01]  /*2f90*/  FMUL.FTZ R5, R221, R216 ;  /* 0x000000d8dd057220 */ /* 0x000fe20000410000 */
[----:B------:R-:W-:-:S02]  /*2fa0*/  F2FP.F16.F32.PACK_AB R154, R135, R134 ;  /* 0x00000086879a723e */ /* 0x000fc400000000ff */
[----:B------:R1:W4:Y:S01]  /*2fb0*/  MUFU.EX2 R133, R120 ;  /* 0x0000007800857308 */ /* 0x0003220000000800 */
[----:B------:R-:W-:Y:S02]  /*2fc0*/  F2FP.F16.F32.PACK_AB R155, R136, R155 ;  /* 0x0000009b889b723e */ /* 0x000fe400000000ff */
[----:B------:R-:W-:Y:S02]  /*2fd0*/  F2FP.F16.F32.PACK_AB R123, R173, R168 ;  /* 0x000000a8ad7b723e */ /* 0x000fe400000000ff */
[----:B------:R-:W-:Y:S02]  /*2fe0*/  F2FP.F16.F32.PACK_AB R172, R174, R172 ;  /* 0x000000acaeac723e */ /* 0x000fe400000000ff */
[----:B------:R-:W-:Y:S01]  /*2ff0*/  F2FP.F16.F32.PACK_AB R173, R167, R166 ;  /* 0x000000a6a7ad723e */ /* 0x000fe200000000ff */
[----:B------:R-:W5:Y:S01]  /*3000*/  MUFU.EX2 R210, R210 ;  /* 0x000000d200d27308 */ /* 0x000f620000000800 */
[--C-:B-1----:R-:W-:Y:S01]  /*3010*/  FADD.FTZ R120, R144, -R12.reuse ;  /* 0x8000000c90787221 */ /* 0x102fe20000010000 */
[----:B------:R-:W-:Y:S01]  /*3020*/  FADD.FTZ R12, R146, -R12 ;  /* 0x8000000c920c7221 */ /* 0x000fe20000010000 */
[----:B------:R-:W-:Y:S01]  /*3030*/  FFMA.FTZ R144, -R176, R176, 1 ;  /* 0x3f800000b0907423 */ /* 0x000fe200000101b0 */
[----:B---3--:R-:W-:Y:S01]  /*3040*/  FMUL.FTZ R146, R132, R147 ;  /* 0x0000009384927220 */ /* 0x008fe20000410000 */
[----:B------:R-:W-:Y:S01]  /*3050*/  FMUL.FTZ R141, R129, R120 ;  /* 0x00000078818d7220 */ /* 0x000fe20000410000 */
[----:B------:R-:W-:Y:S01]  /*3060*/  FMUL.FTZ R12, R15, R12 ;  /* 0x0000000c0f0c7220 */ /* 0x000fe20000410000 */
[----:B--2---:R-:W-:Y:S01]  /*3070*/  FMUL.FTZ R120, R130, R143 ;  /* 0x0000008f82787220 */ /* 0x004fe20000410000 */
[----:B------:R1:W2:Y:S01]  /*3080*/  MUFU.EX2 R8, R156 ;  /* 0x0000009c00087308 */ /* 0x0002a20000000800 */
[----:B------:R-:W-:Y:S01]  /*3090*/  FMUL.FTZ R144, R144, R141 ;  /* 0x0000008d90907220 */ /* 0x000fe20000410000 */
[----:B------:R-:W-:Y:S01]  /*30a0*/  FMUL.FTZ R145, R145, R12 ;  /* 0x0000000c91917220 */ /* 0x000fe20000410000 */
[----:B------:R-:W-:Y:S01]  /*30b0*/  FADD.FTZ R141, R150, -R6 ;  /* 0x80000006968d7221 */ /* 0x000fe20000010000 */
[----:B------:R-:W-:Y:S01]  /*30c0*/  FADD.FTZ R12, R151, -R7 ;  /* 0x80000007970c7221 */ /* 0x000fe20000010000 */
[----:B----4-:R-:W-:Y:S01]  /*30d0*/  FMUL.FTZ R7, R133, R148 ;  /* 0x0000009485077220 */ /* 0x010fe20000410000 */
[----:B------:R-:W-:Y:S01]  /*30e0*/  FMUL.FTZ R146, R179, R146 ;  /* 0x00000092b3927220 */ /* 0x000fe20000410000 */
[----:B------:R-:W-:Y:S01]  /*30f0*/  FMUL.FTZ R177, R177, R120 ;  /* 0x00000078b1b17220 */ /* 0x000fe20000410000 */
[----:B------:R3:W4:Y:S01]  /*3100*/  MUFU.EX2 R13, R158 ;  /* 0x0000009e000d7308 */ /* 0x0007220000000800 */
[----:B-1----:R-:W-:Y:S01]  /*3110*/  F2FP.F16.F32.PACK_AB R156, R122, R121 ;  /* 0x000000797a9c723e */ /* 0x002fe200000000ff */
[----:B------:R-:W-:-:S02]  /*3120*/  IMAD.U32 R121, RZ, RZ, UR6 ;  /* 0x00000006ff797e24 */ /* 0x000fc4000f8e00ff */
[----:B-----5:R-:W-:Y:S01]  /*3130*/  FMUL.FTZ R141, R210, R141 ;  /* 0x0000008dd28d7220 */ /* 0x020fe20000410000 */
[----:B------:R-:W-:Y:S01]  /*3140*/  FMUL.FTZ R7, R180, R7 ;  /* 0x00000007b4077220 */ /* 0x000fe20000410000 */
[----:B------:R-:W-:Y:S01]  /*3150*/  F2FP.F16.F32.PACK_AB R150, R140, R5 ;  /* 0x000000058c96723e */ /* 0x000fe200000000ff */
[----:B------:R-:W-:Y:S02]  /*3160*/  IMAD R121, R121, 0x2000, R4 ;  /* 0x0000200079797824 */ /* 0x000fe400078e0204 */
[----:B------:R-:W-:Y:S01]  /*3170*/  FMUL.FTZ R141, R182, R141 ;  /* 0x0000008db68d7220 */ /* 0x000fe20000410000 */
[----:B------:R-:W-:Y:S01]  /*3180*/  F2FP.F16.F32.PACK_AB R148, R214, R137 ;  /* 0x00000089d694723e */ /* 0x000fe200000000ff */
[----:B--2---:R-:W-:Y:S01]  /*3190*/  FMUL.FTZ R6, R8, R149 ;  /* 0x0000009508067220 */ /* 0x004fe20000410000 */
[----:B---3--:R-:W-:Y:S01]  /*31a0*/  F2FP.F16.F32.PACK_AB R158, R209, R170 ;  /* 0x000000aad19e723e */ /* 0x008fe200000000ff */
[----:B------:R-:W-:Y:S01]  /*31b0*/  IMAD R5, R121, 0x2, R16 ;  /* 0x0000000279057824 */ /* 0x000fe200078e0210 */
[----:B------:R-:W-:Y:S01]  /*31c0*/  F2FP.F16.F32.PACK_AB R149, R139, R138 ;  /* 0x0000008a8b95723e */ /* 0x000fe200000000ff */
[----:B------:R-:W-:Y:S01]  /*31d0*/  FMUL.FTZ R6, R225, R6 ;  /* 0x00000006e1067220 */ /* 0x000fe20000410000 */
[----:B------:R-:W-:-:S02]  /*31e0*/  F2FP.F16.F32.PACK_AB R151, R142, R9 ;  /* 0x000000098e97723e */ /* 0x000fc400000000ff */
[----:B------:R-:W-:Y:S01]  /*31f0*/  F2FP.F16.F32.PACK_AB R145, R146, R145 ;  /* 0x000000919291723e */ /* 0x000fe200000000ff */
[----:B----4-:R-:W-:Y:S01]  /*3200*/  FMUL.FTZ R12, R13, R12 ;  /* 0x0000000c0d0c7220 */ /* 0x010fe20000410000 */
[----:B------:R-:W-:Y:S01]  /*3210*/  F2FP.F16.F32.PACK_AB R144, R177, R144 ;  /* 0x00000090b190723e */ /* 0x000fe200000000ff */
[----:B------:R-:W-:Y:S01]  /*3220*/  STSM.16.MT88.4 [R5+0x1e800], R156 ;  /* 0x01e8009c05007844 */ /* 0x000fe20000004200 */
[----:B------:R-:W-:Y:S01]  /*3230*/  F2FP.F16.F32.PACK_AB R146, R6, R7 ;  /* 0x000000070692723e */ /* 0x000fe200000000ff */
[----:B------:R-:W-:Y:S01]  /*3240*/  FMUL.FTZ R12, R227, R12 ;  /* 0x0000000ce30c7220 */ /* 0x000fe20000410000 */
[----:B------:R-:W-:Y:S01]  /*3250*/  F2FP.F16.F32.PACK_AB R120, R183, R226 ;  /* 0x000000e2b778723e */ /* 0x000fe200000000ff */
[----:B------:R-:W-:Y:S01]  /*3260*/  STSM.16.MT88.4 [R5+0x1f000], R152 ;  /* 0x01f0009805007844 */ /* 0x000fe20000004200 */
[----:B------:R-:W-:Y:S02]  /*3270*/  F2FP.F16.F32.PACK_AB R121, R164, R162 ;  /* 0x000000a2a479723e */ /* 0x000fe400000000ff */
[----:B------:R-:W-:Y:S01]  /*3280*/  F2FP.F16.F32.PACK_AB R147, R12, R141 ;  /* 0x0000008d0c93723e */ /* 0x000fe200000000ff */
[----:B------:R-:W-:Y:S01]  /*3290*/  STSM.16.MT88.4 [R5+0x1f800], R148 ;  /* 0x01f8009405007844 */ /* 0x000fe20000004200 */
[----:B------:R-:W-:-:S02]  /*32a0*/  F2FP.F16.F32.PACK_AB R122, R160, R161 ;  /* 0x000000a1a07a723e */ /* 0x000fc400000000ff */
[----:B------:R-:W-:Y:S01]  /*32b0*/  F2FP.F16.F32.PACK_AB R174, R124, R178 ;  /* 0x000000b27cae723e */ /* 0x000fe200000000ff */
[----:B------:R1:W-:Y:S01]  /*32c0*/  STSM.16.MT88.4 [R5+0x20000], R144 ;  /* 0x0200009005007844 */ /* 0x0003e20000004200 */
[----:B------:R-:W-:Y:S01]  /*32d0*/  WARPGROUP.ARRIVE ;  /* 0x00000000000079c5 */ /* 0x000fe20000000000 */
[----:B------:R-:W-:-:S05]  /*32e0*/  F2FP.F16.F32.PACK_AB R175, R10, R181 ;  /* 0x000000b50aaf723e */ /* 0x000fca00000000ff */
[----:B------:R-:W-:Y:S01]  /*32f0*/  HGMMA.64x96x16.F32 R24, R120, gdesc[UR16].tnspB, R24, gsb0 ;  /* 0x4160001078187df0 */ /* 0x000fe20008000818 */
[----:B------:R-:W-:Y:S01]  /*3300*/  UMOV UR18, UR12 ;  /* 0x0000000c00127c82 */ /* 0x000fe20008000000 */
[----:B------:R-:W-:Y:S01]  /*3310*/  UMOV UR19, 0x80000020 ;  /* 0x8000002000137882 */ /* 0x000fe20000000000 */
[----:B------:R-:W-:Y:S01]  /*3320*/  UIADD3 UR12, UR10, 0x80, URZ ;  /* 0x000000800a0c7890 */ /* 0x000fe2000fffe03f */
[----:B-1----:R-:W-:-:S05]  /*3330*/  IMAD R5, R18, 0x1000, R16 ;  /* 0x0000100012057824 */ /* 0x002fca00078e0210 */
[----:B------:R-:W-:-:S13]  /*3340*/  R2UR UR15, R5 ;  /* 0x00000000050f72ca */ /* 0x000fda00000e0000 */
[----:B------:R-:W-:Y:S01]  /*3350*/  USHF.R.U32.HI UR15, URZ, 0x4, UR15 ;  /* 0x000000043f0f7899 */ /* 0x000fe2000801160f */
[----:B------:R-:W-:Y:S02]  /*3360*/  WARPGROUP.DEPBAR.LE gsb0, 0x0 ;  /* 0x00008000000079c5 */ /* 0x000fe40000010000 */
[----:B------:R-:W-:Y:S01]  /*3370*/  WARPGROUP.ARRIVE ;  /* 0x00000000000079c5 */ /* 0x000fe20000000000 */
[----:B------:R-:W-:Y:S02]  /*3380*/  F2FP.F16.F32.PACK_AB R120, R11, R20 ;  /* 0x000000140b78723e */ /* 0x000fe400000000ff */
[----:B------:R-:W-:Y:S02]  /*3390*/  F2FP.F16.F32.PACK_AB R121, R126, R21 ;  /* 0x000000157e79723e */ /* 0x000fe400000000ff */
[----:B------:R-:W-:Y:S01]  /*33a0*/  F2FP.F16.F32.PACK_AB R122, R128, R125 ;  /* 0x0000007d807a723e */ /* 0x000fe200000000ff */
[----:B------:R-:W-:Y:S01]  /*33b0*/  HGMMA.64x96x16.F32 R24, R172, gdesc[UR16].tnspB, R24, gsb0 ;  /* 0x41600010ac187df0 */ /* 0x000fe20008000818 */
[----:B------:R-:W-:Y:S01]  /*33c0*/  F2FP.F16.F32.PACK_AB R123, R14, R127 ;  /* 0x0000007f0e7b723e */ /* 0x000fe200000000ff */
[----:B------:R-:W-:Y:S01]  /*33d0*/  UMOV UR18, UR12 ;  /* 0x0000000c00127c82 */ /* 0x000fe20008000000 */
[----:B------:R-:W-:Y:S01]  /*33e0*/  UMOV UR19, 0x80000020 ;  /* 0x8000002000137882 */ /* 0x000fe20000000000 */
[----:B------:R-:W-:-:S13]  /*33f0*/  R2UR UR12, R17 ;  /* 0x00000000110c72ca */ /* 0x000fda00000e0000 */
[----:B------:R-:W-:-:S04]  /*3400*/  USHF.R.U32.HI UR12, URZ, 0x4, UR12 ;  /* 0x000000043f0c7899 */ /* 0x000fc8000801160c */
[----:B------:R-:W-:-:S04]  /*3410*/  ULOP3.LUT UR12, UR12, 0x3fff, URZ, 0xc0, !UPT ;  /* 0x00003fff0c0c7892 */ /* 0x000fc8000f8ec03f */
[----:B------:R-:W-:Y:S02]  /*3420*/  ULOP3.LUT UR17, UR12, 0x10000, URZ, 0xfc, !UPT ;  /* 0x000100000c117892 */ /* 0x000fe4000f8efc3f */
[----:B------:R-:W-:Y:S02]  /*3430*/  ULOP3.LUT UR12, UR15, 0x3fff, URZ, 0xc0, !UPT ;  /* 0x00003fff0f0c7892 */ /* 0x000fe4000f8ec03f */
[----:B------:R-:W-:Y:S02]  /*3440*/  ULEA UR10, UR6, UR17, 0xa ;  /* 0x00000011060a7291 */ /* 0x000fe4000f8e503f */
[----:B------:R-:W-:Y:S01]  /*3450*/  UIADD3 UR15, UR12, 0x200, URZ ;  /* 0x000002000c0f7890 */ /* 0x000fe2000fffe03f */
[----:B------:R-:W-:Y:S01]  /*3460*/  UMOV UR17, 0x40000040 ;  /* 0x4000004000117882 */ /* 0x000fe20000000000 */
[----:B------:R-:W-:Y:S01]  /*3470*/  UIADD3 UR20, UR12, 0x400, URZ ;  /* 0x000004000c147890 */ /* 0x000fe2000fffe03f */
[----:B------:R-:W-:Y:S02]  /*3480*/  WARPGROUP.DEPBAR.LE gsb0, 0x0 ;  /* 0x00008000000079c5 */ /* 0x000fe40000010000 */
[----:B------:R-:W-:-:S06]  /*3490*/  WARPGROUP.ARRIVE ;  /* 0x00000000000079c5 */ /* 0x000fcc0000000000 */
[----:B------:R-:W-:Y:S01]  /*34a0*/  HGMMA.64x96x16.F32 R24, R120, gdesc[UR16].tnspB, R24, gsb0 ;  /* 0x4160001078187df0 */ /* 0x000fe20008000818 */
[----:B------:R-:W-:Y:S01]  /*34b0*/  UMOV UR18, UR16 ;  /* 0x0000001000127c82 */ /* 0x000fe20008000000 */
[----:B------:R-:W-:Y:S01]  /*34c0*/  UMOV UR19, 0x80000020 ;  /* 0x8000002000137882 */ /* 0x000fe20000000000 */
[----:B------:R-:W-:Y:S01]  /*34d0*/  UMOV UR16, UR10 ;  /* 0x0000000a00107c82 */ /* 0x000fe20008000000 */
[----:B------:R-:W-:Y:S02]  /*34e0*/  WARPGROUP.DEPBAR.LE gsb0, 0x0 ;  /* 0x00008000000079c5 */ /* 0x000fe40000010000 */
[----:B------:R-:W-:Y:S02]  /*34f0*/  F2FP.F16.F32.PACK_AB R120, R130, R129 ;  /* 0x000000818278723e */ /* 0x000fe400000000ff */
[----:B------:R-:W-:Y:S02]  /*3500*/  F2FP.F16.F32.PACK_AB R121, R132, R15 ;  /* 0x0000000f8479723e */ /* 0x000fe400000000ff */
[----:B------:R-:W-:-:S02]  /*3510*/  F2FP.F16.F32.PACK_AB R122, R8, R133 ;  /* 0x00000085087a723e */ /* 0x000fc400000000ff */
[----:B------:R-:W-:-:S04]  /*3520*/  F2FP.F16.F32.PACK_AB R123, R13, R210 ;  /* 0x000000d20d7b723e */ /* 0x000fc800000000ff */
[----:B------:R-:W-:-:S06]  /*3530*/  WARPGROUP.ARRIVE ;  /* 0x00000000000079c5 */ /* 0x000fcc0000000000 */
[----:B------:R-:W-:Y:S01]  /*3540*/  HGMMA.64x96x16.F32 R24, R120, gdesc[UR16].tnspB, R24, gsb0 ;  /* 0x4160001078187df0 */ /* 0x000fe20008000818 */
[----:B------:R-:W-:Y:S01]  /*3550*/  UMOV UR18, UR12 ;  /* 0x0000000c00127c82 */ /* 0x000fe20008000000 */
[----:B------:R-:W-:Y:S01]  /*3560*/  UMOV UR19, 0xc0000010 ;  /* 0xc000001000137882 */ /* 0x000fe20000000000 */
[----:B------:R-:W-:Y:S02]  /*3570*/  WARPGROUP.DEPBAR.LE gsb0, 0x0 ;  /* 0x00008000000079c5 */ /* 0x000fe40000010000 */
[----:B------:R-:W-:Y:S01]  /*3580*/  @!PT LDS RZ, [RZ] ;  /* 0x00000000fffff984 */ /* 0x000fe20000000800 */
[----:B------:R-:W-:Y:S01]  /*3590*/  @!PT LDS RZ, [RZ] ;  /* 0x00000000fffff984 */ /* 0x000fe20000000800 */
[----:B------:R-:W-:Y:S01]  /*35a0*/  @!PT LDS RZ, [RZ] ;  /* 0x00000000fffff984 */ /* 0x000fe20000000800 */
[----:B------:R-:W-:Y:S01]  /*35b0*/  @!PT LDS RZ, [RZ] ;  /* 0x00000000fffff984 */ /* 0x000fe20000000800 */
[----:B------:R1:W-:Y:S06]  /*35c0*/  MEMBAR.ALL.CTA ;  /* 0x0000000000007992 */ /* 0x0003ec0000008000 */
[----:B-1----:R-:W1:Y:S02]  /*35d0*/  FENCE.VIEW.ASYNC.S ;  /* 0x00000000000073c6 */ /* 0x002e640000000000 */
[----:B-1----:R-:W-:Y:S06]  /*35e0*/  BAR.SYNC.DEFER_BLOCKING 0x9, 0x100 ;  /* 0x0244000000007b1d */ /* 0x002fec0000010000 */
[----:B------:R-:W-:-:S06]  /*35f0*/  WARPGROUP.ARRIVE ;  /* 0x00000000000079c5 */ /* 0x000fcc0000000000 */
[----:B------:R-:W-:Y:S01]  /*3600*/  HGMMA.64x16x16.F32 R136, gdesc[UR16].tnspB, RZ, !UPT, gsb0 ;  /* 0x40200000108879f0 */ /* 0x000fe2000c0008ff */
[----:B------:R-:W-:Y:S01]  /*3610*/  UMOV UR18, UR15 ;  /* 0x0000000f00127c82 */ /* 0x000fe20008000000 */
[----:B------:R-:W-:Y:S01]  /*3620*/  UMOV UR19, 0xc0000010 ;  /* 0xc000001000137882 */ /* 0x000fe20000000000 */
[----:B------:R-:W-:Y:S01]  /*3630*/  UIADD3 UR15, UR12, 0x220, URZ ;  /* 0x000002200c0f7890 */ /* 0x000fe2000fffe03f */
[----:B------:R-:W-:Y:S02]  /*3640*/  WARPGROUP.DEPBAR.LE gsb0, 0x0 ;  /* 0x00008000000079c5 */ /* 0x000fe40000010000 */
        /* <DEDUP_REMOVED lines=8> */
[----:B------:R-:W-:Y:S02]  /*36d0*/  UIADD3 UR18, UR12, 0x20, URZ ;  /* 0x000000200c127890 */ /* 0x000fe4000fffe03f */
[----:B------:R-:W-:Y:S01]  /*36e0*/  UIADD3 UR16, UR10, 0x2, URZ ;  /* 0x000000020a107890 */ /* 0x000fe2000fffe03f */
[----:B------:R-:W-:Y:S01]  /*36f0*/  UMOV UR19, 0xc0000010 ;  /* 0xc000001000137882 */ /* 0x000fe20000000000 */
[----:B------:R-:W-:Y:S01]  /*3700*/  UMOV UR17, 0x40000040 ;  /* 0x4000004000117882 */ /* 0x000fe20000000000 */
[----:B------:R-:W-:Y:S02]  /*3710*/  WARPGROUP.DEPBAR.LE gsb0, 0x0 ;  /* 0x00008000000079c5 */ /* 0x000fe40000010000 */
[----:B------:R-:W-:-:S06]  /*3720*/  WARPGROUP.ARRIVE ;  /* 0x00000000000079c5 */ /* 0x000fcc0000000000 */
[----:B------:R-:W-:Y:S01]  /*3730*/  HGMMA.64x16x16.F32 R136, gdesc[UR16].tnspB, R136, gsb0 ;  /* 0x40200000108879f0 */ /* 0x000fe20008000888 */
[----:B------:R-:W-:Y:S01]  /*3740*/  UMOV UR18, UR15 ;  /* 0x0000000f00127c82 */ /* 0x000fe20008000000 */
[----:B------:R-:W-:Y:S01]  /*3750*/  UMOV UR19, 0xc0000010 ;  /* 0xc000001000137882 */ /* 0x000fe20000000000 */
[----:B------:R-:W-:Y:S01]  /*3760*/  UIADD3 UR15, UR12, 0x240, URZ ;  /* 0x000002400c0f7890 */ /* 0x000fe2000fffe03f */
        /* <DEDUP_REMOVED lines=102> */
[----:B------:R-:W-:Y:S02]  /*3dd0*/  UIADD3 UR18, UR12, 0xe0, URZ ;  /* 0x000000e00c127890 */ /* 0x000fe4000fffe03f */
[----:B------:R-:W-:Y:S01]  /*3de0*/  UIADD3 UR16, UR10, 0x206, URZ ;  /* 0x000002060a107890 */ /* 0x000fe2000fffe03f */
[----:B------:R-:W-:Y:S01]  /*3df0*/  UMOV UR19, 0xc0000010 ;  /* 0xc000001000137882 */ /* 0x000fe20000000000 */
[----:B------:R-:W-:Y:S01]  /*3e00*/  UMOV UR17, 0x40000040 ;  /* 0x4000004000117882 */ /* 0x000fe20000000000 */
[----:B------:R-:W-:Y:S02]  /*3e10*/  UIADD3 UR10, UR12, 0x2e0, URZ ;  /* 0x000002e00c0a7890 */ /* 0x000fe4000fffe03f */
[----:B------:R-:W-:Y:S01]  /*3e20*/  UIADD3 UR12, UR12, 0x4e0, URZ ;  /* 0x000004e00c0c7890 */ /* 0x000fe2000fffe03f */
        /* <DEDUP_REMOVED lines=12> */
[----:B------:R-:W-:Y:S03]  /*3ef0*/  HGMMA.64x16x16.F32 R120, gdesc[UR16].tnspB, R120, gsb0 ;  /* 0x40200000107879f0 */ /* 0x000fe60008000878 */
[----:B------:R-:W-:Y:S02]  /*3f00*/  WARPGROUP.DEPBAR.LE gsb0, 0x0 ;  /* 0x00008000000079c5 */ /* 0x000fe40000010000 */
[----:B------:R-:W-:Y:S05]  /*3f10*/  @!P0 BRA `(.L_x_23) ;  /* 0x0000000000048947 */ /* 0x000fea0003800000 */
[----:B------:R-:W-:Y:S01]  /*3f20*/  BPT.TRAP 0x1 ;  /* 0x000000040000795c */ /* 0x000fe20000300000 */
.L_x_23:
[----:B------:R-:W-:Y:S01]  /*3f30*/  UIADD3 UR10, UR8, 0x26840, URZ ;  /* 0x00026840080a7890 */ /* 0x000fe2000fffe03f */
[C---:B------:R-:W-:Y:S01]  /*3f40*/  VIADD R6, R2.reuse, 0x9 ;  /* 0x0000000902067836 */ /* 0x040fe20000000000 */
[----:B------:R-:W-:Y:S01]  /*3f50*/  ULOP3.LUT UR12, UR9, 0x1000000, URZ, 0xfc, !UPT ;  /* 0x01000000090c7892 */ /* 0x000fe2000f8efc3f */
[----:B------:R-:W-:Y:S01]  /*3f60*/  VIADD R5, R2, 0xc ;  /* 0x0000000c02057836 */ /* 0x000fe20000000000 */
[----:B------:R-:W-:Y:S02]  /*3f70*/  UPRMT UR10, URZ, 0x654, UR10 ;  /* 0x000006543f0a7896 */ /* 0x000fe4000800000a */
[----:B------:R-:W-:Y:S01]  /*3f80*/  UIMAD UR12, UR6, 0x300, UR12 ;  /* 0x00000300060c78a4 */ /* 0x000fe2000f8e020c */
[----:B------:R-:W-:-:S06]  /*3f90*/  UMOV UR19, 0x80000020 ;  /* 0x8000002000137882 */ /* 0x000fcc0000000000 */
[----:B------:R-:W-:Y:S01]  /*3fa0*/  SYNCS.ARRIVE.TRANS64.RED.A1T0 RZ, [UR10], RZ ;  /* 0x000000ffffff79a7 */ /* 0x000fe2000810040a */
[----:B------:R-:W-:Y:S01]  /*3fb0*/  WARPGROUP.ARRIVE ;  /* 0x00000000000079c5 */ /* 0x000fe20000000000 */
[----:B------:R-:W-:Y:S01]  /*3fc0*/  UMOV UR18, UR12 ;  /* 0x0000000c00127c82 */ /* 0x000fe20008000000 */
[----:B------:R-:W-:-:S04]  /*3fd0*/  UIADD3 UR10, UR12, 0x40, URZ ;  /* 0x000000400c0a7890 */ /* 0x000fc8000fffe03f */
[----:B------:R-:W-:Y:S01]  /*3fe0*/  HGMMA.64x96x16.F32 R72, R156, gdesc[UR16].tnspB, R72, gsb0 ;  /* 0x416000109c487df0 */ /* 0x000fe20008000848 */
[----:B------:R-:W-:Y:S02]  /*3ff0*/  UMOV UR19, 0x80000020 ;  /* 0x8000002000137882 */ /* 0x000fe40000000000 */
[----:B------:R-:W-:Y:S01]  /*4000*/  UMOV UR18, UR10 ;  /* 0x0000000a00127c82 */ /* 0x000fe20008000000 */
[----:B------:R-:W-:Y:S02]  /*4010*/  UIADD3 UR10, UR12, 0x80, URZ ;  /* 0x000000800c0a7890 */ /* 0x000fe4000fffe03f */
[----:B------:R-:W-:Y:S01]  /*4020*/  UIADD3 UR12, UR12, 0xc0, URZ ;  /* 0x000000c00c0c7890 */ /* 0x000fe2000fffe03f */
[----:B------:R-:W-:Y:S02]  /*4030*/  WARPGROUP.DEPBAR.LE gsb0, 0x0 ;  /* 0x00008000000079c5 */ /* 0x000fe40000010000 */
[----:B------:R-:W-:-:S06]  /*4040*/  WARPGROUP.ARRIVE ;  /* 0x00000000000079c5 */ /* 0x000fcc0000000000 */
[----:B------:R-:W-:Y:S01]  /*4050*/  HGMMA.64x96x16.F32 R72, R152, gdesc[UR16].tnspB, R72, gsb0 ;  /* 0x4160001098487df0 */ /* 0x000fe20008000848 */
[----:B------:R-:W-:Y:S01]  /*4060*/  UMOV UR18, UR10 ;  /* 0x0000000a00127c82 */ /* 0x000fe20008000000 */
[----:B------:R-:W-:Y:S01]  /*4070*/  UMOV UR19, 0x80000020 ;  /* 0x8000002000137882 */ /* 0x000fe20000000000 */
[----:B------:R-:W-:Y:S02]  /*4080*/  WARPGROUP.DEPBAR.LE gsb0, 0x0 ;  /* 0x00008000000079c5 */ /* 0x000fe40000010000 */
[----:B------:R-:W-:-:S06]  /*4090*/  WARPGROUP.ARRIVE ;  /* 0x00000000000079c5 */ /* 0x000fcc0000000000 */
[----:B------:R-:W-:Y:S01]  /*40a0*/  HGMMA.64x96x16.F32 R72, R148, gdesc[UR16].tnspB, R72, gsb0 ;  /* 0x4160001094487df0 */ /* 0x000fe20008000848 */
[----:B------:R-:W-:Y:S01]  /*40b0*/  UMOV UR18, UR12 ;  /* 0x0000000c00127c82 */ /* 0x000fe20008000000 */
[----:B------:R-:W-:Y:S01]  /*40c0*/  UMOV UR19, 0x80000020 ;  /* 0x8000002000137882 */ /* 0x000fe20000000000 */
[----:B------:R-:W-:Y:S02]  /*40d0*/  WARPGROUP.DEPBAR.LE gsb0, 0x0 ;  /* 0x00008000000079c5 */ /* 0x000fe40000010000 */
[----:B------:R-:W-:-:S06]  /*40e0*/  WARPGROUP.ARRIVE ;  /* 0x00000000000079c5 */ /* 0x000fcc0000000000 */
[----:B------:R-:W-:Y:S03]  /*40f0*/  HGMMA.64x96x16.F32 R72, R144, gdesc[UR16].tnspB, R72, gsb0 ;  /* 0x4160001090487df0 */ /* 0x000fe60008000848 */
[----:B------:R-:W-:Y:S02]  /*4100*/  WARPGROUP.DEPBAR.LE gsb0, 0x0 ;  /* 0x00008000000079c5 */ /* 0x000fe40000010000 */
[----:B------:R1:W-:Y:S06]  /*4110*/  BAR.SYNC.DEFER_BLOCKING R6, 0xa0 ;  /* 0x000280060000751d */ /* 0x0003ec0000010000 */
[----:B------:R1:W-:Y:S04]  /*4120*/  STS.128 [R0+0xc000], R136 ;  /* 0x00c0008800007388 */ /* 0x0003e80000000c00 */
[----:B------:R1:W-:Y:S04]  /*4130*/  STS.128 [R0+0xc800], R140 ;  /* 0x00c8008c00007388 */ /* 0x0003e80000000c00 */
[----:B------:R1:W-:Y:S04]  /*4140*/  STS.128 [R0+0xd000], R128 ;  /* 0x00d0008000007388 */ /* 0x0003e80000000c00 */
[----:B------:R1:W-:Y:S04]  /*4150*/  STS.128 [R0+0xd800], R132 ;  /* 0x00d8008400007388 */ /* 0x0003e80000000c00 */
[----:B------:R1:W-:Y:S04]  /*4160*/  STS.128 [R0+0xe000], R120 ;  /* 0x00e0007800007388 */ /* 0x0003e80000000c00 */
[----:B------:R1:W-:Y:S01]  /*4170*/  STS.128 [R0+0xe800], R124 ;  /* 0x00e8007c00007388 */ /* 0x0003e20000000c00 */
[----:B------:R-:W-:Y:S01]  /*4180*/  @!PT LDS RZ, [RZ] ;  /* 0x00000000fffff984 */ /* 0x000fe20000000800 */
[----:B------:R-:W-:Y:S01]  /*4190*/  @!PT LDS RZ, [RZ] ;  /* 0x00000000fffff984 */ /* 0x000fe20000000800 */
[----:B------:R-:W-:Y:S01]  /*41a0*/  @!PT LDS RZ, [RZ] ;  /* 0x00000000fffff984 */ /* 0x000fe20000000800 */
[----:B------:R-:W-:Y:S01]  /*41b0*/  @!PT LDS RZ, [RZ] ;  /* 0x00000000fffff984 */ /* 0x000fe20000000800 */
[----:B------:R2:W-:Y:S06]  /*41c0*/  MEMBAR.ALL.CTA ;  /* 0x0000000000007992 */ /* 0x0005ec0000008000 */
[----:B--2---:R-:W2:Y:S02]  /*41d0*/  FENCE.VIEW.ASYNC.S ;  /* 0x00000000000073c6 */ /* 0x004ea40000000000 */
[----:B--2---:R1:W-:Y:S06]  /*41e0*/  BAR.ARV R5, 0xa0 ;  /* 0x000280050000751d */ /* 0x0043ec0000002000 */
[----:B------:R-:W-:Y:S05]  /*41f0*/  @!P0 BRA `(.L_x_24) ;  /* 0x0000000000048947 */ /* 0x000fea0003800000 */
[----:B------:R-:W-:Y:S01]  /*4200*/  BPT.TRAP 0x1 ;  /* 0x000000040000795c */ /* 0x000fe20000300000 */
.L_x_24:
[----:B------:R-:W-:Y:S02]  /*4210*/  UIADD3 UR4, UR4, 0x1, URZ ;  /* 0x0000000104047890 */ /* 0x000fe4000fffe03f */
[----:B------:R-:W-:Y:S02]  /*4220*/  UIADD3 UR8, UR8, 0x26820, URZ ;  /* 0x0002682008087890 */ /* 0x000fe4000fffe03f */
[----:B------:R-:W-:Y:S02]  /*4230*/  UISETP.GE.AND UP1, UPT, UR4, UR7, UPT ;  /* 0x000000070400728c */ /* 0x000fe4000bf26270 */
[----:B------:R-:W-:Y:S02]  /*4240*/  UPRMT UR8, URZ, 0x654, UR8 ;  /* 0x000006543f087896 */ /* 0x000fe40008000008 */
[----:B------:R-:W-:Y:S02]  /*4250*/  UIADD3 UR6, UR6, 0x1, URZ ;  /* 0x0000000106067890 */ /* 0x000fe4000fffe03f */
[----:B------:R-:W-:-:S02]  /*4260*/  PLOP3.LUT P0, PT, PT, PT, UP1, 0x80, 0x0 ;  /* 0x000000000000781c */ /* 0x000fc40003f0f018 */
[----:B------:R-:W-:-:S03]  /*4270*/  UISETP.NE.AND UP0, UPT, UR6, 0x2, UPT ;  /* 0x000000020600788c */ /* 0x000fc6000bf05270 */
[----:B------:R-:W-:Y:S01]  /*4280*/  SYNCS.ARRIVE.TRANS64.RED.A1T0 RZ, [UR8], RZ ;  /* 0x000000ffffff79a7 */ /* 0x000fe20008100408 */
[----:B------:R-:W-:Y:S02]  /*4290*/  USEL UR8, URZ, 0x1, UP0 ;  /* 0x000000013f087887 */ /* 0x000fe40008000000 */
[----:B------:R-:W-:Y:S02]  /*42a0*/  USEL UR6, UR6, URZ, UP0 ;  /* 0x0000003f06067287 */ /* 0x000fe40008000000 */
[----:B------:R-:W-:-:S03]  /*42b0*/  ULOP3.LUT UR5, UR5, UR8, URZ, 0x3c, !UPT ;  /* 0x0000000805057292 */ /* 0x000fc6000f8e3c3f */
[----:B------:R-:W-:Y:S09]  /*42c0*/  @!P0 BRA `(.L_x_25) ;  /* 0xffffffd000c88947 */ /* 0x000ff2000383ffff */
.L_x_14:
[----:B------:R-:W-:Y:S01]  /*42d0*/  LOP3.LUT P0, RZ, R16, 0x1bf, RZ, 0xc0, !PT ;  /* 0x000001bf10ff7812 */ /* 0x000fe2000780c0ff */
[----:B------:R-:W-:Y:S02]  /*42e0*/  ULDC UR4, c[0x0][0x740] ;  /* 0x0001d00000047ab9 */ /* 0x000fe40000000800 */
[----:B------:R-:W-:Y:S01]  /*42f0*/  FMUL.FTZ R72, R72, UR4 ;  /* 0x0000000448487c20 */ /* 0x000fe20008410000 */
        /* <DEDUP_REMOVED lines=47> */
[----:B------:R-:W-:Y:S06]  /*45f0*/  @!P0 BRA `(.L_x_26) ;  /* 0x0000000000408947 */ /* 0x000fec0003800000 */
[----:B-1----:R-:W-:Y:S01]  /*4600*/  MOV R0, 0x0 ;  /* 0x0000000000007802 */ /* 0x002fe20000000f00 */
[----:B------:R-:W-:Y:S01]  /*4610*/  ULDC.64 UR4, c[0x4][0x88] ;  /* 0x0100220000047ab9 */ /* 0x000fe20000000a00 */
[----:B------:R-:W-:Y:S01]  /*4620*/  ULDC.64 UR6, c[0x4][0x90] ;  /* 0x0100240000067ab9 */ /* 0x000fe20000000a00 */
[----:B------:R-:W-:Y:S01]  /*4630*/  IMAD.U32 R4, RZ, RZ, UR4 ;  /* 0x00000004ff047e24 */ /* 0x000fe2000f8e00ff */
[----:B------:R1:W2:Y:S01]  /*4640*/  LDC.64 R2, c[0x4][R0] ;  /* 0x0100000000027b82 */ /* 0x0002a20000000a00 */
        /* <DEDUP_REMOVED lines=8> */
[----:B-1----:R-:W-:-:S07]  /*46d0*/  IMAD.MOV.U32 R13, RZ, RZ, RZ ;  /* 0x000000ffff0d7224 */ /* 0x002fce00078e00ff */
[----:B------:R-:W-:-:S07]  /*46e0*/  LEPC R20, `(.L_x_26) ;  /* 0x000000001014794e */ /* 0x000fce0000000000 */
[----:B--2-45:R-:W-:Y:S05]  /*46f0*/  CALL.ABS.NOINC R2 ;  /* 0x0000000002007343 */ /* 0x034fea0003c00000 */
.L_x_26:
[----:B------:R-:W-:-:S13]  /*4700*/  LOP3.LUT P6, RZ, R228, 0x1bf, RZ, 0xc0, !PT ;  /* 0x000001bfe4ff7812 */ /* 0x000fda00078cc0ff */
[----:B------:R-:W-:Y:S05]  /*4710*/  @!P6 BRA `(.L_x_27) ;  /* 0x000000000040e947 */ /* 0x000fea0003800000 */
        /* <DEDUP_REMOVED lines=16> */
.L_x_27:
        /* <DEDUP_REMOVED lines=10> */
[----:B------:R-:W-:Y:S01]  /*48c0*/  MOV R12, 0x1 ;  /* 0x00000001000c7802 */ /* 0x000fe20000000f00 */
[----:B------:R-:W-:Y:S02]  /*48d0*/  IMAD.U32 R7, RZ, RZ, UR7 ;  /* 0x00000007ff077e24 */ /* 0x000fe4000f8e00ff */
[----:B------:R-:W-:-:S02]  /*48e0*/  IMAD.U32 R10, RZ, RZ, UR4 ;  /* 0x00000004ff0a7e24 */ /* 0x000fc4000f8e00ff */
[----:B------:R-:W-:Y:S02]  /*48f0*/  IMAD.U32 R11, RZ, RZ, UR5 ;  /* 0x00000005ff0b7e24 */ /* 0x000fe4000f8e00ff */
[----:B------:R-:W-:Y:S02]  /*4900*/  IMAD.MOV.U32 R8, RZ, RZ, 0x70 ;  /* 0x00000070ff087424 */ /* 0x000fe400078e00ff */
[----:B-1----:R-:W-:-:S07]  /*4910*/  IMAD.MOV.U32 R13, RZ, RZ, RZ ;  /* 0x000000ffff0d7224 */ /* 0x002fce00078e00ff */
[----:B------:R-:W-:-:S07]  /*4920*/  LEPC R20, `(.L_x_28) ;  /* 0x000000001014794e */ /* 0x000fce0000000000 */
[----:B--2-45:R-:W-:Y:S05]  /*4930*/  CALL.ABS.NOINC R2 ;  /* 0x0000000002007343 */ /* 0x034fea0003c00000 */
.L_x_28:
        /* <DEDUP_REMOVED lines=10> */
[----:B------:R-:W-:Y:S01]  /*49e0*/  MOV R13, RZ ;  /* 0x000000ff000d7202 */ /* 0x000fe20000000f00 */
[----:B------:R-:W-:Y:S02]  /*49f0*/  IMAD.U32 R6, RZ, RZ, UR4 ;  /* 0x00000004ff067e24 */ /* 0x000fe4000f8e00ff */
[----:B------:R-:W-:-:S02]  /*4a00*/  IMAD.U32 R7, RZ, RZ, UR5 ;  /* 0x00000005ff077e24 */ /* 0x000fc4000f8e00ff */
[----:B------:R-:W-:Y:S02]  /*4a10*/  IMAD.U32 R11, RZ, RZ, UR7 ;  /* 0x00000007ff0b7e24 */ /* 0x000fe4000f8e00ff */
[----:B------:R-:W-:Y:S02]  /*4a20*/  IMAD.MOV.U32 R8, RZ, RZ, 0x70 ;  /* 0x00000070ff087424 */ /* 0x000fe400078e00ff */
[----:B-1----:R-:W-:-:S07]  /*4a30*/  IMAD.MOV.U32 R12, RZ, RZ, 0x1 ;  /* 0x00000001ff0c7424 */ /* 0x002fce00078e00ff */
[----:B------:R-:W-:-:S07]  /*4a40*/  LEPC R20, `(.L_x_29) ;  /* 0x000000001014794e */ /* 0x000fce0000000000 */
[----:B--2-45:R-:W-:Y:S05]  /*4a50*/  CALL.ABS.NOINC R2 ;  /* 0x0000000002007343 */ /* 0x034fea0003c00000 */
.L_x_29:
[----:B-1----:R-:W1:Y:S01]  /*4a60*/  S2R R0, SR_TID.X ;  /* 0x0000000000007919 */ /* 0x002e620000002100 */
[----:B------:R-:W-:Y:S05]  /*4a70*/  WARPSYNC.ALL ;  /* 0x0000000000007948 */ /* 0x000fea0003800000 */
[----:B------:R-:W-:Y:S01]  /*4a80*/  BAR.SYNC.DEFER_BLOCKING 0x1, 0x100 ;  /* 0x0044000000007b1d */ /* 0x000fe20000010000 */
[----:B------:R-:W-:Y:S02]  /*4a90*/  F2FP.F16.F32.PACK_AB R24, R25, R24 ;  /* 0x000000181918723e */ /* 0x000fe400000000ff */
[----:B------:R-:W-:Y:S02]  /*4aa0*/  F2FP.F16.F32.PACK_AB R25, R27, R26 ;  /* 0x0000001a1b19723e */ /* 0x000fe400000000ff */
[----:B------:R-:W-:-:S02]  /*4ab0*/  F2FP.F16.F32.PACK_AB R32, R33, R32 ;  /* 0x000000202120723e */ /* 0x000fc400000000ff */
[----:B------:R-:W-:Y:S02]  /*4ac0*/  F2FP.F16.F32.PACK_AB R26, R29, R28 ;  /* 0x0000001c1d1a723e */ /* 0x000fe400000000ff */
[----:B------:R-:W-:Y:S02]  /*4ad0*/  F2FP.F16.F32.PACK_AB R27, R31, R30 ;  /* 0x0000001e1f1b723e */ /* 0x000fe400000000ff */
[----:B------:R-:W-:Y:S02]  /*4ae0*/  F2FP.F16.F32.PACK_AB R33, R35, R34 ;  /* 0x000000222321723e */ /* 0x000fe400000000ff */
[----:B------:R-:W-:Y:S02]  /*4af0*/  F2FP.F16.F32.PACK_AB R40, R41, R40 ;  /* 0x000000282928723e */ /* 0x000fe400000000ff */
[----:B------:R-:W-:Y:S02]  /*4b00*/  F2FP.F16.F32.PACK_AB R34, R37, R36 ;  /* 0x000000242522723e */ /* 0x000fe400000000ff */
[----:B------:R-:W-:-:S02]  /*4b10*/  F2FP.F16.F32.PACK_AB R35, R39, R38 ;  /* 0x000000262723723e */ /* 0x000fc400000000ff */
[----:B------:R-:W-:Y:S02]  /*4b20*/  F2FP.F16.F32.PACK_AB R41, R43, R42 ;  /* 0x0000002a2b29723e */ /* 0x000fe400000000ff */
[----:B------:R-:W-:Y:S02]  /*4b30*/  F2FP.F16.F32.PACK_AB R48, R49, R48 ;  /* 0x000000303130723e */ /* 0x000fe400000000ff */
[----:B------:R-:W-:Y:S01]  /*4b40*/  F2FP.F16.F32.PACK_AB R42, R45, R44 ;  /* 0x0000002c2d2a723e */ /* 0x000fe200000000ff */
[----:B------:R2:W-:Y:S01]  /*4b50*/  STSM.16.M88.4 [R22+0x6000], R24 ;  /* 0x0060001816007844 */ /* 0x0005e20000000200 */
[----:B------:R-:W-:Y:S01]  /*4b60*/  F2FP.F16.F32.PACK_AB R43, R47, R46 ;  /* 0x0000002e2f2b723e */ /* 0x000fe200000000ff */
[----:B-1----:R-:W-:Y:S01]  /*4b70*/  VIADD R0, R0, 0xffffff80 ;  /* 0xffffff8000007836 */ /* 0x002fe20000000000 */
[----:B------:R-:W-:Y:S01]  /*4b80*/  F2FP.F16.F32.PACK_AB R49, R51, R50 ;  /* 0x000000323331723e */ /* 0x000fe200000000ff */
[----:B------:R-:W-:Y:S01]  /*4b90*/  STSM.16.M88.4 [R23+0x6000], R32 ;  /* 0x0060002017007844 */ /* 0x000fe20000000200 */
[----:B------:R-:W-:-:S02]  /*4ba0*/  F2FP.F16.F32.PACK_AB R56, R57, R56 ;  /* 0x000000383938723e */ /* 0x000fc400000000ff */
[----:B------:R-:W-:Y:S01]  /*4bb0*/  SHF.R.S32.HI R3, RZ, 0x1f, R0 ;  /* 0x0000001fff037819 */ /* 0x000fe20000011400 */
[----:B------:R-:W-:Y:S01]  /*4bc0*/  STSM.16.M88.4 [R22+0x8000], R40 ;  /* 0x0080002816007844 */ /* 0x000fe20000000200 */
[----:B------:R-:W-:Y:S02]  /*4bd0*/  F2FP.F16.F32.PACK_AB R50, R53, R52 ;  /* 0x000000343532723e */ /* 0x000fe400000000ff */
[----:B------:R-:W-:Y:S02]  /*4be0*/  LEA.HI R3, R3, R0, RZ, 0x5 ;  /* 0x0000000003037211 */ /* 0x000fe400078f28ff */
[----:B------:R-:W-:Y:S02]  /*4bf0*/  F2FP.F16.F32.PACK_AB R51, R55, R54 ;  /* 0x000000363733723e */ /* 0x000fe400000000ff */
[----:B------:R-:W-:Y:S02]  /*4c00*/  SHF.R.S32.HI R0, RZ, 0x5, R3 ;  /* 0x00000005ff007819 */ /* 0x000fe40000011403 */
[----:B------:R-:W-:Y:S01]  /*4c10*/  F2FP.F16.F32.PACK_AB R57, R59, R58 ;  /* 0x0000003a3b39723e */ /* 0x000fe200000000ff */
[----:B------:R-:W-:Y:S01]  /*4c20*/  STSM.16.M88.4 [R23+0x8000], R48 ;  /* 0x0080003017007844 */ /* 0x000fe20000000200 */
[----:B------:R-:W-:-:S02]  /*4c30*/  F2FP.F16.F32.PACK_AB R64, R65, R64 ;  /* 0x000000404140723e */ /* 0x000fc400000000ff */
[----:B------:R-:W-:Y:S01]  /*4c40*/  F2FP.F16.F32.PACK_AB R58, R61, R60 ;  /* 0x0000003c3d3a723e */ /* 0x000fe200000000ff */
[----:B------:R-:W1:Y:S01]  /*4c50*/  SHFL.IDX PT, R0, R0, RZ, 0x1f ;  /* 0x00001fff00007589 */ /* 0x000e6200000e0000 */
[----:B------:R-:W-:Y:S02]  /*4c60*/  F2FP.F16.F32.PACK_AB R59, R63, R62 ;  /* 0x0000003e3f3b723e */ /* 0x000fe400000000ff */
[----:B------:R-:W-:Y:S02]  /*4c70*/  F2FP.F16.F32.PACK_AB R65, R67, R66 ;  /* 0x000000424341723e */ /* 0x000fe400000000ff */
[----:B------:R-:W-:Y:S01]  /*4c80*/  F2FP.F16.F32.PACK_AB R66, R69, R68 ;  /* 0x000000444542723e */ /* 0x000fe200000000ff */
[----:B------:R-:W-:Y:S01]  /*4c90*/  STSM.16.M88.4 [R22+0xa000], R56 ;  /* 0x00a0003816007844 */ /* 0x000fe20000000200 */
[----:B------:R-:W-:Y:S02]  /*4ca0*/  F2FP.F16.F32.PACK_AB R67, R71, R70 ;  /* 0x000000464743723e */ /* 0x000fe400000000ff */
[----:B------:R-:W-:-:S02]  /*4cb0*/  F2FP.F16.F32.PACK_AB R4, R73, R72 ;  /* 0x000000484904723e */ /* 0x000fc400000000ff */
[----:B------:R-:W-:Y:S01]  /*4cc0*/  F2FP.F16.F32.PACK_AB R5, R75, R74 ;  /* 0x0000004a4b05723e */ /* 0x000fe200000000ff */
[----:B------:R-:W-:Y:S01]  /*4cd0*/  STSM.16.M88.4 [R23+0xa000], R64 ;  /* 0x00a0004017007844 */ /* 0x000fe20000000200 */
[----:B------:R-:W-:Y:S02]  /*4ce0*/  F2FP.F16.F32.PACK_AB R6, R77, R76 ;  /* 0x0000004c4d06723e */ /* 0x000fe400000000ff */
[----:B------:R-:W-:Y:S02]  /*4cf0*/  F2FP.F16.F32.PACK_AB R7, R79, R78 ;  /* 0x0000004e4f07723e */ /* 0x000fe400000000ff */
[----:B------:R-:W-:Y:S02]  /*4d00*/  F2FP.F16.F32.PACK_AB R8, R81, R80 ;  /* 0x000000505108723e */ /* 0x000fe400000000ff */
[----:B------:R-:W-:Y:S01]  /*4d10*/  F2FP.F16.F32.PACK_AB R9, R83, R82 ;  /* 0x000000525309723e */ /* 0x000fe200000000ff */
[----:B------:R3:W-:Y:S01]  /*4d20*/  STSM.16.M88.4 [R22], R4 ;  /* 0x0000000416007844 */ /* 0x0007e20000000200 */
[----:B------:R-:W-:-:S02]  /*4d30*/  F2FP.F16.F32.PACK_AB R10, R85, R84 ;  /* 0x00000054550a723e */ /* 0x000fc400000000ff */
[----:B------:R-:W-:Y:S02]  /*4d40*/  F2FP.F16.F32.PACK_AB R11, R87, R86 ;  /* 0x00000056570b723e */ /* 0x000fe400000000ff */
[----:B------:R-:W-:Y:S02]  /*4d50*/  F2FP.F16.F32.PACK_AB R12, R89, R88 ;  /* 0x00000058590c723e */ /* 0x000fe400000000ff */
[----:B------:R-:W-:Y:S01]  /*4d60*/  F2FP.F16.F32.PACK_AB R13, R91, R90 ;  /* 0x0000005a5b0d723e */ /* 0x000fe200000000ff */
[----:B------:R1:W-:Y:S01]  /*4d70*/  STSM.16.M88.4 [R23], R8 ;  /* 0x0000000817007844 */ /* 0x0003e20000000200 */
[----:B------:R-:W-:Y:S02]  /*4d80*/  F2FP.F16.F32.PACK_AB R14, R93, R92 ;  /* 0x0000005c5d0e723e */ /* 0x000fe400000000ff */
[----:B------:R-:W-:Y:S02]  /*4d90*/  F2FP.F16.F32.PACK_AB R15, R95, R94 ;  /* 0x0000005e5f0f723e */ /* 0x000fe400000000ff */
[----:B--2---:R-:W-:-:S02]  /*4da0*/  F2FP.F16.F32.PACK_AB R24, R97, R96 ;  /* 0x000000606118723e */ /* 0x004fc400000000ff */
[----:B------:R-:W-:Y:S01]  /*4db0*/  F2FP.F16.F32.PACK_AB R25, R99, R98 ;  /* 0x000000626319723e */ /* 0x000fe200000000ff */
[----:B------:R2:W-:Y:S01]  /*4dc0*/  STSM.16.M88.4 [R22+0x2000], R12 ;  /* 0x0020000c16007844 */ /* 0x0005e20000000200 */
[----:B------:R-:W-:Y:S02]  /*4dd0*/  F2FP.F16.F32.PACK_AB R26, R101, R100 ;  /* 0x00000064651a723e */ /* 0x000fe400000000ff */
[----:B------:R-:W-:Y:S02]  /*4de0*/  F2FP.F16.F32.PACK_AB R27, R103, R102 ;  /* 0x00000066671b723e */ /* 0x000fe400000000ff */
[----:B---3--:R-:W-:Y:S02]  /*4df0*/  F2FP.F16.F32.PACK_AB R4, R105, R104 ;  /* 0x000000686904723e */ /* 0x008fe400000000ff */
[----:B------:R-:W-:Y:S01]  /*4e00*/  F2FP.F16.F32.PACK_AB R5, R107, R106 ;  /* 0x0000006a6b05723e */ /* 0x000fe200000000ff */
[----:B------:R2:W-:Y:S01]  /*4e10*/  STSM.16.M88.4 [R23+0x2000], R24 ;  /* 0x0020001817007844 */ /* 0x0005e20000000200 */
[----:B------:R-:W-:-:S02]  /*4e20*/  F2FP.F16.F32.PACK_AB R6, R109, R108 ;  /* 0x0000006c6d06723e */ /* 0x000fc400000000ff */
[----:B------:R-:W-:Y:S02]  /*4e30*/  F2FP.F16.F32.PACK_AB R7, R111, R110 ;  /* 0x0000006e6f07723e */ /* 0x000fe400000000ff */
[----:B------:R-:W-:Y:S02]  /*4e40*/  F2FP.F16.F32.PACK_AB R28, R113, R112 ;  /* 0x00000070711c723e */ /* 0x000fe400000000ff */
[----:B------:R-:W-:Y:S01]  /*4e50*/  F2FP.F16.F32.PACK_AB R29, R115, R114 ;  /* 0x00000072731d723e */ /* 0x000fe200000000ff */
[----:B------:R2:W-:Y:S01]  /*4e60*/  STSM.16.M88.4 [R22+0x4000], R4 ;  /* 0x0040000416007844 */ /* 0x0005e20000000200 */
[----:B------:R-:W-:Y:S02]  /*4e70*/  F2FP.F16.F32.PACK_AB R30, R117, R116 ;  /* 0x00000074751e723e */ /* 0x000fe400000000ff */
[----:B------:R-:W-:Y:S02]  /*4e80*/  F2FP.F16.F32.PACK_AB R31, R119, R118 ;  /* 0x00000076771f723e */ /* 0x000fe400000000ff */
[----:B-1----:R-:W-:-:S03]  /*4e90*/  ISETP.NE.AND P0, PT, R0, 0x7, PT ;  /* 0x000000070000780c */ /* 0x002fc60003f05270 */
[----:B------:R2:W-:Y:S01]  /*4ea0*/  STSM.16.M88.4 [R23+0x4000], R28 ;  /* 0x0040001c17007844 */ /* 0x0005e20000000200 */
[----:B------:R-:W-:Y:S01]  /*4eb0*/  @!PT LDS RZ, [RZ] ;  /* 0x00000000fffff984 */ /* 0x000fe20000000800 */
[----:B------:R-:W-:Y:S01]  /*4ec0*/  @!PT LDS RZ, [RZ] ;  /* 0x00000000fffff984 */ /* 0x000fe20000000800 */
[----:B------:R-:W-:Y:S01]  /*4ed0*/  @!PT LDS RZ, [RZ] ;  /* 0x00000000fffff984 */ /* 0x000fe20000000800 */
[----:B------:R1:W-:Y:S06]  /*4ee0*/  MEMBAR.ALL.CTA ;  /* 0x0000000000007992 */ /* 0x0003ec0000008000 */
[----:B-1----:R-:W1:Y:S02]  /*4ef0*/  FENCE.VIEW.ASYNC.S ;  /* 0x00000000000073c6 */ /* 0x002e640000000000 */
[----:B-1----:R-:W-:Y:S06]  /*4f00*/  BAR.ARV 0x1, 0x120 ;  /* 0x0044800000007b1d */ /* 0x002fec0000002000 */
[----:B------:R-:W-:Y:S05]  /*4f10*/  @P0 BRA `(.L_x_30) ;  /* 0x0000000000b40947 */ /* 0x000fea0003800000 */
[----:B------:R-:W-:Y:S01]  /*4f20*/  BAR.SYNC.DEFER_BLOCKING 0x1, 0x120 ;  /* 0x0044800000007b1d */ /* 0x000fe20000010000 */
[----:B------:R-:W-:-:S05]  /*4f30*/  ELECT P0, URZ, PT ;  /* 0x00000000003f782f */ /* 0x000fca0003800000 */
[----:B------:R-:W-:Y:S08]  /*4f40*/  BSSY B0, `(.L_x_30) ;  /* 0x000002a000007945 */ /* 0x000ff00003800000 */
[----:B------:R-:W-:Y:S05]  /*4f50*/  @!P0 BRA `(.L_x_31) ;  /* 0x0000000000a08947 */ /* 0x000fea0003800000 */
[----:B------:R-:W1:Y:S01]  /*4f60*/  S2UR UR10, SR_CTAID.X ;  /* 0x00000000000a79c3 */ /* 0x000e620000002500 */
[----:B------:R-:W-:Y:S01]  /*4f70*/  R2UR UR13, R16 ;  /* 0x00000000100d72ca */ /* 0x000fe200000e0000 */
[----:B------:R-:W-:Y:S01]  /*4f80*/  ULDC.64 UR6, c[0x0][0x198] ;  /* 0x0000660000067ab9 */ /* 0x000fe20000000a00 */
[----:B------:R-:W-:Y:S01]  /*4f90*/  UMOV UR9, URZ ;  /* 0x0000003f00097c82 */ /* 0x000fe20008000000 */
[----:B------:R-:W-:Y:S02]  /*4fa0*/  UIADD3 UR4, UP0, UR6, 0x770, URZ ;  /* 0x0000077006047890 */ /* 0x000fe4000ff1e03f */
[----:B------:R-:W-:Y:S02]  /*4fb0*/  UIADD3 UR6, UP1, UR6, 0x670, URZ ;  /* 0x0000067006067890 */ /* 0x000fe4000ff3e03f */
[----:B------:R-:W3:Y:S01]  /*4fc0*/  S2UR UR11, SR_CTAID.Y ;  /* 0x00000000000b79c3 */ /* 0x000ee20000002600 */
[----:B------:R-:W-:Y:S02]  /*4fd0*/  UIADD3.X UR5, URZ, UR7, URZ, UP0, !UPT ;  /* 0x000000073f057290 */ /* 0x000fe400087fe43f */
[----:B------:R-:W-:Y:S01]  /*4fe0*/  UIADD3.X UR7, URZ, UR7, URZ, UP1, !UPT ;  /* 0x000000073f077290 */ /* 0x000fe20008ffe43f */
[----:B------:R-:W-:-:S02]  /*4ff0*/  UMOV UR41, 0x20 ;  /* 0x0000002000297882 */ /* 0x000fc40000000000 */
[----:B------:R-:W-:Y:S02]  /*5000*/  UIADD3 UR8, UR13, 0x6000, URZ ;  /* 0x000060000d087890 */ /* 0x000fe4000fffe03f */
[----:B------:R-:W2:Y:S01]  /*5010*/  S2UR UR12, SR_CTAID.Z ;  /* 0x00000000000c79c3 */ /* 0x000ea20000002700 */
[----:B------:R-:W-:Y:S02]  /*5020*/  UIADD3 UR40, UR13, 0x8000, URZ ;  /* 0x000080000d287890 */ /* 0x000fe4000fffe03f */
[----:B------:R-:W-:Y:S02]  /*5030*/  UIADD3 UR32, UR13, 0xa000, URZ ;  /* 0x0000a0000d207890 */ /* 0x000fe4000fffe03f */
[----:B------:R-:W-:Y:S02]  /*5040*/  UIADD3 UR24, UR13, 0x2000, URZ ;  /* 0x000020000d187890 */ /* 0x000fe4000fffe03f */
[----:B------:R-:W-:Y:S02]  /*5050*/  UIADD3 UR16, UR13, 0x4000, URZ ;  /* 0x000040000d107890 */ /* 0x000fe4000fffe03f */
[----:B-1----:R-:W-:Y:S01]  /*5060*/  USHF.L.U32 UR10, UR10, 0x7, URZ ;  /* 0x000000070a0a7899 */ /* 0x002fe2000800063f */
[----:B------:R-:W-:Y:S01]  /*5070*/  UMOV UR33, 0x40 ;  /* 0x0000004000217882 */ /* 0x000fe20000000000 */
[----:B------:R-:W-:Y:S01]  /*5080*/  UMOV UR25, 0x20 ;  /* 0x0000002000197882 */ /* 0x000fe20000000000 */
[----:B------:R-:W-:Y:S01]  /*5090*/  UMOV UR17, 0x40 ;  /* 0x0000004000117882 */ /* 0x000fe20000000000 */
[----:B---3--:R-:W-:-:S03]  /*50a0*/  UMOV UR43, UR11 ;  /* 0x0000000b002b7c82 */ /* 0x008fc60008000000 */
[----:B------:R-:W-:Y:S01]  /*50b0*/  UMOV UR42, UR10 ;  /* 0x0000000a002a7c82 */ /* 0x000fe20008000000 */
[----:B------:R-:W-:Y:S01]  /*50c0*/  UMOV UR35, UR11 ;  /* 0x0000000b00237c82 */ /* 0x000fe20008000000 */
[----:B------:R-:W-:Y:S01]  /*50d0*/  UMOV UR34, UR10 ;  /* 0x0000000a00227c82 */ /* 0x000fe20008000000 */
[----:B------:R-:W-:Y:S01]  /*50e0*/  UMOV UR27, UR11 ;  /* 0x0000000b001b7c82 */ /* 0x000fe20008000000 */
[----:B------:R-:W-:Y:S01]  /*50f0*/  UMOV UR26, UR10 ;  /* 0x0000000a001a7c82 */ /* 0x000fe20008000000 */
[----:B------:R-:W-:Y:S01]  /*5100*/  UMOV UR19, UR11 ;  /* 0x0000000b00137c82 */ /* 0x000fe20008000000 */
[----:B------:R-:W-:Y:S01]  /*5110*/  UMOV UR18, UR10 ;  /* 0x0000000a00127c82 */ /* 0x000fe20008000000 */
[----:B--2---:R-:W-:Y:S01]  /*5120*/  UMOV UR44, UR12 ;  /* 0x0000000c002c7c82 */ /* 0x004fe20008000000 */
[----:B------:R-:W-:Y:S01]  /*5130*/  UMOV UR36, UR12 ;  /* 0x0000000c00247c82 */ /* 0x000fe20008000000 */
[----:B------:R1:W-:Y:S01]  /*5140*/  UTMASTG.4D [UR8], [UR4] ;  /* 0x00000008040073b5 */ /* 0x0003e20008018000 */
[----:B------:R-:W-:Y:S01]  /*5150*/  UMOV UR28, UR12 ;  /* 0x0000000c001c7c82 */ /* 0x000fe20008000000 */
[----:B------:R-:W-:Y:S01]  /*5160*/  UMOV UR20, UR12 ;  /* 0x0000000c00147c82 */ /* 0x000fe20008000000 */
[----:B------:R3:W-:Y:S01]  /*5170*/  UTMASTG.4D [UR40], [UR4] ;  /* 0x00000028040073b5 */ /* 0x0007e20008018000 */
[----:B------:R3:W-:Y:S01]  /*5180*/  UTMASTG.4D [UR32], [UR4] ;  /* 0x00000020040073b5 */ /* 0x0007e20008018000 */
[----:B-1----:R-:W-:-:S02]  /*5190*/  UMOV UR8, UR13 ;  /* 0x0000000d00087c82 */ /* 0x002fc40008000000 */
[----:B------:R3:W-:Y:S01]  /*51a0*/  UTMASTG.4D [UR8], [UR6] ;  /* 0x00000008060073b5 */ /* 0x0007e20008018000 */
[----:B------:R3:W-:Y:S01]  /*51b0*/  UTMASTG.4D [UR24], [UR6] ;  /* 0x00000018060073b5 */ /* 0x0007e20008018000 */
[----:B------:R3:W-:Y:S02]  /*51c0*/  UTMASTG.4D [UR16], [UR6] ;  /* 0x00000010060073b5 */ /* 0x0007e40008018000 */
[----:B---3--:R0:W-:Y:S02]  /*51d0*/  UTMACMDFLUSH ;  /* 0x00000000000079b7 */ /* 0x0081e40000000000 */
.L_x_31:
[----:B------:R-:W-:Y:S05]  /*51e0*/  BSYNC B0 ;  /* 0x0000000000007941 */ /* 0x000fea0003800000 */
.L_x_30:
[----:B------:R-:W-:-:S04]  /*51f0*/  DEPBAR.LE SB0, 0x0 ;  /* 0x000080000000791a */ /* 0x000fc80000000000 */
[----:B------:R-:W-:Y:S05]  /*5200*/  EXIT ;  /* 0x000000000000794d */ /* 0x000fea0003800000 */
.L_x_4:
[----:B------:R-:W-:-:S08]  /*5210*/  NOP ;  /* 0x0000000000007918 */ /* 0x000fd00000000000 */
[----:B------:R-:W1:-:S00]  /*5220*/  USETMAXREG.DEALLOC.CTAPOOL 0x18 ;  /* 0x00000018000079c8 */ /* 0x000e4000080e0500 */
[----:B-1----:R-:W-:Y:S01]  /*5230*/  LOP3.LUT R2, R0, 0x3, RZ, 0xc0, !PT ;  /* 0x0000000300027812 */ /* 0x002fe200078ec0ff */
[----:B------:R-:W-:-:S05]  /*5240*/  IMAD.MOV.U32 R0, RZ, RZ, RZ ;  /* 0x000000ffff007224 */ /* 0x000fca00078e00ff */
[----:B------:R-:W1:Y:S02]  /*5250*/  SHFL.IDX PT, R2, R2, RZ, 0x1f ;  /* 0x00001fff02027589 */ /* 0x000e6400000e0000 */
[----:B-1----:R-:W-:-:S13]  /*5260*/  ISETP.NE.AND P0, PT, R2, RZ, PT ;  /* 0x000000ff0200720c */ /* 0x002fda0003f05270 */
[----:B------:R-:W-:Y:S05]  /*5270*/  @!P0 BRA `(.L_x_32) ;  /* 0x0000000800b08947 */ /* 0x000fea0003800000 */
[----:B------:R-:W-:-:S13]  /*5280*/  ISETP.NE.AND P0, PT, R2, 0x1, PT ;  /* 0x000000010200780c */ /* 0x000fda0003f05270 */
[----:B------:R-:W-:Y:S05]  /*5290*/  @P0 EXIT ;  /* 0x000000000000094d */ /* 0x000fea0003800000 */
[----:B------:R-:W1:Y:S02]  /*52a0*/  S2UR UR11, SR_CTAID.Z ;  /* 0x00000000000b79c3 */ /* 0x000e640000002700 */
[----:B-1----:R-:W-:-:S13]  /*52b0*/  ISETP.LE.AND P0, PT, RZ, UR11, PT ;  /* 0x0000000bff007c0c */ /* 0x002fda000bf03270 */
[----:B------:R-:W-:Y:S05]  /*52c0*/  @!P0 EXIT ;  /* 0x000000000000894d */ /* 0x000fea0003800000 */
[----:B------:R-:W1:Y:S01]  /*52d0*/  S2UR UR7, SR_CTAID.Y ;  /* 0x00000000000779c3 */ /* 0x000e620000002600 */
[----:B------:R-:W-:Y:S01]  /*52e0*/  ULDC.64 UR8, c[0x0][0x2d8] ;  /* 0x0000b60000087ab9 */ /* 0x000fe20000000a00 */
[----:B------:R-:W-:-:S06]  /*52f0*/  ELECT P0, URZ, PT ;  /* 0x00000000003f782f */ /* 0x000fcc0003800000 */
[----:B------:R-:W2:Y:S01]  /*5300*/  LDC R2, c[0x0][0x280] ;  /* 0x0000a000ff027b82 */ /* 0x000ea20000000800 */
[----:B-1----:R-:W-:-:S04]  /*5310*/  USHF.R.S32.HI UR4, URZ, 0x1f, UR7 ;  /* 0x0000001f3f047899 */ /* 0x002fc80008011407 */
[----:B------:R-:W-:Y:S02]  /*5320*/  UIMAD UR6, UR4, UR8, URZ ;  /* 0x00000008040672a4 */ /* 0x000fe4000f8e023f */
[----:B------:R-:W-:Y:S01]  /*5330*/  UIMAD.WIDE.U32 UR4, UR7, UR8, URZ ;  /* 0x00000008070472a5 */ /* 0x000fe2000f8e003f */
[----:B--2---:R-:W-:Y:S01]  /*5340*/  ISETP.GE.AND P1, PT, R2, 0x1, PT ;  /* 0x000000010200780c */ /* 0x004fe20003f26270 */
[----:B------:R-:W-:Y:S02]  /*5350*/  UIMAD UR7, UR7, UR9, UR6 ;  /* 0x00000009070772a4 */ /* 0x000fe4000f8e0206 */
[----:B------:R-:W-:Y:S01]  /*5360*/  USHF.R.S32.HI UR6, URZ, 0x1f, UR11 ;  /* 0x0000001f3f067899 */ /* 0x000fe2000801140b */
[----:B------:R-:W-:Y:S01]  /*5370*/  ULDC.64 UR8, c[0x0][0x2e0] ;  /* 0x0000b80000087ab9 */ /* 0x000fe20000000a00 */
[----:B------:R-:W-:Y:S02]  /*5380*/  UIADD3 UR5, UR5, UR7, URZ ;  /* 0x0000000705057290 */ /* 0x000fe4000fffe03f */
[----:B------:R-:W-:-:S04]  /*5390*/  UIMAD UR6, UR6, UR8, URZ ;  /* 0x00000008060672a4 */ /* 0x000fc8000f8e023f */
[----:B------:R-:W-:Y:S02]  /*53a0*/  UIMAD UR10, UR11, UR9, UR6 ;  /* 0x000000090b0a72a4 */ /* 0x000fe4000f8e0206 */
[----:B------:R-:W-:Y:S01]  /*53b0*/  UIMAD.WIDE.U32 UR6, UR11, UR8, UR4 ;  /* 0x000000080b0672a5 */ /* 0x000fe2000f8e0004 */
[----:B------:R-:W-:Y:S11]  /*53c0*/  @!P1 EXIT ;  /* 0x000000000000994d */ /* 0x000ff60003800000 */
[C---:B------:R-:W-:Y:S01]  /*53d0*/  VIADD R0, R2.reuse, 0x3f ;  /* 0x0000003f02007836 */ /* 0x040fe20000000000 */
[----:B------:R-:W-:Y:S01]  /*53e0*/  ISETP.GE.AND P1, PT, R2, 0x41, PT ;  /* 0x000000410200780c */ /* 0x000fe20003f26270 */
[----:B------:R-:W-:Y:S01]  /*53f0*/  UIADD3 UR10, UR7, UR10, URZ ;  /* 0x0000000a070a7290 */ /* 0x000fe2000fffe03f */
[----:B------:R-:W-:Y:S02]  /*5400*/  UMOV UR4, URZ ;  /* 0x0000003f00047c82 */ /* 0x000fe40008000000 */
[----:B------:R-:W-:-:S04]  /*5410*/  SHF.R.S32.HI R3, RZ, 0x1f, R0 ;  /* 0x0000001fff037819 */ /* 0x000fc80000011400 */
[----:B------:R-:W-:-:S04]  /*5420*/  LEA.HI R3, R3, R0, RZ, 0x6 ;  /* 0x0000000003037211 */ /* 0x000fc800078f30ff */
[----:B------:R-:W-:-:S04]  /*5430*/  SHF.R.S32.HI R0, RZ, 0x6, R3 ;  /* 0x00000006ff007819 */ /* 0x000fc80000011403 */
[----:B------:R-:W-:-:S04]  /*5440*/  VIMNMX R0, R0, 0x1, !PT ;  /* 0x0000000100007848 */ /* 0x000fc80007fe0100 */
[----:B------:R-:W-:Y:S01]  /*5450*/  LOP3.LUT R3, R0, 0x1, RZ, 0xc0, !PT ;  /* 0x0000000100037812 */ /* 0x000fe200078ec0ff */
[----:B------:R-:W-:Y:S06]  /*5460*/  @!P1 BRA `(.L_x_33) ;  /* 0x0000000400789947 */ /* 0x000fec0003800000 */
[----:B------:R-:W-:Y:S01]  /*5470*/  ULDC.64 UR16, c[0x0][0x2c0] ;  /* 0x0000b00000107ab9 */ /* 0x000fe20000000a00 */
[----:B------:R-:W-:Y:S01]  /*5480*/  IMAD.IADD R0, R0, 0x1, -R3 ;  /* 0x0000000100007824 */ /* 0x000fe200078e0a03 */
[----:B------:R-:W-:Y:S01]  /*5490*/  ULEA UR16, UP0, UR6, UR16, 0x2 ;  /* 0x0000001006107291 */ /* 0x000fe2000f80103f */
[----:B------:R-:W-:Y:S01]  /*54a0*/  UMOV UR4, URZ ;  /* 0x0000003f00047c82 */ /* 0x000fe20008000000 */
[----:B------:R-:W-:Y:S02]  /*54b0*/  UMOV UR5, URZ ;  /* 0x0000003f00057c82 */ /* 0x000fe40008000000 */
[----:B------:R-:W-:Y:S02]  /*54c0*/  ULEA.HI.X UR17, UR6, UR17, UR10, 0x2, UP0 ;  /* 0x0000001106117291 */ /* 0x000fe400080f140a */
[----:B------:R-:W-:Y:S02]  /*54d0*/  UIADD3 UR12, UP0, UR16, 0x3000, URZ ;  /* 0x00003000100c7890 */ /* 0x000fe4000ff1e03f */
[----:B------:R-:W-:-:S02]  /*54e0*/  UIADD3 UR14, UP1, UR16, 0x6000, URZ ;  /* 0x00006000100e7890 */ /* 0x000fc4000ff3e03f */
[----:B------:R-:W-:Y:S02]  /*54f0*/  UIADD3 UR16, UP2, UR16, 0x9000, URZ ;  /* 0x0000900010107890 */ /* 0x000fe4000ff5e03f */
[----:B------:R-:W-:Y:S02]  /*5500*/  UIADD3.X UR13, URZ, UR17, URZ, UP0, !UPT ;  /* 0x000000113f0d7290 */ /* 0x000fe400087fe43f */
[----:B------:R-:W-:Y:S02]  /*5510*/  UIADD3.X UR15, URZ, UR17, URZ, UP1, !UPT ;  /* 0x000000113f0f7290 */ /* 0x000fe40008ffe43f */
[----:B------:R-:W-:Y:S01]  /*5520*/  UIADD3.X UR17, URZ, UR17, URZ, UP2, !UPT ;  /* 0x000000113f117290 */ /* 0x000fe200097fe43f */
[----:B------:R-:W-:-:S11]  /*5530*/  ULDC.64 UR20, c[0x0][0x2c0] ;  /* 0x0000b00000147ab9 */ /* 0x000fd60000000a00 */
.L_x_46:
[----:B------:R-:W-:Y:S01]  /*5540*/  UIMAD UR8, UR4, 0x3000, URZ ;  /* 0x00003000040878a4 */ /* 0x000fe2000f8e023f */
[----:B------:R-:W-:Y:S01]  /*5550*/  BAR.SYNC.DEFER_BLOCKING 0xd, 0xa0 ;  /* 0x0342800000007b1d */ /* 0x000fe20000010000 */
[----:B------:R-:W-:Y:S02]  /*5560*/  UIMAD UR11, UR5, 0x1800, URZ ;  /* 0x00001800050b78a4 */ /* 0x000fe4000f8e023f */
[----:B------:R-:W-:Y:S02]  /*5570*/  UIMAD.WIDE UR24, UR8, 0x4, UR12 ;  /* 0x00000004081878a5 */ /* 0x000fe4000f8e020c */
[----:B------:R-:W-:Y:S01]  /*5580*/  UIMAD.WIDE UR22, UR8, 0x4, UR14 ;  /* 0x00000004081678a5 */ /* 0x000fe2000f8e020e */
[----:B------:R-:W-:Y:S01]  /*5590*/  BSSY B0, `(.L_x_34) ;  /* 0x0000010000007945 */ /* 0x000fe20003800000 */
[----:B------:R-:W-:-:S03]  /*55a0*/  UIMAD.WIDE UR8, UR8, 0x4, UR16 ;  /* 0x00000004080878a5 */ /* 0x000fc6000f8e0210 */
[----:B------:R-:W-:Y:S09]  /*55b0*/  @!P0 BRA `(.L_x_35) ;  /* 0x0000000000348947 */ /* 0x000ff20003800000 */
[----:B------:R-:W1:Y:S01]  /*55c0*/  S2UR UR19, SR_CgaCtaId ;  /* 0x00000000001379c3 */ /* 0x000e620000008800 */
[----:B------:R-:W-:Y:S01]  /*55d0*/  UIADD3 UR26, UP0, UR11, UR6, URZ ;  /* 0x000000060b1a7290 */ /* 0x000fe2000ff1e03f */
[----:B------:R-:W-:-:S03]  /*55e0*/  UMOV UR18, 0x400 ;  /* 0x0000040000127882 */ /* 0x000fc60000000000 */
[----:B------:R-:W-:Y:S02]  /*55f0*/  ULEA.HI.X.SX32 UR27, UR11, UR10, 0x1, UP0 ;  /* 0x0000000a0b1b7291 */ /* 0x000fe400080f0e3f */
[----:B------:R-:W-:-:S04]  /*5600*/  ULEA UR28, UP0, UR26, UR20, 0x2 ;  /* 0x000000141a1c7291 */ /* 0x000fc8000f80103f */
[----:B------:R-:W-:-:S03]  /*5610*/  ULEA.HI.X UR29, UR26, UR21, UR27, 0x2, UP0 ;  /* 0x000000151a1d7291 */ /* 0x000fc600080f141b */
[----:B------:R-:W-:Y:S01]  /*5620*/  UMOV UR26, 0x0 ;  /* 0x00000000001a7882 */ /* 0x000fe20000000000 */
[----:B------:R-:W-:Y:S01]  /*5630*/  UMOV UR27, 0x14f00000 ;  /* 0x14f00000001b7882 */ /* 0x000fe20000000000 */
[----:B-1----:R-:W-:-:S03]  /*5640*/  ULEA UR18, UR19, UR18, 0x18 ;  /* 0x0000001213127291 */ /* 0x002fc6000f8ec03f */
[----:B------:R-:W-:Y:S01]  /*5650*/  UMOV UR19, 0x300 ;  /* 0x0000030000137882 */ /* 0x000fe20000000000 */
[----:B------:R-:W-:-:S09]  /*5660*/  UIADD3 UR18, UR18, 0xc000, URZ ;  /* 0x0000c00012127890 */ /* 0x000fd2000fffe03f */
[----:B------:R1:W-:Y:S02]  /*5670*/  UBLKRED.G.S.ADD.F32.RN [UR28], [UR18], UR19, desc[UR26] ;  /* 0x00001a1c120073bb */ /* 0x0003e400080a1413 */
[----:B-1----:R0:W-:Y:S02]  /*5680*/  UTMACMDFLUSH ;  /* 0x00000000000079b7 */ /* 0x0021e40000000000 */
.L_x_35:
[----:B------:R-:W-:Y:S05]  /*5690*/  BSYNC B0 ;  /* 0x0000000000007941 */ /* 0x000fea0003800000 */
.L_x_34:
[----:B------:R-:W-:Y:S06]  /*56a0*/  BAR.SYNC.DEFER_BLOCKING 0xe, 0xa0 ;  /* 0x0382800000007b1d */ /* 0x000fec0000010000 */
[----:B------:R-:W-:Y:S04]  /*56b0*/  BSSY B0, `(.L_x_36) ;  /* 0x000000c000007945 */ /* 0x000fe80003800000 */
[----:B------:R-:W-:Y:S05]  /*56c0*/  @!P0 BRA `(.L_x_37) ;  /* 0x0000000000288947 */ /* 0x000fea0003800000 */
[----:B------:R-:W1:Y:S01]  /*56d0*/  S2UR UR19, SR_CgaCtaId ;  /* 0x00000000001379c3 */ /* 0x000e620000008800 */
[----:B------:R-:W-:Y:S01]  /*56e0*/  UMOV UR18, 0x400 ;  /* 0x0000040000127882 */ /* 0x000fe20000000000 */
[----:B------:R-:W-:Y:S01]  /*56f0*/  UMOV UR26, 0x0 ;  /* 0x00000000001a7882 */ /* 0x000fe20000000000 */
[----:B------:R-:W-:Y:S01]  /*5700*/  UMOV UR27, 0x14f00000 ;  /* 0x14f00000001b7882 */ /* 0x000fe20000000000 */
[----:B-1----:R-:W-:-:S03]  /*5710*/  ULEA UR18, UR19, UR18, 0x18 ;  /* 0x0000001213127291 */ /* 0x002fc6000f8ec03f */
[----:B------:R-:W-:Y:S01]  /*5720*/  UMOV UR19, 0x300 ;  /* 0x0000030000137882 */ /* 0x000fe20000000000 */
[----:B------:R-:W-:-:S09]  /*5730*/  UIADD3 UR18, UR18, 0xf000, URZ ;  /* 0x0000f00012127890 */ /* 0x000fd2000fffe03f */
[----:B------:R1:W-:Y:S01]  /*5740*/  UBLKRED.G.S.ADD.F32.RN [UR24], [UR18], UR19, desc[UR26] ;  /* 0x00001a18120073bb */ /* 0x0003e200080a1413 */
[----:B------:R0:W-:Y:S01]  /*5750*/  UTMACMDFLUSH ;  /* 0x00000000000079b7 */ /* 0x0001e20000000000 */
[----:B-1----:R-:W-:-:S04]  /*5760*/  DEPBAR.LE SB0, 0x1 ;  /* 0x000080400000791a */ /* 0x002fc80000000000 */
.L_x_37:
[----:B------:R-:W-:Y:S05]  /*5770*/  BSYNC B0 ;  /* 0x0000000000007941 */ /* 0x000fea0003800000 */
.L_x_36:
[----:B------:R-:W-:Y:S06]  /*5780*/  BAR.ARV 0xa, 0xa0 ;  /* 0x0282800000007b1d */ /* 0x000fec0000002000 */
[----:B------:R-:W-:Y:S04]  /*5790*/  BSSY B0, `(.L_x_38) ;  /* 0x0000003000007945 */ /* 0x000fe80003800000 */
[----:B------:R-:W-:Y:S05]  /*57a0*/  @!P0 BRA `(.L_x_39) ;  /* 0x0000000000048947 */ /* 0x000fea0003800000 */
[----:B------:R-:W-:-:S04]  /*57b0*/  DEPBAR.LE SB0, 0x0 ;  /* 0x000080000000791a */ /* 0x000fc80000000000 */
.L_x_39:
[----:B------:R-:W-:Y:S05]  /*57c0*/  BSYNC B0 ;  /* 0x0000000000007941 */ /* 0x000fea0003800000 */
.L_x_38:
[----:B------:R-:W-:Y:S06]  /*57d0*/  BAR.ARV 0xb, 0xa0 ;  /* 0x02c2800000007b1d */ /* 0x000fec0000002000 */
[----:B------:R-:W-:Y:S02]  /*57e0*/  BSSY B0, `(.L_x_40) ;  /* 0x000000c000007945 */ /* 0x000fe40003800000 */
[----:B------:R-:W-:Y:S06]  /*57f0*/  BAR.SYNC.DEFER_BLOCKING 0xd, 0xa0 ;  /* 0x0342800000007b1d */ /* 0x000fec0000010000 */
        /* <DEDUP_REMOVED lines=8> */
[----:B------:R1:W-:Y:S02]  /*5880*/  UBLKRED.G.S.ADD.F32.RN [UR22], [UR18], UR19, desc[UR24] ;  /* 0x00001816120073bb */ /* 0x0003e400080a1413 */
[----:B-1----:R0:W-:Y:S02]  /*5890*/  UTMACMDFLUSH ;  /* 0x00000000000079b7 */ /* 0x0021e40000000000 */
.L_x_41:
[----:B------:R-:W-:Y:S05]  /*58a0*/  BSYNC B0 ;  /* 0x0000000000007941 */ /* 0x000fea0003800000 */
.L_x_40:
        /* <DEDUP_REMOVED lines=13> */
.L_x_43:
[----:B------:R-:W-:Y:S05]  /*5980*/  BSYNC B0 ;  /* 0x0000000000007941 */ /* 0x000fea0003800000 */
.L_x_42:
[----:B------:R-:W-:Y:S01]  /*5990*/  VIADD R0, R0, 0xfffffffe ;  /* 0xfffffffe00007836 */ /* 0x000fe20000000000 */
[----:B------:R-:W-:Y:S06]  /*59a0*/  BAR.ARV 0xa, 0xa0 ;  /* 0x0282800000007b1d */ /* 0x000fec0000002000 */
[----:B------:R-:W-:Y:S01]  /*59b0*/  BSSY B0, `(.L_x_44) ;  /* 0x0000004000007945 */ /* 0x000fe20003800000 */
[----:B------:R-:W-:-:S03]  /*59c0*/  ISETP.NE.AND P1, PT, R0, RZ, PT ;  /* 0x000000ff0000720c */ /* 0x000fc60003f25270 */
[----:B------:R-:W-:Y:S10]  /*59d0*/  @!P0 BRA `(.L_x_45) ;  /* 0x0000000000048947 */ /* 0x000ff40003800000 */
[----:B------:R-:W-:-:S04]  /*59e0*/  DEPBAR.LE SB0, 0x0 ;  /* 0x000080000000791a */ /* 0x000fc80000000000 */
.L_x_45:
[----:B------:R-:W-:Y:S05]  /*59f0*/  BSYNC B0 ;  /* 0x0000000000007941 */ /* 0x000fea0003800000 */
.L_x_44:
[----:B------:R-:W-:Y:S06]  /*5a00*/  BAR.ARV 0xb, 0xa0 ;  /* 0x02c2800000007b1d */ /* 0x000fec0000002000 */
[----:B------:R-:W-:Y:S02]  /*5a10*/  UIADD3 UR5, UR5, 0x2, URZ ;  /* 0x0000000205057890 */ /* 0x000fe4000fffe03f */
[----:B------:R-:W-:Y:S01]  /*5a20*/  UIADD3 UR4, UR4, 0x1, URZ ;  /* 0x0000000104047890 */ /* 0x000fe2000fffe03f */
[----:B------:R-:W-:Y:S11]  /*5a30*/  @P1 BRA `(.L_x_46) ;  /* 0xfffffff800c01947 */ /* 0x000ff6000383ffff */
[----:B------:R-:W-:-:S12]  /*5a40*/  UIADD3 UR4, UR11, 0x3000, URZ ;  /* 0x000030000b047890 */ /* 0x000fd8000fffe03f */
.L_x_33:
[----:B------:R-:W-:-:S13]  /*5a50*/  ISETP.NE.AND P1, PT, R3, RZ, PT ;  /* 0x000000ff0300720c */ /* 0x000fda0003f25270 */
[----:B------:R-:W-:Y:S05]  /*5a60*/  @!P1 EXIT ;  /* 0x000000000000994d */ /* 0x000fea0003800000 */
[----:B------:R-:W-:Y:S06]  /*5a70*/  BAR.SYNC.DEFER_BLOCKING 0xd, 0xa0 ;  /* 0x0342800000007b1d */ /* 0x000fec0000010000 */
[----:B------:R-:W-:Y:S04]  /*5a80*/  BSSY B0, `(.L_x_47) ;  /* 0x0000010000007945 */ /* 0x000fe80003800000 */
[----:B------:R-:W-:Y:S05]  /*5a90*/  @!P0 BRA `(.L_x_48) ;  /* 0x0000000000388947 */ /* 0x000fea0003800000 */
[----:B------:R-:W1:Y:S01]  /*5aa0*/  S2UR UR11, SR_CgaCtaId ;  /* 0x00000000000b79c3 */ /* 0x000e620000008800 */
[----:B------:R-:W-:Y:S01]  /*5ab0*/  UIADD3 UR12, UP0, UR4, UR6, URZ ;  /* 0x00000006040c7290 */ /* 0x000fe2000ff1e03f */
[----:B------:R-:W-:Y:S01]  /*5ac0*/  UMOV UR5, 0x400 ;  /* 0x0000040000057882 */ /* 0x000fe20000000000 */
[----:B------:R-:W-:Y:S02]  /*5ad0*/  ULDC.64 UR8, c[0x0][0x2c0] ;  /* 0x0000b00000087ab9 */ /* 0x000fe40000000a00 */
        /* <DEDUP_REMOVED lines=10> */
.L_x_48:
[----:B------:R-:W-:Y:S05]  /*5b80*/  BSYNC B0 ;  /* 0x0000000000007941 */ /* 0x000fea0003800000 */
.L_x_47:
[----:B------:R-:W-:Y:S06]  /*5b90*/  BAR.SYNC.DEFER_BLOCKING 0xe, 0xa0 ;  /* 0x0382800000007b1d */ /* 0x000fec0000010000 */
[----:B------:R-:W-:Y:S04]  /*5ba0*/  BSSY B0, `(.L_x_49) ;  /* 0x0000012000007945 */ /* 0x000fe80003800000 */
[----:B------:R-:W-:Y:S05]  /*5bb0*/  @!P0 BRA `(.L_x_50) ;  /* 0x0000000000408947 */ /* 0x000fea0003800000 */
[----:B------:R-:W1:Y:S01]  /*5bc0*/  S2UR UR12, SR_CgaCtaId ;  /* 0x00000000000c79c3 */ /* 0x000e620000008800 */
[----:B------:R-:W-:Y:S01]  /*5bd0*/  UIADD3 UR5, UR4, 0xc00, URZ ;  /* 0x00000c0004057890 */ /* 0x000fe2000fffe03f */
[----:B------:R-:W-:Y:S01]  /*5be0*/  UMOV UR11, 0x400 ;  /* 0x00000400000b7882 */ /* 0x000fe20000000000 */
[----:B------:R-:W-:Y:S02]  /*5bf0*/  ULDC.64 UR8, c[0x0][0x2c0] ;  /* 0x0000b00000087ab9 */ /* 0x000fe40000000a00 */
[----:B------:R-:W-:-:S04]  /*5c00*/  UIADD3 UR13, UP0, UR5, UR6, URZ ;  /* 0x00000006050d7290 */ /* 0x000fc8000ff1e03f */
        /* <DEDUP_REMOVED lines=11> */
.L_x_50:
[----:B------:R-:W-:Y:S05]  /*5cc0*/  BSYNC B0 ;  /* 0x0000000000007941 */ /* 0x000fea0003800000 */
.L_x_49:
[----:B------:R-:W-:Y:S06]  /*5cd0*/  BAR.ARV 0xa, 0xa0 ;  /* 0x0282800000007b1d */ /* 0x000fec0000002000 */
[----:B------:R-:W-:Y:S04]  /*5ce0*/  BSSY B0, `(.L_x_51) ;  /* 0x0000003000007945 */ /* 0x000fe80003800000 */
[----:B------:R-:W-:Y:S05]  /*5cf0*/  @!P0 BRA `(.L_x_52) ;  /* 0x0000000000048947 */ /* 0x000fea0003800000 */
[----:B------:R-:W-:-:S04]  /*5d00*/  DEPBAR.LE SB0, 0x0 ;  /* 0x000080000000791a */ /* 0x000fc80000000000 */
.L_x_52:
[----:B------:R-:W-:Y:S05]  /*5d10*/  BSYNC B0 ;  /* 0x0000000000007941 */ /* 0x000fea0003800000 */
.L_x_51:
[----:B------:R-:W-:Y:S06]  /*5d20*/  BAR.ARV 0xb, 0xa0 ;  /* 0x02c2800000007b1d */ /* 0x000fec0000002000 */
[----:B------:R-:W-:Y:S05]  /*5d30*/  EXIT ;  /* 0x000000000000794d */ /* 0x000fea0003800000 */
.L_x_32:
[----:B------:R-:W1:Y:S01]  /*5d40*/  S2UR UR21, SR_CTAID.Z ;  /* 0x00000000001579c3 */ /* 0x000e620000002700 */
[----:B------:R-:W-:Y:S01]  /*5d50*/  IMAD.MOV.U32 R9, RZ, RZ, 0x1 ;  /* 0x00000001ff097424 */ /* 0x000fe200078e00ff */
[----:B-1----:R-:W-:-:S13]  /*5d60*/  ISETP.LE.AND P0, PT, RZ, UR21, PT ;  /* 0x00000015ff007c0c */ /* 0x002fda000bf03270 */
[----:B------:R-:W-:Y:S05]  /*5d70*/  @!P0 BRA `(.L_x_53) ;  /* 0x00000020000c8947 */ /* 0x000fea0003800000 */
[----:B------:R-:W1:Y:S01]  /*5d80*/  S2UR UR20, SR_CTAID.Y ;  /* 0x00000000001479c3 */ /* 0x000e620000002600 */
[----:B------:R-:W-:Y:S01]  /*5d90*/  ULDC.64 UR6, c[0x0][0x718] ;  /* 0x0001c60000067ab9 */ /* 0x000fe20000000a00 */
[----:B------:R-:W-:Y:S01]  /*5da0*/  ULDC.64 UR10, c[0x0][0x730] ;  /* 0x0001cc00000a7ab9 */ /* 0x000fe20000000a00 */
[----:B------:R-:W-:Y:S01]  /*5db0*/  ULDC.64 UR12, c[0x0][0x720] ;  /* 0x0001c800000c7ab9 */ /* 0x000fe20000000a00 */
[----:B------:R-:W-:Y:S01]  /*5dc0*/  ULDC.64 UR14, c[0x0][0x738] ;  /* 0x0001ce00000e7ab9 */ /* 0x000fe20000000a00 */
[----:B------:R-:W-:Y:S01]  /*5dd0*/  ELECT P0, URZ, PT ;  /* 0x00000000003f782f */ /* 0x000fe20003800000 */
[----:B------:R-:W-:Y:S01]  /*5de0*/  BSSY B0, `(.L_x_53) ;  /* 0x00001fc000007945 */ /* 0x000fe20003800000 */
[----:B------:R-:W-:Y:S01]  /*5df0*/  IMAD.MOV.U32 R0, RZ, RZ, RZ ;  /* 0x000000ffff007224 */ /* 0x000fe200078e00ff */
[----:B-1----:R-:W-:Y:S02]  /*5e00*/  USHF.R.S32.HI UR9, URZ, 0x1f, UR20 ;  /* 0x0000001f3f097899 */ /* 0x002fe40008011414 */
[----:B------:R-:W-:-:S02]  /*5e10*/  UIMAD.WIDE.U32 UR4, UR20, UR6, URZ ;  /* 0x00000006140472a5 */ /* 0x000fc4000f8e003f */
[----:B------:R-:W-:Y:S02]  /*5e20*/  UIMAD UR6, UR9, UR6, URZ ;  /* 0x00000006090672a4 */ /* 0x000fe4000f8e023f */
[----:B------:R-:W-:Y:S02]  /*5e30*/  UIMAD UR9, UR9, UR10, URZ ;  /* 0x0000000a090972a4 */ /* 0x000fe4000f8e023f */
[----:B------:R-:W-:Y:S02]  /*5e40*/  UIMAD UR8, UR20, UR7, UR6 ;  /* 0x00000007140872a4 */ /* 0x000fe4000f8e0206 */
[----:B------:R-:W-:Y:S02]  /*5e50*/  UIMAD.WIDE.U32 UR6, UR20, UR10, URZ ;  /* 0x0000000a140672a5 */ /* 0x000fe4000f8e003f */
[----:B------:R-:W-:Y:S02]  /*5e60*/  UIMAD UR10, UR20, UR11, UR9 ;  /* 0x0000000b140a72a4 */ /* 0x000fe4000f8e0209 */
[----:B------:R-:W-:Y:S01]  /*5e70*/  USHF.R.S32.HI UR11, URZ, 0x1f, UR21 ;  /* 0x0000001f3f0b7899 */ /* 0x000fe20008011415 */
[----:B------:R-:W-:Y:S01]  /*5e80*/  ULDC UR9, c[0x0][0x2e8] ;  /* 0x0000ba0000097ab9 */ /* 0x000fe20000000800 */
[----:B------:R-:W-:-:S02]  /*5e90*/  UIADD3 UR5, UR5, UR8, URZ ;  /* 0x0000000805057290 */ /* 0x000fc4000fffe03f */
[----:B------:R-:W-:Y:S02]  /*5ea0*/  UISETP.NE.AND UP0, UPT, UR9, 0x1, UPT ;  /* 0x000000010900788c */ /* 0x000fe4000bf05270 */
[----:B------:R-:W-:Y:S02]  /*5eb0*/  UIMAD UR9, UR11, UR12, URZ ;  /* 0x0000000c0b0972a4 */ /* 0x000fe4000f8e023f */
[----:B------:R-:W-:Y:S02]  /*5ec0*/  UIADD3 UR7, UR7, UR10, URZ ;  /* 0x0000000a07077290 */ /* 0x000fe4000fffe03f */
[----:B------:R-:W-:Y:S02]  /*5ed0*/  UIMAD UR11, UR11, UR14, URZ ;  /* 0x0000000e0b0b72a4 */ /* 0x000fe4000f8e023f */
[----:B------:R-:W-:Y:S02]  /*5ee0*/  UIMAD UR10, UR21, UR13, UR9 ;  /* 0x0000000d150a72a4 */ /* 0x000fe4000f8e0209 */
[----:B------:R-:W-:-:S02]  /*5ef0*/  UIMAD.WIDE.U32 UR8, UR21, UR12, UR4 ;  /* 0x0000000c150872a5 */ /* 0x000fc4000f8e0004 */
[----:B------:R-:W-:Y:S02]  /*5f00*/  UIMAD UR4, UR21, UR15, UR11 ;  /* 0x0000000f150472a4 */ /* 0x000fe4000f8e020b */
[----:B------:R-:W-:Y:S02]  /*5f10*/  UIMAD.WIDE.U32 UR6, UR21, UR14, UR6 ;  /* 0x0000000e150672a5 */ /* 0x000fe4000f8e0006 */
[----:B------:R-:W-:Y:S01]  /*5f20*/  UIADD3 UR5, UR9, UR10, URZ ;  /* 0x0000000a09057290 */ /* 0x000fe2000fffe03f */
[----:B------:R-:W-:Y:S01]  /*5f30*/  ULDC.64 UR14, c[0x0][0x700] ;  /* 0x0001c000000e7ab9 */ /* 0x000fe20000000a00 */
[----:B------:R-:W-:Y:S01]  /*5f40*/  @UP0 ULDC UR11, c[0x0][0x2ec] ;  /* 0x0000bb00000b0ab9 */ /* 0x000fe20000000800 */
[----:B------:R-:W-:Y:S02]  /*5f50*/  ULEA UR14, UP1, UR8, UR14, 0x2 ;  /* 0x0000000e080e7291 */ /* 0x000fe4000f82103f */
[----:B------:R-:W-:Y:S02]  /*5f60*/  UIMAD.WIDE.U32 UR10, UR20, UR11, URZ ;  /* 0x0000000b140a72a5 */ /* 0x000fe4000f8e003f */
[----:B------:R-:W-:Y:S01]  /*5f70*/  ULEA.HI.X UR15, UR8, UR15, UR5, 0x2, UP1 ;  /* 0x0000000f080f7291 */ /* 0x000fe200088f1405 */
[----:B------:R-:W-:-:S02]  /*5f80*/  UMOV UR12, UR20 ;  /* 0x00000014000c7c82 */ /* 0x000fc40008000000 */
[----:B------:R-:W-:Y:S02]  /*5f90*/  @UP0 ULDC UR5, c[0x0][0x2f0] ;  /* 0x0000bc0000050ab9 */ /* 0x000fe40000000800 */
[----:B------:R-:W-:Y:S01]  /*5fa0*/  @UP0 USHF.R.U32.HI UR12, URZ, UR5, UR11 ;  /* 0x000000053f0c0299 */ /* 0x000fe2000801160b */
[----:B------:R-:W-:Y:S11]  /*5fb0*/  @!P0 BRA `(.L_x_54) ;  /* 0x0000001c00788947 */ /* 0x000ff60003800000 */
[----:B------:R-:W1:Y:S01]  /*5fc0*/  S2R R3, SR_CgaCtaId ;  /* 0x0000000000037919 */ /* 0x000e620000008800 */
[----:B------:R-:W-:Y:S01]  /*5fd0*/  MOV R0, 0x400 ;  /* 0x0000040000007802 */ /* 0x000fe20000000f00 */
[----:B------:R-:W-:-:S03]  /*5fe0*/  IMAD.MOV.U32 R2, RZ, RZ, 0x1 ;  /* 0x00000001ff027424 */ /* 0x000fc600078e00ff */
[----:B-1----:R-:W-:Y:S02]  /*5ff0*/  LEA R0, R3, R0, 0x18 ;  /* 0x0000000003007211 */ /* 0x002fe400078ec0ff */
[----:B------:R-:W-:Y:S02]  /*6000*/  SHF.L.U32 R3, R2, 0x1f, RZ ;  /* 0x0000001f02037819 */ /* 0x000fe400000006ff */
[----:B------:R-:W1:Y:S02]  /*6010*/  S2R R2, SR_CTAID.X ;  /* 0x0000000000027919 */ /* 0x000e640000002500 */
[----:B------:R-:W2:Y:S02]  /*6020*/  SYNCS.PHASECHK.TRANS64.TRYWAIT P0, [R0+URZ+0x26820], R3 ;  /* 0x02682003000075a7 */ /* 0x000ea4000800017f */
[----:B-12---:R-:W-:Y:S05]  /*6030*/  @!P0 BRA `(.L_x_55) ;  /* 0x0000002000608947 */ /* 0x006fea0003800000 */
.L_x_85:
[----:B------:R-:W2:Y:S01]  /*6040*/  S2R R4, SR_TID.X ;  /* 0x0000000000047919 */ /* 0x000ea20000002100 */
[----:B------:R-:W-:Y:S01]  /*6050*/  IMAD.U32 R8, RZ, RZ, UR7 ;  /* 0x00000007ff087e24 */ /* 0x000fe2000f8e00ff */
[----:B------:R-:W-:Y:S01]  /*6060*/  SHF.L.U32 R2, R2, 0x7, RZ ;  /* 0x0000000702027819 */ /* 0x000fe200000006ff */
[----:B------:R-:W-:Y:S02]  /*6070*/  IMAD.MOV.U32 R9, RZ, RZ, 0x1 ;  /* 0x00000001ff097424 */ /* 0x000fe400078e00ff */
[----:B------:R-:W-:Y:S01]  /*6080*/  VIADD R8, R8, UR4 ;  /* 0x0000000408087c36 */ /* 0x000fe20008000000 */
[----:B--2---:R-:W-:-:S04]  /*6090*/  LOP3.LUT R4, R4, 0x7f, RZ, 0xc0, !PT ;  /* 0x0000007f04047812 */ /* 0x004fc800078ec0ff */
[----:B------:R-:W-:-:S13]  /*60a0*/  ISETP.NE.AND P0, PT, R4, RZ, PT ;  /* 0x000000ff0400720c */ /* 0x000fda0003f05270 */
[----:B------:R-:W-:Y:S05]  /*60b0*/  @P0 BRA `(.L_x_56) ;  /* 0x0000000000180947 */ /* 0x000fea0003800000 */
[----:B------:R-:W2:Y:S01]  /*60c0*/  S2R R4, SR_TID.X ;  /* 0x0000000000047919 */ /* 0x000ea20000002100 */
[----:B-1----:R-:W-:-:S04]  /*60d0*/  IMAD.MOV.U32 R3, RZ, RZ, 0x3100 ;  /* 0x00003100ff037424 */ /* 0x002fc800078e00ff */
[----:B------:R3:W-:Y:S01]  /*60e0*/  SYNCS.ARRIVE.TRANS64 RZ, [R0+URZ+0x26810], R3 ;  /* 0x0268100300ff79a7 */ /* 0x0007e2000800003f */
[----:B--2---:R-:W-:-:S13]  /*60f0*/  LOP3.LUT P1, RZ, R4, 0x1f, RZ, 0xc0, !PT ;  /* 0x0000001f04ff7812 */ /* 0x004fda000782c0ff */
[----:B---3--:R-:W-:Y:S05]  /*6100*/  @!P1 BRA `(.L_x_56) ;  /* 0x0000000000049947 */ /* 0x008fea0003800000 */
[----:B------:R-:W-:Y:S01]  /*6110*/  BPT.TRAP 0x1 ;  /* 0x000000040000795c */ /* 0x000fe20000300000 */
.L_x_56:
[----:B------:R-:W2:Y:S01]  /*6120*/  LDC.64 R6, c[0x0][0x198] ;  /* 0x00006600ff067b82 */ /* 0x000ea20000000a00 */
[----:B------:R-:W-:Y:S01]  /*6130*/  R2UR UR11, R2 ;  /* 0x00000000020b72ca */ /* 0x000fe200000e0000 */
[----:B------:R-:W-:Y:S01]  /*6140*/  UMOV UR35, URZ ;  /* 0x0000003f00237c82 */ /* 0x000fe20008000000 */
[----:B------:R-:W-:Y:S01]  /*6150*/  R2UR UR8, R0 ;  /* 0x00000000000872ca */ /* 0x000fe200000e0000 */
[----:B------:R-:W-:Y:S01]  /*6160*/  UMOV UR42, 0x0 ;  /* 0x00000000002a7882 */ /* 0x000fe20000000000 */
[----:B------:R-:W-:Y:S01]  /*6170*/  UMOV UR43, 0x14f00000 ;  /* 0x14f00000002b7882 */ /* 0x000fe20000000000 */
[----:B------:R-:W-:Y:S01]  /*6180*/  UMOV UR34, URZ ;  /* 0x0000003f00227c82 */ /* 0x000fe20008000000 */
[----:B------:R-:W-:Y:S01]  /*6190*/  UMOV UR36, UR20 ;  /* 0x0000001400247c82 */ /* 0x000fe20008000000 */
[----:B------:R-:W-:Y:S01]  /*61a0*/  UMOV UR37, UR21 ;  /* 0x0000001500257c82 */ /* 0x000fe20008000000 */
[----:B------:R-:W-:Y:S01]  /*61b0*/  UMOV UR26, 0x20 ;  /* 0x00000020001a7882 */ /* 0x000fe20000000000 */
[----:B------:R-:W-:Y:S01]  /*61c0*/  UMOV UR28, UR20 ;  /* 0x00000014001c7c82 */ /* 0x000fe20008000000 */
[----:B------:R-:W-:Y:S01]  /*61d0*/  UMOV UR29, UR21 ;  /* 0x00000015001d7c82 */ /* 0x000fe20008000000 */
[----:B------:R-:W-:Y:S01]  /*61e0*/  UMOV UR27, UR35 ;  /* 0x00000023001b7c82 */ /* 0x000fe20008000000 */
[----:B------:R-:W-:Y:S01]  /*61f0*/  UMOV UR18, 0x40 ;  /* 0x0000004000127882 */ /* 0x000fe20000000000 */
[----:B------:R-:W-:Y:S01]  /*6200*/  UMOV UR19, UR35 ;  /* 0x0000002300137c82 */ /* 0x000fe20008000000 */
[----:B------:R-:W-:Y:S01]  /*6210*/  UMOV UR5, 0x10 ;  /* 0x0000001000057882 */ /* 0x000fe20000000000 */
[----:B------:R-:W-:Y:S01]  /*6220*/  UIADD3 UR32, UR8, 0x12000, URZ ;  /* 0x0001200008207890 */ /* 0x000fe2000fffe03f */
[----:B------:R-:W-:Y:S01]  /*6230*/  IMAD.MOV.U32 R5, RZ, RZ, 0xc000 ;  /* 0x0000c000ff057424 */ /* 0x000fe200078e00ff */
[----:B------:R-:W-:Y:S01]  /*6240*/  UIADD3 UR33, UR8, 0x26810, URZ ;  /* 0x0002681008217890 */ /* 0x000fe2000fffe03f */
[----:B------:R-:W-:Y:S01]  /*6250*/  MOV R12, UR21 ;  /* 0x00000015000c7c02 */ /* 0x000fe20008000f00 */
[----:B------:R-:W-:Y:S01]  /*6260*/  UIADD3 UR24, UR8, 0x13000, URZ ;  /* 0x0001300008187890 */ /* 0x000fe2000fffe03f */
[----:B------:R-:W-:Y:S01]  /*6270*/  MOV R13, UR20 ;  /* 0x00000014000d7c02 */ /* 0x000fe20008000f00 */
[----:B------:R-:W-:Y:S01]  /*6280*/  UIADD3 UR16, UR8, 0x14000, URZ ;  /* 0x0001400008107890 */ /* 0x000fe2000fffe03f */
[----:B--2---:R-:W-:Y:S01]  /*6290*/  IMAD.MOV.U32 R10, RZ, RZ, R6 ;  /* 0x000000ffff0a7224 */ /* 0x004fe200078e0006 */
[----:B------:R-:W-:Y:S01]  /*62a0*/  UIADD3 UR44, UR8, 0x1e000, URZ ;  /* 0x0001e000082c7890 */ /* 0x000fe2000fffe03f */
[----:B------:R-:W-:Y:S01]  /*62b0*/  IMAD.MOV.U32 R11, RZ, RZ, R7 ;  /* 0x000000ffff0b7224 */ /* 0x000fe200078e0007 */
[----:B------:R-:W-:Y:S01]  /*62c0*/  UMOV UR25, UR33 ;  /* 0x0000002100197c82 */ /* 0x000fe20008000000 */
[----:B------:R-:W-:Y:S01]  /*62d0*/  UMOV UR17, UR33 ;  /* 0x0000002100117c82 */ /* 0x000fe20008000000 */
[----:B------:R-:W-:Y:S01]  /*62e0*/  IADD3 R2, P1, R10, 0x2f0, RZ ;  /* 0x000002f00a027810 */ /* 0x000fe20007f3e0ff */
[----:B------:R-:W-:Y:S01]  /*62f0*/  UIADD3 UR9, UR8, 0x26800, URZ ;  /* 0x0002680008097890 */ /* 0x000fe2000fffe03f */
[----:B------:R-:W-:-:S02]  /*6300*/  UMOV UR45, UR33 ;  /* 0x00000021002d7c82 */ /* 0x000fc40008000000 */
[----:B------:R-:W-:Y:S01]  /*6310*/  R2UR UR30, R2 ;  /* 0x00000000021e72ca */ /* 0x000fe200000e0000 */
[----:B------:R-:W-:Y:S01]  /*6320*/  UMOV UR10, UR21 ;  /* 0x00000015000a7c82 */ /* 0x000fe20008000000 */
[----:B------:R-:W-:Y:S01]  /*6330*/  IADD3 R2, P2, R10, 0x3f0, RZ ;  /* 0x000003f00a027810 */ /* 0x000fe20007f5e0ff */
[----:B------:R-:W-:Y:S01]  /*6340*/  UMOV UR13, UR21 ;  /* 0x00000015000d7c82 */ /* 0x000fe20008000000 */
[----:B------:R-:W-:Y:S01]  /*6350*/  UMOV UR53, UR21 ;  /* 0x0000001500357c82 */ /* 0x000fe20008000000 */
[----:B------:R-:W-:Y:S01]  /*6360*/  UMOV UR61, UR21 ;  /* 0x00000015003d7c82 */ /* 0x000fe20008000000 */
[----:B------:R-:W-:Y:S01]  /*6370*/  R2UR UR22, R2 ;  /* 0x00000000021672ca */ /* 0x000fe200000e0000 */
[----:B------:R-:W-:Y:S01]  /*6380*/  IMAD.X R2, RZ, RZ, R11, P1 ;  /* 0x000000ffff027224 */ /* 0x000fe200008e060b */
[----:B------:R-:W-:Y:S01]  /*6390*/  UMOV UR46, 0x0 ;  /* 0x00000000002e7882 */ /* 0x000fe20000000000 */
[----:B------:R-:W-:Y:S01]  /*63a0*/  UMOV UR47, 0x10000000 ;  /* 0x10000000002f7882 */ /* 0x000fe20000000000 */
[----:B------:R-:W-:-:S02]  /*63b0*/  UIADD3 UR48, UR8, 0x2000, URZ ;  /* 0x0000200008307890 */ /* 0x000fc4000fffe03f */
[----:B------:R-:W-:Y:S01]  /*63c0*/  R2UR UR31, R2 ;  /* 0x00000000021f72ca */ /* 0x000fe200000e0000 */
[--C-:B------:R-:W-:Y:S01]  /*63d0*/  IMAD.X R2, RZ, RZ, R11.reuse, P2 ;  /* 0x000000ffff027224 */ /* 0x100fe200010e060b */
[----:B------:R-:W-:Y:S01]  /*63e0*/  UMOV UR50, 0x20 ;  /* 0x0000002000327882 */ /* 0x000fe20000000000 */
[----:B------:R-:W-:Y:S01]  /*63f0*/  UMOV UR52, UR12 ;  /* 0x0000000c00347c82 */ /* 0x000fe20008000000 */
[----:B------:R-:W-:Y:S01]  /*6400*/  UMOV UR51, UR11 ;  /* 0x0000000b00337c82 */ /* 0x000fe20008000000 */
[----:B------:R-:W-:Y:S01]  /*6410*/  UMOV UR49, UR9 ;  /* 0x0000000900317c82 */ /* 0x000fe20008000000 */
[----:B------:R-:W-:Y:S01]  /*6420*/  R2UR UR23, R2 ;  /* 0x00000000021772ca */ /* 0x000fe200000e0000 */
[----:B------:R-:W-:Y:S01]  /*6430*/  UIADD3 UR56, UR8, 0x5000, URZ ;  /* 0x0000500008387890 */ /* 0x000fe2000fffe03f */
[----:B------:R-:W-:Y:S01]  /*6440*/  IADD3 R2, P1, R10, 0xf0, RZ ;  /* 0x000000f00a027810 */ /* 0x000fe20007f3e0ff */
[----:B------:R-:W-:Y:S01]  /*6450*/  UMOV UR58, 0x50 ;  /* 0x00000050003a7882 */ /* 0x000fe20000000000 */
[----:B------:R-:W-:Y:S01]  /*6460*/  UMOV UR60, UR12 ;  /* 0x0000000c003c7c82 */ /* 0x000fe20008000000 */
[----:B------:R-:W-:Y:S01]  /*6470*/  UMOV UR59, UR11 ;  /* 0x0000000b003b7c82 */ /* 0x000fe20008000000 */
[----:B------:R-:W-:Y:S01]  /*6480*/  R2UR UR40, R2 ;  /* 0x00000000022872ca */ /* 0x000fe200000e0000 */
[----:B-1----:R-:W-:Y:S01]  /*6490*/  IMAD.X R3, RZ, RZ, R11, P1 ;  /* 0x000000ffff037224 */ /* 0x002fe200008e060b */
[----:B------:R-:W-:-:S04]  /*64a0*/  UMOV UR57, UR9 ;  /* 0x0000000900397c82 */ /* 0x000fc80008000000 */
[----:B------:R-:W-:Y:S02]  /*64b0*/  R2UR UR41, R3 ;  /* 0x00000000032972ca */ /* 0x000fe400000e0000 */
[----:B------:R-:W-:-:S04]  /*64c0*/  MOV R4, UR23 ;  /* 0x0000001700047c02 */ /* 0x000fc80008000f00 */
[----:B------:R-:W-:-:S07]  /*64d0*/  R2UR UR23, R4 ;  /* 0x00000000041772ca */ /* 0x000fce00000e0000 */
[----:B------:R1:W-:Y:S01]  /*64e0*/  UTMALDG.4D [UR32], [UR40], desc[UR42] ;  /* 0x00002a20280075b4 */ /* 0x0003e20008019000 */
[----:B------:R2:W-:Y:S01]  /*64f0*/  UTMALDG.4D [UR24], [UR40], desc[UR42] ;  /* 0x00002a18280075b4 */ /* 0x0005e20008019000 */
[----:B------:R-:W-:Y:S01]  /*6500*/  UTMALDG.4D [UR16], [UR40], desc[UR42] ;  /* 0x00002a10280075b4 */ /* 0x000fe20008019000 */
[----:B------:R3:W-:Y:S01]  /*6510*/  UBLKCP.S.G [UR44], [UR14], UR5 ;  /* 0x0000002c0e0073ba */ /* 0x0007e20008000205 */
[----:B------:R4:W-:Y:S01]  /*6520*/  SYNCS.ARRIVE.TRANS64 RZ, [R0+URZ+0x26800], R5 ;  /* 0x0268000500ff79a7 */ /* 0x0009e2000800003f */
[----:B-1----:R-:W-:Y:S01]  /*6530*/  UIADD3 UR32, UR8, 0x6000, URZ ;  /* 0x0000600008207890 */ /* 0x002fe2000fffe03f */
[----:B------:R-:W-:Y:S01]  /*6540*/  UMOV UR36, UR12 ;  /* 0x0000000c00247c82 */ /* 0x000fe20008000000 */
[----:B------:R-:W-:Y:S01]  /*6550*/  UMOV UR35, UR11 ;  /* 0x0000000b00237c82 */ /* 0x000fe20008000000 */
[----:B------:R-:W-:Y:S01]  /*6560*/  UMOV UR33, UR9 ;  /* 0x0000000900217c82 */ /* 0x000fe20008000000 */
[----:B--2---:R-:W-:Y:S01]  /*6570*/  UIADD3 UR24, UR8, 0x8000, URZ ;  /* 0x0000800008187890 */ /* 0x004fe2000fffe03f */
[----:B----4-:R-:W-:Y:S01]  /*6580*/  MOV R5, UR22 ;  /* 0x0000001600057c02 */ /* 0x010fe20008000f00 */
[----:B------:R-:W-:Y:S01]  /*6590*/  UMOV UR28, UR12 ;  /* 0x0000000c001c7c82 */ /* 0x000fe20008000000 */
[----:B------:R-:W-:Y:S01]  /*65a0*/  UMOV UR27, UR11 ;  /* 0x0000000b001b7c82 */ /* 0x000fe20008000000 */
[----:B------:R-:W-:Y:S01]  /*65b0*/  UMOV UR25, UR9 ;  /* 0x0000000900197c82 */ /* 0x000fe20008000000 */
[----:B------:R-:W-:Y:S01]  /*65c0*/  R2UR UR22, R5 ;  /* 0x00000000051672ca */ /* 0x000fe200000e0000 */
[----:B---3--:R-:W-:Y:S01]  /*65d0*/  UMOV UR45, UR21 ;  /* 0x00000015002d7c82 */ /* 0x008fe20008000000 */
[----:B------:R-:W-:Y:S01]  /*65e0*/  UMOV UR44, UR12 ;  /* 0x0000000c002c7c82 */ /* 0x000fe20008000000 */
[----:B------:R-:W-:Y:S01]  /*65f0*/  UIADD3 UR16, UR8, 0x1000, URZ ;  /* 0x0000100008107890 */ /* 0x000fe2000fffe03f */
[----:B------:R-:W-:Y:S01]  /*6600*/  IMAD.MOV.U32 R5, RZ, RZ, RZ ;  /* 0x000000ffff057224 */ /* 0x000fe200078e00ff */
[----:B------:R-:W-:Y:S01]  /*6610*/  UMOV UR21, UR10 ;  /* 0x0000000a00157c82 */ /* 0x000fe20008000000 */
[----:B------:R-:W-:Y:S01]  /*6620*/  UMOV UR10, UR34 ;  /* 0x00000022000a7c82 */ /* 0x000fe20008000000 */
[----:B------:R-:W-:Y:S01]  /*6630*/  UMOV UR18, 0x10 ;  /* 0x0000001000127882 */ /* 0x000fe20000000000 */
[----:B------:R-:W-:Y:S01]  /*6640*/  UMOV UR20, UR12 ;  /* 0x0000000c00147c82 */ /* 0x000fe20008000000 */
[----:B------:R-:W-:Y:S01]  /*6650*/  UMOV UR19, UR11 ;  /* 0x0000000b00137c82 */ /* 0x000fe20008000000 */
[----:B------:R-:W-:Y:S01]  /*6660*/  UMOV UR17, UR9 ;  /* 0x0000000900117c82 */ /* 0x000fe20008000000 */
[----:B------:R1:W-:Y:S01]  /*6670*/  UTMALDG.4D [UR8], [UR30], desc[UR46] ;  /* 0x00002e081e0075b4 */ /* 0x0003e20008019000 */
[----:B------:R-:W-:Y:S01]  /*6680*/  UIADD3 UR40, UR8, 0x4000, URZ ;  /* 0x0000400008287890 */ /* 0x000fe2000fffe03f */
[----:B------:R-:W-:Y:S01]  /*6690*/  UMOV UR42, 0x40 ;  /* 0x00000040002a7882 */ /* 0x000fe20000000000 */
[----:B------:R-:W-:Y:S01]  /*66a0*/  UMOV UR43, UR11 ;  /* 0x0000000b002b7c82 */ /* 0x000fe20008000000 */
[----:B------:R-:W-:Y:S01]  /*66b0*/  UMOV UR41, UR9 ;  /* 0x0000000900297c82 */ /* 0x000fe20008000000 */
[----:B------:R2:W-:Y:S01]  /*66c0*/  UTMALDG.4D [UR16], [UR30], desc[UR46] ;  /* 0x00002e101e0075b4 */ /* 0x0005e20008019000 */
[----:B------:R3:W-:Y:S01]  /*66d0*/  UTMALDG.4D [UR48], [UR30], desc[UR46] ;  /* 0x00002e301e0075b4 */ /* 0x0007e20008019000 */
[----:B-1----:R-:W-:Y:S01]  /*66e0*/  UMOV UR10, 0x40 ;  /* 0x00000040000a7882 */ /* 0x002fe20000000000 */
[----:B--2---:R-:W-:-:S02]  /*66f0*/  R2UR UR20, R13 ;  /* 0x000000000d1472ca */ /* 0x004fc400000e0000 */
[----:B------:R-:W1:Y:S01]  /*6700*/  LDC R13, c[0x0][0x280] ;  /* 0x0000a000ff0d7b82 */ /* 0x000e620000000800 */
[----:B------:R-:W-:Y:S02]  /*6710*/  R2UR UR21, R12 ;  /* 0x000000000c1572ca */ /* 0x000fe400000e0000 */
[----:B------:R-:W-:Y:S01]  /*6720*/  MOV R12, RZ ;  /* 0x000000ff000c7202 */ /* 0x000fe20000000f00 */
[----:B---3--:R-:W-:Y:S02]  /*6730*/  UIADD3 UR48, UR8, 0x3000, URZ ;  /* 0x0000300008307890 */ /* 0x008fe4000fffe03f */
[----:B------:R-:W-:Y:S01]  /*6740*/  UIADD3 UR8, UR8, 0xa000, URZ ;  /* 0x0000a00008087890 */ /* 0x000fe2000fffe03f */
[----:B------:R-:W-:-:S07]  /*6750*/  UMOV UR50, 0x30 ;  /* 0x0000003000327882 */ /* 0x000fce0000000000 */
[----:B------:R-:W-:Y:S01]  /*6760*/  UMOV UR53, UR21 ;  /* 0x0000001500357c82 */ /* 0x000fe20008000000 */
[----:B------:R-:W-:Y:S01]  /*6770*/  UMOV UR29, UR21 ;  /* 0x00000015001d7c82 */ /* 0x000fe20008000000 */
[----:B------:R2:W-:Y:S01]  /*6780*/  UTMALDG.4D [UR48], [UR30], desc[UR46] ;  /* 0x00002e301e0075b4 */ /* 0x0005e20008019000 */
[----:B------:R-:W-:Y:S01]  /*6790*/  UMOV UR13, UR21 ;  /* 0x00000015000d7c82 */ /* 0x000fe20008000000 */
[----:B-1----:R-:W-:Y:S01]  /*67a0*/  ISETP.GE.AND P1, PT, R13, 0x41, PT ;  /* 0x000000410d00780c */ /* 0x002fe20003f26270 */
[----:B------:R2:W-:Y:S01]  /*67b0*/  UTMALDG.4D [UR40], [UR30], desc[UR46] ;  /* 0x00002e281e0075b4 */ /* 0x0005e20008019000 */
[----:B------:R2:W-:Y:S01]  /*67c0*/  UTMALDG.4D [UR56], [UR30], desc[UR46] ;  /* 0x00002e381e0075b4 */ /* 0x0005e20008019000 */
[----:B------:R2:W-:Y:S01]  /*67d0*/  UTMALDG.4D [UR32], [UR22], desc[UR46] ;  /* 0x00002e20160075b4 */ /* 0x0005e20008019000 */
[----:B------:R2:W-:Y:S01]  /*67e0*/  UTMALDG.4D [UR24], [UR22], desc[UR46] ;  /* 0x00002e18160075b4 */ /* 0x0005e20008019000 */
[----:B------:R2:W-:Y:S08]  /*67f0*/  UTMALDG.4D [UR8], [UR22], desc[UR46] ;  /* 0x00002e08160075b4 */ /* 0x0005f00008019000 */
[----:B--2---:R-:W-:Y:S05]  /*6800*/  @!P1 BRA `(.L_x_57) ;  /* 0x0000001000709947 */ /* 0x004fea0003800000 */
[----:B------:R-:W1:Y:S01]  /*6810*/  S2R R14, SR_TID.X ;  /* 0x00000000000e7919 */ /* 0x000e620000002100 */
[C---:B------:R-:W-:Y:S01]  /*6820*/  VIADD R4, R13.reuse, 0x3f ;  /* 0x0000003f0d047836 */ /* 0x040fe20000000000 */
[----:B------:R-:W-:Y:S01]  /*6830*/  ISETP.GE.AND P1, PT, R13, 0x81, PT ;  /* 0x000000810d00780c */ /* 0x000fe20003f26270 */
[----:B------:R-:W-:Y:S02]  /*6840*/  IMAD.MOV.U32 R12, RZ, RZ, RZ ;  /* 0x000000ffff0c7224 */ /* 0x000fe400078e00ff */
[----:B------:R-:W-:Y:S01]  /*6850*/  IMAD.MOV.U32 R16, RZ, RZ, RZ ;  /* 0x000000ffff107224 */ /* 0x000fe200078e00ff */
[----:B------:R-:W-:-:S04]  /*6860*/  SHF.R.S32.HI R9, RZ, 0x1f, R4 ;  /* 0x0000001fff097819 */ /* 0x000fc80000011404 */
[----:B------:R-:W-:Y:S01]  /*6870*/  LEA.HI R4, R9, R4, RZ, 0x6 ;  /* 0x0000000409047211 */ /* 0x000fe200078f30ff */
[----:B------:R-:W-:-:S03]  /*6880*/  IMAD.MOV.U32 R9, RZ, RZ, 0x1 ;  /* 0x00000001ff097424 */ /* 0x000fc600078e00ff */
[----:B------:R-:W-:-:S04]  /*6890*/  LEA.HI.SX32 R4, R4, 0xffffffff, 0x1a ;  /* 0xffffffff04047811 */ /* 0x000fc800078fd2ff */
[----:B------:R-:W-:-:S04]  /*68a0*/  VIMNMX R4, R4, 0x1, !PT ;  /* 0x0000000104047848 */ /* 0x000fc80007fe0100 */
[----:B------:R-:W-:Y:S02]  /*68b0*/  LOP3.LUT R17, R4, 0x1, RZ, 0xc0, !PT ;  /* 0x0000000104117812 */ /* 0x000fe400078ec0ff */
[----:B-1----:R-:W-:Y:S01]  /*68c0*/  LOP3.LUT R13, R14, 0x1f, RZ, 0xc0, !PT ;  /* 0x0000001f0e0d7812 */ /* 0x002fe200078ec0ff */
[----:B------:R-:W-:Y:S06]  /*68d0*/  @!P1 BRA `(.L_x_58) ;  /* 0x0000000800d49947 */ /* 0x000fec0003800000 */
[----:B------:R-:W-:Y:S02]  /*68e0*/  IMAD.IADD R18, R4, 0x1, -R17 ;  /* 0x0000000104127824 */ /* 0x000fe400078e0a11 */
[----:B------:R-:W-:Y:S02]  /*68f0*/  IMAD.MOV.U32 R9, RZ, RZ, 0x1 ;  /* 0x00000001ff097424 */ /* 0x000fe400078e00ff */
[----:B------:R-:W-:-:S07]  /*6900*/  IMAD.MOV.U32 R16, RZ, RZ, RZ ;  /* 0x000000ffff107224 */ /* 0x000fce00078e00ff */
.L_x_67:
[----:B------:R-:W-:-:S04]  /*6910*/  SHF.L.U32 R20, R9, 0x1f, RZ ;  /* 0x0000001f09147819 */ /* 0x000fc800000006ff */
[----:B-1----:R-:W1:Y:S02]  /*6920*/  SYNCS.PHASECHK.TRANS64.TRYWAIT P1, [R0+URZ+0x26840], R20 ;  /* 0x02684014000075a7 */ /* 0x002e64000802017f */
[----:B-123--:R-:W-:Y:S05]  /*6930*/  @!P1 BRA `(.L_x_59) ;  /* 0x0000001800349947 */ /* 0x00efea0003800000 */
.L_x_86:
[----:B------:R-:W-:Y:S05]  /*6940*/  @P0 BRA `(.L_x_60) ;  /* 0x0000000000140947 */ /* 0x000fea0003800000 */
[----:B------:R-:W-:Y:S01]  /*6950*/  ISETP.NE.AND P1, PT, R13, RZ, PT ;  /* 0x000000ff0d00720c */ /* 0x000fe20003f25270 */
[----:B------:R-:W-:-:S04]  /*6960*/  IMAD.MOV.U32 R3, RZ, RZ, 0x3100 ;  /* 0x00003100ff037424 */ /* 0x000fc800078e00ff */
[----:B------:R2:W-:Y:S08]  /*6970*/  SYNCS.ARRIVE.TRANS64 RZ, [R0+URZ+0x26830], R3 ;  /* 0x0268300300ff79a7 */ /* 0x0005f0000800003f */
[----:B------:R-:W-:Y:S05]  /*6980*/  @!P1 BRA `(.L_x_60) ;  /* 0x0000000000049947 */ /* 0x000fea0003800000 */
[----:B------:R-:W-:Y:S01]  /*6990*/  BPT.TRAP 0x1 ;  /* 0x000000040000795c */ /* 0x000fe20000300000 */
.L_x_60:
[----:B------:R-:W2:Y:S01]  /*69a0*/  LDC.64 R14, c[0x0][0x728] ;  /* 0x0001ca00ff0e7b82 */ /* 0x000ea20000000a00 */
[----:B------:R-:W-:Y:S01]  /*69b0*/  SHF.L.U32 R19, R16, 0x6, RZ ;  /* 0x0000000610137819 */ /* 0x000fe200000006ff */
[----:B------:R-:W-:Y:S01]  /*69c0*/  IMAD.MOV.U32 R10, RZ, RZ, R6 ;  /* 0x000000ffff0a7224 */ /* 0x000fe200078e0006 */
[----:B------:R-:W-:Y:S01]  /*69d0*/  R2UR UR22, R0 ;  /* 0x00000000001672ca */ /* 0x000fe200000e0000 */
[----:B------:R-:W-:Y:S01]  /*69e0*/  IMAD.MOV.U32 R11, RZ, RZ, R7 ;  /* 0x000000ffff0b7224 */ /* 0x000fe200078e0007 */
[C---:B------:R-:W-:Y:S01]  /*69f0*/  IADD3 R2, P1, R19.reuse, UR6, RZ ;  /* 0x0000000613027c10 */ /* 0x040fe2000ff3e0ff */
[----:B------:R-:W-:Y:S01]  /*6a00*/  UMOV UR10, 0x0 ;  /* 0x00000000000a7882 */ /* 0x000fe20000000000 */
[----:B------:R-:W-:Y:S01]  /*6a10*/  R2UR UR19, R19 ;  /* 0x00000000131372ca */ /* 0x000fe200000e0000 */
[----:B------:R-:W-:Y:S01]  /*6a20*/  UMOV UR11, 0x14f00000 ;  /* 0x14f00000000b7882 */ /* 0x000fe20000000000 */
[----:B------:R-:W-:Y:S01]  /*6a30*/  UMOV UR18, URZ ;  /* 0x0000003f00127c82 */ /* 0x000fe20008000000 */
[----:B------:R-:W-:Y:S01]  /*6a40*/  UMOV UR34, 0x20 ;  /* 0x0000002000227882 */ /* 0x000fe20000000000 */
[----:B------:R-:W-:Y:S01]  /*6a50*/  UMOV UR36, UR20 ;  /* 0x0000001400247c82 */ /* 0x000fe20008000000 */
[----:B------:R-:W-:Y:S01]  /*6a60*/  UMOV UR37, UR21 ;  /* 0x0000001500257c82 */ /* 0x000fe20008000000 */
[----:B------:R-:W-:Y:S01]  /*6a70*/  UMOV UR26, 0x40 ;  /* 0x00000040001a7882 */ /* 0x000fe20000000000 */
[----:B------:R-:W-:Y:S01]  /*6a80*/  UMOV UR28, UR20 ;  /* 0x00000014001c7c82 */ /* 0x000fe20008000000 */
[----:B------:R-:W-:Y:S01]  /*6a90*/  UMOV UR29, UR21 ;  /* 0x00000015001d7c82 */ /* 0x000fe20008000000 */
[----:B------:R-:W-:-:S02]  /*6aa0*/  UIADD3 UR17, UR22, 0x26830, URZ ;  /* 0x0002683016117890 */ /* 0x000fc4000fffe03f */
[----:B------:R-:W-:Y:S02]  /*6ab0*/  UIADD3 UR16, UR22, 0x18000, URZ ;  /* 0x0001800016107890 */ /* 0x000fe4000fffe03f */
[----:B------:R-:W-:Y:S02]  /*6ac0*/  UIADD3 UR32, UR22, 0x19000, URZ ;  /* 0x0001900016207890 */ /* 0x000fe4000fffe03f */
[----:B------:R-:W-:Y:S01]  /*6ad0*/  UIADD3 UR24, UR22, 0x1a000, URZ ;  /* 0x0001a00016187890 */ /* 0x000fe2000fffe03f */
[----:B--2---:R-:W-:Y:S01]  /*6ae0*/  LEA R3, P2, R2, R14, 0x2 ;  /* 0x0000000e02037211 */ /* 0x004fe200078410ff */
[----:B------:R-:W-:Y:S01]  /*6af0*/  UIADD3 UR22, UR22, 0x1e200, URZ ;  /* 0x0001e20016167890 */ /* 0x000fe2000fffe03f */
[----:B------:R-:W-:Y:S02]  /*6b00*/  UMOV UR33, UR17 ;  /* 0x0000001100217c82 */ /* 0x000fe40008000000 */
[----:B------:R-:W-:Y:S01]  /*6b10*/  R2UR UR30, R3 ;  /* 0x00000000031e72ca */ /* 0x000fe200000e0000 */
[----:B------:R-:W-:Y:S01]  /*6b20*/  UMOV UR35, UR19 ;  /* 0x0000001300237c82 */ /* 0x000fe20008000000 */
[----:B------:R-:W-:Y:S01]  /*6b30*/  LEA.HI.X.SX32 R3, R19, R8, 0x1, P1 ;  /* 0x0000000813037211 */ /* 0x000fe200008f0eff */
[----:B------:R-:W-:Y:S01]  /*6b40*/  UMOV UR25, UR17 ;  /* 0x0000001100197c82 */ /* 0x000fe20008000000 */
[----:B------:R-:W-:Y:S01]  /*6b50*/  IADD3 R4, P1, R10, 0x1f0, RZ ;  /* 0x000001f00a047810 */ /* 0x000fe20007f3e0ff */
[----:B------:R-:W-:Y:S01]  /*6b60*/  UMOV UR27, UR19 ;  /* 0x00000013001b7c82 */ /* 0x000fe20008000000 */
[----:B------:R-:W-:Y:S01]  /*6b70*/  LEA.HI.X R2, R2, R15, R3, 0x2, P2 ;  /* 0x0000000f02027211 */ /* 0x000fe200010f1403 */
[----:B------:R-:W-:Y:S01]  /*6b80*/  UMOV UR5, 0x10 ;  /* 0x0000001000057882 */ /* 0x000fe20000000000 */
[----:B------:R-:W-:Y:S01]  /*6b90*/  R2UR UR8, R4 ;  /* 0x00000000040872ca */ /* 0x000fe200000e0000 */
[----:B------:R-:W-:Y:S01]  /*6ba0*/  IMAD.X R5, RZ, RZ, R11, P1 ;  /* 0x000000ffff057224 */ /* 0x000fe200008e060b */
[----:B------:R-:W-:Y:S01]  /*6bb0*/  R2UR UR31, R2 ;  /* 0x00000000021f72ca */ /* 0x000fe200000e0000 */
[----:B------:R-:W-:-:S03]  /*6bc0*/  UMOV UR23, UR17 ;  /* 0x0000001100177c82 */ /* 0x000fc60008000000 */
[----:B------:R-:W-:-:S13]  /*6bd0*/  R2UR UR9, R5 ;  /* 0x00000000050972ca */ /* 0x000fda00000e0000 */
[----:B------:R2:W-:Y:S01]  /*6be0*/  UTMALDG.4D [UR16], [UR8], desc[UR10] ;  /* 0x00000a10080075b4 */ /* 0x0005e20008019000 */
[----:B------:R2:W-:Y:S01]  /*6bf0*/  UTMALDG.4D [UR32], [UR8], desc[UR10] ;  /* 0x00000a20080075b4 */ /* 0x0005e20008019000 */
[----:B------:R2:W-:Y:S01]  /*6c00*/  UTMALDG.4D [UR24], [UR8], desc[UR10] ;  /* 0x00000a18080075b4 */ /* 0x0005e20008019000 */
[----:B------:R2:W-:Y:S01]  /*6c10*/  UBLKCP.S.G [UR22], [UR30], UR5 ;  /* 0x000000161e0073ba */ /* 0x0005e20008000205 */
[----:B------:R-:W3:Y:S02]  /*6c20*/  SYNCS.PHASECHK.TRANS64.TRYWAIT P1, [R0+URZ+0x26828], R20 ;  /* 0x02682814000075a7 */ /* 0x000ee4000802017f */
[----:B--23--:R-:W-:Y:S05]  /*6c30*/  @!P1 BRA `(.L_x_61) ;  /* 0x0000001400889947 */ /* 0x00cfea0003800000 */
.L_x_87:
[----:B------:R-:W-:Y:S05]  /*6c40*/  @P0 BRA `(.L_x_62) ;  /* 0x0000000000140947 */ /* 0x000fea0003800000 */
[----:B------:R-:W-:Y:S01]  /*6c50*/  ISETP.NE.AND P1, PT, R13, RZ, PT ;  /* 0x000000ff0d00720c */ /* 0x000fe20003f25270 */
[----:B------:R-:W-:-:S04]  /*6c60*/  IMAD.MOV.U32 R3, RZ, RZ, 0x3100 ;  /* 0x00003100ff037424 */ /* 0x000fc800078e00ff */
[----:B------:R3:W-:Y:S08]  /*6c70*/  SYNCS.ARRIVE.TRANS64 RZ, [R0+URZ+0x26818], R3 ;  /* 0x0268180300ff79a7 */ /* 0x0007f0000800003f */
[----:B------:R-:W-:Y:S05]  /*6c80*/  @!P1 BRA `(.L_x_62) ;  /* 0x0000000000049947 */ /* 0x000fea0003800000 */
[----:B------:R-:W-:Y:S01]  /*6c90*/  BPT.TRAP 0x1 ;  /* 0x000000040000795c */ /* 0x000fe20000300000 */
.L_x_62:
[----:B------:R-:W-:Y:S01]  /*6ca0*/  VIADD R19, R19, 0x40 ;  /* 0x0000004013137836 */ /* 0x000fe20000000000 */
[----:B------:R-:W-:Y:S01]  /*6cb0*/  IADD3 R2, P1, R10, 0xf0, RZ ;  /* 0x000000f00a027810 */ /* 0x000fe20007f3e0ff */
[----:B------:R-:W-:Y:S01]  /*6cc0*/  UMOV UR22, 0x0 ;  /* 0x0000000000167882 */ /* 0x000fe20000000000 */
[----:B------:R-:W-:Y:S01]  /*6cd0*/  R2UR UR16, R0 ;  /* 0x00000000001072ca */ /* 0x000fe200000e0000 */
[----:B------:R-:W-:Y:S01]  /*6ce0*/  UMOV UR23, 0x14f00000 ;  /* 0x14f0000000177882 */ /* 0x000fe20000000000 */
[----:B------:R-:W-:Y:S01]  /*6cf0*/  R2UR UR35, R19 ;  /* 0x00000000132372ca */ /* 0x000fe200000e0000 */
[----:B---3--:R-:W-:Y:S01]  /*6d00*/  IMAD.X R3, RZ, RZ, R11, P1 ;  /* 0x000000ffff037224 */ /* 0x008fe200008e060b */
[----:B------:R-:W-:Y:S01]  /*6d10*/  R2UR UR10, R2 ;  /* 0x00000000020a72ca */ /* 0x000fe200000e0000 */
[----:B------:R-:W-:Y:S01]  /*6d20*/  UMOV UR34, URZ ;  /* 0x0000003f00227c82 */ /* 0x000fe20008000000 */
[----:B------:R-:W-:Y:S01]  /*6d30*/  UMOV UR36, UR20 ;  /* 0x0000001400247c82 */ /* 0x000fe20008000000 */
[----:B------:R-:W-:Y:S01]  /*6d40*/  UMOV UR37, UR21 ;  /* 0x0000001500257c82 */ /* 0x000fe20008000000 */
[----:B------:R-:W-:Y:S01]  /*6d50*/  R2UR UR11, R3 ;  /* 0x00000000030b72ca */ /* 0x000fe200000e0000 */
[----:B------:R-:W-:Y:S01]  /*6d60*/  UMOV UR26, 0x20 ;  /* 0x00000020001a7882 */ /* 0x000fe20000000000 */
[----:B------:R-:W-:Y:S01]  /*6d70*/  UMOV UR28, UR20 ;  /* 0x00000014001c7c82 */ /* 0x000fe20008000000 */
[----:B------:R-:W-:Y:S01]  /*6d80*/  UMOV UR29, UR21 ;  /* 0x00000015001d7c82 */ /* 0x000fe20008000000 */
[----:B------:R-:W-:Y:S01]  /*6d90*/  UMOV UR18, 0x40 ;  /* 0x0000004000127882 */ /* 0x000fe20000000000 */
[----:B------:R-:W-:-:S02]  /*6da0*/  UIADD3 UR32, UR16, 0x15000, URZ ;  /* 0x0001500010207890 */ /* 0x000fc4000fffe03f */
[----:B------:R-:W-:Y:S02]  /*6db0*/  UIADD3 UR33, UR16, 0x26818, URZ ;  /* 0x0002681810217890 */ /* 0x000fe4000fffe03f */
[----:B------:R-:W-:Y:S02]  /*6dc0*/  UIADD3 UR24, UR16, 0x16000, URZ ;  /* 0x0001600010187890 */ /* 0x000fe4000fffe03f */
[----:B------:R-:W-:Y:S02]  /*6dd0*/  UIADD3 UR30, UR16, 0x1e100, URZ ;  /* 0x0001e100101e7890 */ /* 0x000fe4000fffe03f */
[----:B------:R-:W-:Y:S02]  /*6de0*/  UIADD3 UR16, UR16, 0x17000, URZ ;  /* 0x0001700010107890 */ /* 0x000fe4000fffe03f */
[----:B------:R-:W-:Y:S02]  /*6df0*/  UIMAD.WIDE UR8, UR35, 0x4, UR14 ;  /* 0x00000004230878a5 */ /* 0x000fe4000f8e020e */
[----:B------:R3:W-:Y:S01]  /*6e00*/  UTMALDG.4D [UR32], [UR10], desc[UR22] ;  /* 0x000016200a0075b4 */ /* 0x0007e20008019000 */
[----:B------:R-:W-:Y:S01]  /*6e10*/  UMOV UR25, UR33 ;  /* 0x0000002100197c82 */ /* 0x000fe20008000000 */
[----:B------:R-:W-:Y:S01]  /*6e20*/  UMOV UR27, UR35 ;  /* 0x00000023001b7c82 */ /* 0x000fe20008000000 */
[----:B------:R-:W-:Y:S01]  /*6e30*/  UMOV UR17, UR33 ;  /* 0x0000002100117c82 */ /* 0x000fe20008000000 */
[----:B------:R-:W-:Y:S01]  /*6e40*/  UMOV UR19, UR35 ;  /* 0x0000002300137c82 */ /* 0x000fe20008000000 */
[----:B------:R-:W-:Y:S01]  /*6e50*/  UMOV UR31, UR33 ;  /* 0x00000021001f7c82 */ /* 0x000fe20008000000 */
[----:B------:R-:W-:Y:S01]  /*6e60*/  UMOV UR5, 0x10 ;  /* 0x0000001000057882 */ /* 0x000fe20000000000 */
[----:B------:R3:W-:Y:S01]  /*6e70*/  UTMALDG.4D [UR24], [UR10], desc[UR22] ;  /* 0x000016180a0075b4 */ /* 0x0007e20008019000 */
[----:B------:R3:W-:Y:S01]  /*6e80*/  UTMALDG.4D [UR16], [UR10], desc[UR22] ;  /* 0x000016100a0075b4 */ /* 0x0007e20008019000 */
[----:B------:R3:W-:Y:S01]  /*6e90*/  UBLKCP.S.G [UR30], [UR8], UR5 ;  /* 0x0000001e080073ba */ /* 0x0007e20008000205 */
[----:B------:R-:W4:Y:S02]  /*6ea0*/  SYNCS.PHASECHK.TRANS64.TRYWAIT P1, [R0+URZ+0x26848], R20 ;  /* 0x02684814000075a7 */ /* 0x000f24000802017f */
[----:B---34-:R-:W-:Y:S05]  /*6eb0*/  @!P1 BRA `(.L_x_63) ;  /* 0x0000001000fc9947 */ /* 0x018fea0003800000 */
.L_x_88:
[----:B-123--:R-:W-:Y:S01]  /*6ec0*/  SHF.R.S32.HI R20, RZ, 0x1f, R19 ;  /* 0x0000001fff147819 */ /* 0x00efe20000011413 */
[----:B------:R-:W-:Y:S06]  /*6ed0*/  @P0 BRA `(.L_x_64) ;  /* 0x0000000000140947 */ /* 0x000fec0003800000 */
[----:B------:R-:W-:Y:S01]  /*6ee0*/  ISETP.NE.AND P1, PT, R13, RZ, PT ;  /* 0x000000ff0d00720c */ /* 0x000fe20003f25270 */
[----:B------:R-:W-:-:S04]  /*6ef0*/  IMAD.MOV.U32 R21, RZ, RZ, 0x3100 ;  /* 0x00003100ff157424 */ /* 0x000fc800078e00ff */
[----:B------:R1:W-:Y:S08]  /*6f00*/  SYNCS.ARRIVE.TRANS64 RZ, [R0+URZ+0x26838], R21 ;  /* 0x0268381500ff79a7 */ /* 0x0003f0000800003f */
[----:B------:R-:W-:Y:S05]  /*6f10*/  @!P1 BRA `(.L_x_64) ;  /* 0x0000000000049947 */ /* 0x000fea0003800000 */
[----:B------:R-:W-:Y:S01]  /*6f20*/  BPT.TRAP 0x1 ;  /* 0x000000040000795c */ /* 0x000fe20000300000 */
.L_x_64:
[C---:B------:R-:W-:Y:S01]  /*6f30*/  R2UR UR35, R19.reuse ;  /* 0x00000000132372ca */ /* 0x040fe200000e0000 */
[----:B------:R-:W-:Y:S01]  /*6f40*/  UMOV UR10, 0x0 ;  /* 0x00000000000a7882 */ /* 0x000fe20000000000 */
[----:B------:R-:W-:Y:S01]  /*6f50*/  IADD3 R19, P1, R19, UR6, RZ ;  /* 0x0000000613137c10 */ /* 0x000fe2000ff3e0ff */
[----:B------:R-:W-:Y:S01]  /*6f60*/  UMOV UR11, 0x14f00000 ;  /* 0x14f00000000b7882 */ /* 0x000fe20000000000 */
[----:B------:R-:W-:Y:S01]  /*6f70*/  R2UR UR22, R0 ;  /* 0x00000000001672ca */ /* 0x000fe200000e0000 */
[----:B------:R-:W-:Y:S01]  /*6f80*/  UMOV UR34, URZ ;  /* 0x0000003f00227c82 */ /* 0x000fe20008000000 */
[----:B------:R-:W-:Y:S01]  /*6f90*/  R2UR UR8, R4 ;  /* 0x00000000040872ca */ /* 0x000fe200000e0000 */
[----:B------:R-:W-:Y:S01]  /*6fa0*/  IMAD.X R20, R20, 0x1, R8, P1 ;  /* 0x0000000114147824 */ /* 0x000fe200008e0608 */
[----:B------:R-:W-:Y:S01]  /*6fb0*/  LEA R14, P1, R19, R14, 0x2 ;  /* 0x0000000e130e7211 */ /* 0x000fe200078210ff */
[----:B------:R-:W-:Y:S01]  /*6fc0*/  UMOV UR36, UR20 ;  /* 0x0000001400247c82 */ /* 0x000fe20008000000 */
[----:B------:R-:W-:Y:S01]  /*6fd0*/  R2UR UR9, R5 ;  /* 0x00000000050972ca */ /* 0x000fe200000e0000 */
[----:B------:R-:W-:Y:S01]  /*6fe0*/  UMOV UR37, UR21 ;  /* 0x0000001500257c82 */ /* 0x000fe20008000000 */
[----:B------:R-:W-:Y:S01]  /*6ff0*/  LEA.HI.X R15, R19, R15, R20, 0x2, P1 ;  /* 0x0000000f130f7211 */ /* 0x000fe200008f1414 */
[----:B------:R-:W-:Y:S01]  /*7000*/  UMOV UR26, 0x20 ;  /* 0x00000020001a7882 */ /* 0x000fe20000000000 */
[----:B------:R-:W-:Y:S01]  /*7010*/  R2UR UR30, R14 ;  /* 0x000000000e1e72ca */ /* 0x000fe200000e0000 */
[----:B------:R-:W-:Y:S01]  /*7020*/  UMOV UR28, UR20 ;  /* 0x00000014001c7c82 */ /* 0x000fe20008000000 */
[----:B------:R-:W-:Y:S01]  /*7030*/  R2UR UR31, R15 ;  /* 0x000000000f1f72ca */ /* 0x000fe200000e0000 */
[----:B------:R-:W-:Y:S01]  /*7040*/  UIADD3 UR32, UR22, 0x1b000, URZ ;  /* 0x0001b00016207890 */ /* 0x000fe2000fffe03f */
[----:B------:R-:W-:Y:S01]  /*7050*/  LOP3.LUT R9, R9, 0x1, RZ, 0x3c, !PT ;  /* 0x0000000109097812 */ /* 0x000fe200078e3cff */
[----:B------:R-:W-:-:S02]  /*7060*/  UIADD3 UR33, UR22, 0x26838, URZ ;  /* 0x0002683816217890 */ /* 0x000fc4000fffe03f */
[----:B------:R-:W-:Y:S01]  /*7070*/  UIADD3 UR24, UR22, 0x1c000, URZ ;  /* 0x0001c00016187890 */ /* 0x000fe2000fffe03f */
[----:B------:R-:W-:Y:S01]  /*7080*/  SHF.L.U32 R5, R9, 0x1f, RZ ;  /* 0x0000001f09057819 */ /* 0x000fe200000006ff */
[----:B------:R-:W-:Y:S02]  /*7090*/  UIADD3 UR16, UR22, 0x1d000, URZ ;  /* 0x0001d00016107890 */ /* 0x000fe4000fffe03f */
[----:B------:R-:W-:Y:S01]  /*70a0*/  UIADD3 UR22, UR22, 0x1e300, URZ ;  /* 0x0001e30016167890 */ /* 0x000fe2000fffe03f */
[----:B------:R-:W-:Y:S01]  /*70b0*/  UMOV UR29, UR21 ;  /* 0x00000015001d7c82 */ /* 0x000fe20008000000 */
[----:B------:R-:W-:Y:S01]  /*70c0*/  UMOV UR27, UR35 ;  /* 0x00000023001b7c82 */ /* 0x000fe20008000000 */
[----:B------:R-:W-:Y:S01]  /*70d0*/  UMOV UR25, UR33 ;  /* 0x0000002100197c82 */ /* 0x000fe20008000000 */
[----:B------:R-:W-:Y:S01]  /*70e0*/  UMOV UR18, 0x40 ;  /* 0x0000004000127882 */ /* 0x000fe20000000000 */
[----:B------:R-:W-:Y:S01]  /*70f0*/  UMOV UR19, UR35 ;  /* 0x0000002300137c82 */ /* 0x000fe20008000000 */
[----:B------:R2:W-:Y:S01]  /*7100*/  UTMALDG.4D [UR32], [UR8], desc[UR10] ;  /* 0x00000a20080075b4 */ /* 0x0005e20008019000 */
[----:B------:R-:W-:Y:S01]  /*7110*/  UMOV UR17, UR33 ;  /* 0x0000002100117c82 */ /* 0x000fe20008000000 */
[----:B------:R-:W-:Y:S01]  /*7120*/  UMOV UR23, UR33 ;  /* 0x0000002100177c82 */ /* 0x000fe20008000000 */
[----:B------:R-:W-:Y:S01]  /*7130*/  UMOV UR5, 0x10 ;  /* 0x0000001000057882 */ /* 0x000fe20000000000 */
[----:B------:R2:W-:Y:S01]  /*7140*/  UTMALDG.4D [UR24], [UR8], desc[UR10] ;  /* 0x00000a18080075b4 */ /* 0x0005e20008019000 */
[----:B------:R2:W-:Y:S01]  /*7150*/  UTMALDG.4D [UR16], [UR8], desc[UR10] ;  /* 0x00000a10080075b4 */ /* 0x0005e20008019000 */
[----:B------:R2:W-:Y:S01]  /*7160*/  UBLKCP.S.G [UR22], [UR30], UR5 ;  /* 0x000000161e0073ba */ /* 0x0005e20008000205 */
[----:B------:R-:W3:Y:S02]  /*7170*/  SYNCS.PHASECHK.TRANS64.TRYWAIT P1, [R0+URZ+0x26820], R5 ;  /* 0x02682005000075a7 */ /* 0x000ee4000802017f */
[----:B--23--:R-:W-:Y:S05]  /*7180*/  @!P1 BRA `(.L_x_65) ;  /* 0x00000010005c9947 */ /* 0x00cfea0003800000 */
.L_x_90:
[----:B------:R-:W-:Y:S05]  /*7190*/  @P0 BRA `(.L_x_66) ;  /* 0x0000000000140947 */ /* 0x000fea0003800000 */
[----:B------:R-:W-:Y:S01]  /*71a0*/  ISETP.NE.AND P1, PT, R13, RZ, PT ;  /* 0x000000ff0d00720c */ /* 0x000fe20003f25270 */
[----:B--2---:R-:W-:-:S04]  /*71b0*/  IMAD.MOV.U32 R5, RZ, RZ, 0x3100 ;  /* 0x00003100ff057424 */ /* 0x004fc800078e00ff */
[----:B------:R3:W-:Y:S08]  /*71c0*/  SYNCS.ARRIVE.TRANS64 RZ, [R0+URZ+0x26810], R5 ;  /* 0x0268100500ff79a7 */ /* 0x0007f0000800003f */
[----:B------:R-:W-:Y:S05]  /*71d0*/  @!P1 BRA `(.L_x_66) ;  /* 0x0000000000049947 */ /* 0x000fea0003800000 */
[----:B------:R-:W-:Y:S01]  /*71e0*/  BPT.TRAP 0x1 ;  /* 0x000000040000795c */ /* 0x000fe20000300000 */
.L_x_66:
[----:B------:R-:W-:Y:S01]  /*71f0*/  R2UR UR5, R16 ;  /* 0x00000000100572ca */ /* 0x000fe200000e0000 */
[----:B------:R-:W-:Y:S01]  /*7200*/  UMOV UR22, 0x0 ;  /* 0x0000000000167882 */ /* 0x000fe20000000000 */
[----:B------:R-:W-:Y:S01]  /*7210*/  R2UR UR16, R0 ;  /* 0x00000000001072ca */ /* 0x000fe200000e0000 */
[----:B------:R-:W-:Y:S01]  /*7220*/  UMOV UR23, 0x14f00000 ;  /* 0x14f0000000177882 */ /* 0x000fe20000000000 */
[----:B------:R-:W-:Y:S01]  /*7230*/  R2UR UR10, R2 ;  /* 0x00000000020a72ca */ /* 0x000fe200000e0000 */
[----:B------:R-:W-:Y:S01]  /*7240*/  UMOV UR34, URZ ;  /* 0x0000003f00227c82 */ /* 0x000fe20008000000 */
[----:B------:R-:W-:Y:S01]  /*7250*/  R2UR UR11, R3 ;  /* 0x00000000030b72ca */ /* 0x000fe200000e0000 */
[----:B------:R-:W-:Y:S01]  /*7260*/  UMOV UR36, UR20 ;  /* 0x0000001400247c82 */ /* 0x000fe20008000000 */
[----:B------:R-:W-:Y:S01]  /*7270*/  IADD3 R18, R18, -0x2, RZ ;  /* 0xfffffffe12127810 */ /* 0x000fe20007ffe0ff */
[----:B------:R-:W-:Y:S01]  /*7280*/  UMOV UR37, UR21 ;  /* 0x0000001500257c82 */ /* 0x000fe20008000000 */
[----:B------:R-:W-:Y:S01]  /*7290*/  UMOV UR26, 0x20 ;  /* 0x00000020001a7882 */ /* 0x000fe20000000000 */
[----:B------:R-:W-:Y:S01]  /*72a0*/  UMOV UR28, UR20 ;  /* 0x00000014001c7c82 */ /* 0x000fe20008000000 */
[----:B------:R-:W-:Y:S01]  /*72b0*/  ISETP.NE.AND P1, PT, R18, RZ, PT ;  /* 0x000000ff1200720c */ /* 0x000fe20003f25270 */
[----:B------:R-:W-:-:S02]  /*72c0*/  UIADD3 UR5, UR5, 0x2, URZ ;  /* 0x0000000205057890 */ /* 0x000fc4000fffe03f */
[----:B------:R-:W-:Y:S02]  /*72d0*/  UIADD3 UR32, UR16, 0x12000, URZ ;  /* 0x0001200010207890 */ /* 0x000fe4000fffe03f */
[----:B------:R-:W-:Y:S02]  /*72e0*/  USHF.L.U32 UR35, UR5, 0x6, URZ ;  /* 0x0000000605237899 */ /* 0x000fe4000800063f */
[----:B------:R-:W-:Y:S01]  /*72f0*/  UIADD3 UR33, UR16, 0x26810, URZ ;  /* 0x0002681010217890 */ /* 0x000fe2000fffe03f */
[----:B------:R-:W-:Y:S01]  /*7300*/  IMAD.U32 R16, RZ, RZ, UR5 ;  /* 0x00000005ff107e24 */ /* 0x000fe2000f8e00ff */
[----:B------:R-:W-:Y:S02]  /*7310*/  UIADD3 UR24, UR16, 0x13000, URZ ;  /* 0x0001300010187890 */ /* 0x000fe4000fffe03f */
[----:B------:R-:W-:Y:S02]  /*7320*/  UIADD3 UR30, UR16, 0x1e000, URZ ;  /* 0x0001e000101e7890 */ /* 0x000fe4000fffe03f */
[----:B------:R-:W-:-:S02]  /*7330*/  UIADD3 UR16, UR16, 0x14000, URZ ;  /* 0x0001400010107890 */ /* 0x000fc4000fffe03f */
[----:B------:R-:W-:Y:S02]  /*7340*/  UIMAD.WIDE UR8, UR35, 0x4, UR14 ;  /* 0x00000004230878a5 */ /* 0x000fe4000f8e020e */
[----:B------:R4:W-:Y:S01]  /*7350*/  UTMALDG.4D [UR32], [UR10], desc[UR22] ;  /* 0x000016200a0075b4 */ /* 0x0009e20008019000 */
[----:B------:R-:W-:Y:S01]  /*7360*/  UMOV UR29, UR21 ;  /* 0x00000015001d7c82 */ /* 0x000fe20008000000 */
[----:B------:R-:W-:Y:S01]  /*7370*/  UMOV UR25, UR33 ;  /* 0x0000002100197c82 */ /* 0x000fe20008000000 */
[----:B------:R-:W-:Y:S01]  /*7380*/  UMOV UR27, UR35 ;  /* 0x00000023001b7c82 */ /* 0x000fe20008000000 */
[----:B------:R-:W-:Y:S01]  /*7390*/  UMOV UR18, 0x40 ;  /* 0x0000004000127882 */ /* 0x000fe20000000000 */
[----:B------:R-:W-:Y:S01]  /*73a0*/  UMOV UR17, UR33 ;  /* 0x0000002100117c82 */ /* 0x000fe20008000000 */
[----:B------:R-:W-:Y:S01]  /*73b0*/  UMOV UR19, UR35 ;  /* 0x0000002300137c82 */ /* 0x000fe20008000000 */
[----:B------:R-:W-:Y:S01]  /*73c0*/  UMOV UR13, 0x10 ;  /* 0x00000010000d7882 */ /* 0x000fe20000000000 */
[----:B------:R4:W-:Y:S01]  /*73d0*/  UTMALDG.4D [UR24], [UR10], desc[UR22] ;  /* 0x000016180a0075b4 */ /* 0x0009e20008019000 */
[----:B------:R-:W-:Y:S01]  /*73e0*/  UMOV UR31, UR33 ;  /* 0x00000021001f7c82 */ /* 0x000fe20008000000 */
[----:B------:R4:W-:Y:S01]  /*73f0*/  UTMALDG.4D [UR16], [UR10], desc[UR22] ;  /* 0x000016100a0075b4 */ /* 0x0009e20008019000 */
[----:B------:R4:W-:Y:S02]  /*7400*/  UBLKCP.S.G [UR30], [UR8], UR13 ;  /* 0x0000001e080073ba */ /* 0x0009e4000800020d */
[----:B----4-:R-:W-:Y:S05]  /*7410*/  @P1 BRA `(.L_x_67) ;  /* 0xfffffff4003c1947 */ /* 0x010fea000383ffff */
[----:B--23--:R-:W-:-:S07]  /*7420*/  IMAD.U32 R5, RZ, RZ, UR35 ;  /* 0x00000023ff057e24 */ /* 0x00cfce000f8e00ff */
.L_x_58:
[----:B------:R-:W-:-:S13]  /*7430*/  ISETP.NE.AND P1, PT, R17, RZ, PT ;  /* 0x000000ff1100720c */ /* 0x000fda0003f25270 */
[----:B------:R-:W-:Y:S05]  /*7440*/  @!P1 BRA `(.L_x_57) ;  /* 0x0000000400609947 */ /* 0x000fea0003800000 */
[----:B------:R-:W-:-:S04]  /*7450*/  SHF.L.U32 R7, R9, 0x1f, RZ ;  /* 0x0000001f09077819 */ /* 0x000fc800000006ff */
[----:B------:R-:W2:Y:S02]  /*7460*/  SYNCS.PHASECHK.TRANS64.TRYWAIT P1, [R0+URZ+0x26840], R7 ;  /* 0x02684007000075a7 */ /* 0x000ea4000802017f */
[----:B--2---:R-:W-:Y:S05]  /*7470*/  @!P1 BRA `(.L_x_68) ;  /* 0x0000000c00b89947 */ /* 0x004fea0003800000 */
.L_x_91:
[----:B------:R-:W-:Y:S05]  /*7480*/  @P0 BRA `(.L_x_69) ;  /* 0x0000000000140947 */ /* 0x000fea0003800000 */
[----:B------:R-:W-:Y:S01]  /*7490*/  ISETP.NE.AND P1, PT, R13, RZ, PT ;  /* 0x000000ff0d00720c */ /* 0x000fe20003f25270 */
[----:B------:R-:W-:-:S04]  /*74a0*/  IMAD.MOV.U32 R5, RZ, RZ, 0x3100 ;  /* 0x00003100ff057424 */ /* 0x000fc800078e00ff */
[----:B------:R3:W-:Y:S08]  /*74b0*/  SYNCS.ARRIVE.TRANS64 RZ, [R0+URZ+0x26830], R5 ;  /* 0x0268300500ff79a7 */ /* 0x0007f0000800003f */
[----:B------:R-:W-:Y:S05]  /*74c0*/  @!P1 BRA `(.L_x_69) ;  /* 0x0000000000049947 */ /* 0x000fea0003800000 */
[----:B------:R-:W-:Y:S01]  /*74d0*/  BPT.TRAP 0x1 ;  /* 0x000000040000795c */ /* 0x000fe20000300000 */
.L_x_69:
[----:B---3--:R-:W3:Y:S01]  /*74e0*/  LDC.64 R4, c[0x0][0x728] ;  /* 0x0001ca00ff047b82 */ /* 0x008ee20000000a00 */
[----:B------:R-:W-:Y:S01]  /*74f0*/  IMAD.SHL.U32 R15, R16, 0x40, RZ ;  /* 0x00000040100f7824 */ /* 0x000fe200078e00ff */
[----:B------:R-:W-:Y:S01]  /*7500*/  R2UR UR16, R0 ;  /* 0x00000000001072ca */ /* 0x000fe200000e0000 */
[----:B------:R-:W-:Y:S01]  /*7510*/  UMOV UR10, 0x0 ;  /* 0x00000000000a7882 */ /* 0x000fe20000000000 */
[----:B------:R-:W-:Y:S01]  /*7520*/  UMOV UR11, 0x14f00000 ;  /* 0x14f00000000b7882 */ /* 0x000fe20000000000 */
[----:B------:R-:W-:Y:S01]  /*7530*/  UMOV UR34, URZ ;  /* 0x0000003f00227c82 */ /* 0x000fe20008000000 */
[C---:B------:R-:W-:Y:S01]  /*7540*/  IADD3 R6, P1, R15.reuse, UR6, RZ ;  /* 0x000000060f067c10 */ /* 0x040fe2000ff3e0ff */
[----:B------:R-:W-:Y:S01]  /*7550*/  UMOV UR36, UR20 ;  /* 0x0000001400247c82 */ /* 0x000fe20008000000 */
[C---:B------:R-:W-:Y:S01]  /*7560*/  R2UR UR35, R15.reuse ;  /* 0x000000000f2372ca */ /* 0x040fe200000e0000 */
[----:B------:R-:W-:Y:S01]  /*7570*/  UMOV UR37, UR21 ;  /* 0x0000001500257c82 */ /* 0x000fe20008000000 */
[----:B------:R-:W-:Y:S01]  /*7580*/  LEA.HI.X.SX32 R12, R15, R8, 0x1, P1 ;  /* 0x000000080f0c7211 */ /* 0x000fe200008f0eff */
        /* <DEDUP_REMOVED lines=8> */
[----:B------:R-:W-:Y:S01]  /*7610*/  UIADD3 UR16, UR16, 0x1a000, URZ ;  /* 0x0001a00010107890 */ /* 0x000fe2000fffe03f */
[----:B---3--:R-:W-:Y:S01]  /*7620*/  LEA R4, P2, R6, R4, 0x2 ;  /* 0x0000000406047211 */ /* 0x008fe200078410ff */
[----:B------:R-:W-:Y:S01]  /*7630*/  UMOV UR25, UR33 ;  /* 0x0000002100197c82 */ /* 0x000fe20008000000 */
[----:B------:R-:W-:Y:S01]  /*7640*/  UMOV UR27, UR35 ;  /* 0x00000023001b7c82 */ /* 0x000fe20008000000 */
[----:B------:R-:W-:Y:S01]  /*7650*/  UMOV UR17, UR33 ;  /* 0x0000002100117c82 */ /* 0x000fe20008000000 */
[----:B------:R-:W-:Y:S01]  /*7660*/  R2UR UR22, R4 ;  /* 0x00000000041672ca */ /* 0x000fe200000e0000 */
[----:B------:R-:W-:Y:S01]  /*7670*/  UMOV UR19, UR35 ;  /* 0x0000002300137c82 */ /* 0x000fe20008000000 */
[----:B------:R-:W-:Y:S01]  /*7680*/  IADD3 R4, P1, R10, 0x1f0, RZ ;  /* 0x000001f00a047810 */ /* 0x000fe20007f3e0ff */
[----:B------:R-:W-:Y:S01]  /*7690*/  UMOV UR31, UR33 ;  /* 0x00000021001f7c82 */ /* 0x000fe20008000000 */
[----:B------:R-:W-:Y:S01]  /*76a0*/  LEA.HI.X R5, R6, R5, R12, 0x2, P2 ;  /* 0x0000000506057211 */ /* 0x000fe200010f140c */
[----:B------:R-:W-:Y:S01]  /*76b0*/  UMOV UR5, 0x10 ;  /* 0x0000001000057882 */ /* 0x000fe20000000000 */
[----:B------:R-:W-:Y:S01]  /*76c0*/  R2UR UR8, R4 ;  /* 0x00000000040872ca */ /* 0x000fe200000e0000 */
[----:B------:R-:W-:Y:S01]  /*76d0*/  IMAD.X R4, RZ, RZ, R11, P1 ;  /* 0x000000ffff047224 */ /* 0x000fe200008e060b */
[----:B------:R-:W-:-:S04]  /*76e0*/  R2UR UR23, R5 ;  /* 0x00000000051772ca */ /* 0x000fc800000e0000 */
[----:B------:R-:W-:-:S13]  /*76f0*/  R2UR UR9, R4 ;  /* 0x00000000040972ca */ /* 0x000fda00000e0000 */
[----:B------:R3:W-:Y:S01]  /*7700*/  UTMALDG.4D [UR32], [UR8], desc[UR10] ;  /* 0x00000a20080075b4 */ /* 0x0007e20008019000 */
[----:B------:R3:W-:Y:S01]  /*7710*/  UTMALDG.4D [UR24], [UR8], desc[UR10] ;  /* 0x00000a18080075b4 */ /* 0x0007e20008019000 */
[----:B------:R3:W-:Y:S01]  /*7720*/  UTMALDG.4D [UR16], [UR8], desc[UR10] ;  /* 0x00000a10080075b4 */ /* 0x0007e20008019000 */
[----:B------:R3:W-:Y:S01]  /*7730*/  UBLKCP.S.G [UR30], [UR22], UR5 ;  /* 0x0000001e160073ba */ /* 0x0007e20008000205 */
[----:B------:R-:W4:Y:S02]  /*7740*/  SYNCS.PHASECHK.TRANS64.TRYWAIT P1, [R0+URZ+0x26828], R7 ;  /* 0x02682807000075a7 */ /* 0x000f24000802017f */
[----:B---34-:R-:W-:Y:S05]  /*7750*/  @!P1 BRA `(.L_x_70) ;  /* 0x0000000c00149947 */ /* 0x018fea0003800000 */
.L_x_92:
[----:B------:R-:W-:Y:S05]  /*7760*/  @P0 BRA `(.L_x_71) ;  /* 0x0000000000140947 */ /* 0x000fea0003800000 */
[----:B------:R-:W-:Y:S01]  /*7770*/  ISETP.NE.AND P0, PT, R13, RZ, PT ;  /* 0x000000ff0d00720c */ /* 0x000fe20003f05270 */
[----:B------:R-:W-:-:S04]  /*7780*/  IMAD.MOV.U32 R5, RZ, RZ, 0x3100 ;  /* 0x00003100ff057424 */ /* 0x000fc800078e00ff */
[----:B------:R4:W-:Y:S08]  /*7790*/  SYNCS.ARRIVE.TRANS64 RZ, [R0+URZ+0x26818], R5 ;  /* 0x0268180500ff79a7 */ /* 0x0009f0000800003f */
[----:B------:R-:W-:Y:S05]  /*77a0*/  @!P0 BRA `(.L_x_71) ;  /* 0x0000000000048947 */ /* 0x000fea0003800000 */
[----:B------:R-:W-:Y:S01]  /*77b0*/  BPT.TRAP 0x1 ;  /* 0x000000040000795c */ /* 0x000fe20000300000 */
.L_x_71:
        /* <DEDUP_REMOVED lines=8> */
[----:B------:R-:W-:Y:S01]  /*7840*/  UMOV UR37, UR21 ;  /* 0x0000001500257c82 */ /* 0x000fe20008000000 */
[----:B------:R-:W-:Y:S01]  /*7850*/  UMOV UR26, 0x20 ;  /* 0x00000020001a7882 */ /* 0x000fe20000000000 */
[----:B------:R-:W-:Y:S01]  /*7860*/  UMOV UR28, UR20 ;  /* 0x00000014001c7c82 */ /* 0x000fe20008000000 */
[----:B------:R-:W-:Y:S01]  /*7870*/  UMOV UR29, UR21 ;  /* 0x00000015001d7c82 */ /* 0x000fe20008000000 */
[----:B------:R-:W-:Y:S01]  /*7880*/  UMOV UR18, 0x40 ;  /* 0x0000004000127882 */ /* 0x000fe20000000000 */
[----:B------:R-:W-:Y:S01]  /*7890*/  UIADD3 UR35, UR35, 0x40, URZ ;  /* 0x0000004023237890 */ /* 0x000fe2000fffe03f */
[----:B------:R-:W-:Y:S01]  /*78a0*/  IMAD.MOV.U32 R12, RZ, RZ, 0x1 ;  /* 0x00000001ff0c7424 */ /* 0x000fe200078e00ff */
[----:B------:R-:W-:-:S02]  /*78b0*/  UIADD3 UR32, UR16, 0x15000, URZ ;  /* 0x0001500010207890 */ /* 0x000fc4000fffe03f */
[----:B------:R-:W-:Y:S02]  /*78c0*/  UIADD3 UR33, UR16, 0x26818, URZ ;  /* 0x0002681810217890 */ /* 0x000fe4000fffe03f */
[----:B------:R-:W-:Y:S01]  /*78d0*/  UIADD3 UR24, UR16, 0x16000, URZ ;  /* 0x0001600010187890 */ /* 0x000fe2000fffe03f */
[----:B----4-:R-:W-:Y:S01]  /*78e0*/  IMAD.U32 R5, RZ, RZ, UR35 ;  /* 0x00000023ff057e24 */ /* 0x010fe2000f8e00ff */
        /* <DEDUP_REMOVED lines=8> */
[----:B------:R-:W-:Y:S01]  /*7970*/  UMOV UR5, 0x10 ;  /* 0x0000001000057882 */ /* 0x000fe20000000000 */
[----:B------:R-:W-:Y:S01]  /*7980*/  UMOV UR31, UR33 ;  /* 0x00000021001f7c82 */ /* 0x000fe20008000000 */
[----:B------:R4:W-:Y:S01]  /*7990*/  UTMALDG.4D [UR24], [UR10], desc[UR22] ;  /* 0x000016180a0075b4 */ /* 0x0009e20008019000 */
[----:B------:R4:W-:Y:S01]  /*79a0*/  UTMALDG.4D [UR16], [UR10], desc[UR22] ;  /* 0x000016100a0075b4 */ /* 0x0009e20008019000 */
[----:B------:R4:W-:Y:S02]  /*79b0*/  UBLKCP.S.G [UR30], [UR8], UR5 ;  /* 0x0000001e080073ba */ /* 0x0009e40008000205 */
[----:B----4-:R-:W-:Y:S01]  /*79c0*/  NOP ;  /* 0x0000000000007918 */ /* 0x010fe20000000000 */
.L_x_57:
[----:B------:R-:W4:Y:S01]  /*79d0*/  S2R R2, SR_TID.X ;  /* 0x0000000000027919 */ /* 0x000f220000002100 */
[----:B------:R-:W-:Y:S01]  /*79e0*/  IMAD R3, R12, 0x8, R0 ;  /* 0x000000080c037824 */ /* 0x000fe200078e0200 */
[----:B----4-:R-:W-:Y:S02]  /*79f0*/  LOP3.LUT R4, R2, 0x7f, RZ, 0xc0, !PT ;  /* 0x0000007f02047812 */ /* 0x010fe400078ec0ff */
[----:B------:R-:W-:Y:S02]  /*7a00*/  SHF.L.U32 R2, R9, 0x1f, RZ ;  /* 0x0000001f09027819 */ /* 0x000fe400000006ff */
[----:B------:R-:W-:Y:S02]  /*7a10*/  ISETP.NE.AND P1, PT, R4, RZ, PT ;  /* 0x000000ff0400720c */ /* 0x000fe40003f25270 */
[----:B------:R-:W4:Y:S02]  /*7a20*/  SYNCS.PHASECHK.TRANS64.TRYWAIT P0, [R3+URZ+0x26840], R2 ;  /* 0x02684002030075a7 */ /* 0x000f24000800017f */
[----:B----4-:R-:W-:Y:S09]  /*7a30*/  @!P0 BRA `(.L_x_72) ;  /* 0x0000000800708947 */ /* 0x010ff20003800000 */
.L_x_93:
[----:B------:R-:W-:Y:S05]  /*7a40*/  @P1 BRA `(.L_x_73) ;  /* 0x0000000000181947 */ /* 0x000fea0003800000 */
[----:B------:R-:W5:Y:S01]  /*7a50*/  S2R R4, SR_TID.X ;  /* 0x0000000000047919 */ /* 0x000f620000002100 */
[----:B----4-:R-:W-:-:S04]  /*7a60*/  MOV R2, 0x3100 ;  /* 0x0000310000027802 */ /* 0x010fc80000000f00 */
[----:B------:R4:W-:Y:S01]  /*7a70*/  SYNCS.ARRIVE.TRANS64 RZ, [R3+URZ+0x26830], R2 ;  /* 0x0268300203ff79a7 */ /* 0x0009e2000800003f */
[----:B-----5:R-:W-:-:S13]  /*7a80*/  LOP3.LUT P0, RZ, R4, 0x1f, RZ, 0xc0, !PT ;  /* 0x0000001f04ff7812 */ /* 0x020fda000780c0ff */
[----:B----4-:R-:W-:Y:S05]  /*7a90*/  @!P0 BRA `(.L_x_73) ;  /* 0x0000000000048947 */ /* 0x010fea0003800000 */
[----:B------:R-:W-:Y:S01]  /*7aa0*/  BPT.TRAP 0x1 ;  /* 0x000000040000795c */ /* 0x000fe20000300000 */
.L_x_73:
[----:B------:R-:W-:Y:S01]  /*7ab0*/  R2UR UR35, R5 ;  /* 0x00000000052372ca */ /* 0x000fe200000e0000 */
[C-C-:B----4-:R-:W-:Y:S01]  /*7ac0*/  IMAD R2, R12.reuse, 0x3000, R0.reuse ;  /* 0x000030000c027824 */ /* 0x150fe200078e0200 */
[----:B------:R-:W-:Y:S01]  /*7ad0*/  R2UR UR33, R3 ;  /* 0x00000000032172ca */ /* 0x000fe200000e0000 */
[----:B-123--:R-:W-:Y:S01]  /*7ae0*/  IMAD R0, R12, 0x100, R0 ;  /* 0x000001000c007824 */ /* 0x00efe200078e0200 */
[----:B------:R-:W-:Y:S01]  /*7af0*/  ULDC.64 UR8, c[0x0][0x728] ;  /* 0x0001ca0000087ab9 */ /* 0x000fe20000000a00 */
[----:B------:R-:W-:Y:S01]  /*7b00*/  UMOV UR22, 0x0 ;  /* 0x0000000000167882 */ /* 0x000fe20000000000 */
[----:B------:R-:W-:Y:S01]  /*7b10*/  R2UR UR16, R2 ;  /* 0x00000000021072ca */ /* 0x000fe200000e0000 */
[----:B------:R-:W-:Y:S01]  /*7b20*/  UMOV UR23, 0x14f00000 ;  /* 0x14f0000000177882 */ /* 0x000fe20000000000 */
[----:B------:R-:W-:Y:S01]  /*7b30*/  R2UR UR5, R0 ;  /* 0x00000000000572ca */ /* 0x000fe200000e0000 */
[----:B------:R-:W-:Y:S01]  /*7b40*/  UMOV UR34, URZ ;  /* 0x0000003f00227c82 */ /* 0x000fe20008000000 */
[----:B------:R-:W-:Y:S01]  /*7b50*/  UMOV UR36, UR20 ;  /* 0x0000001400247c82 */ /* 0x000fe20008000000 */
[----:B------:R-:W-:Y:S01]  /*7b60*/  UMOV UR37, UR21 ;  /* 0x0000001500257c82 */ /* 0x000fe20008000000 */
[----:B------:R-:W-:Y:S01]  /*7b70*/  UMOV UR26, 0x20 ;  /* 0x00000020001a7882 */ /* 0x000fe20000000000 */
[----:B------:R-:W-:Y:S01]  /*7b80*/  UIADD3 UR13, UP0, UR35, UR6, URZ ;  /* 0x00000006230d7290 */ /* 0x000fe2000ff1e03f */
[----:B------:R-:W-:Y:S01]  /*7b90*/  VIADD R0, R12, 0x1 ;  /* 0x000000010c007836 */ /* 0x000fe20000000000 */
[----:B------:R-:W-:Y:S01]  /*7ba0*/  UIADD3 UR33, UR33, 0x26830, URZ ;  /* 0x0002683021217890 */ /* 0x000fe2000fffe03f */
[----:B------:R-:W-:Y:S01]  /*7bb0*/  UMOV UR28, UR20 ;  /* 0x00000014001c7c82 */ /* 0x000fe20008000000 */
[----:B------:R-:W-:-:S02]  /*7bc0*/  UMOV UR29, UR21 ;  /* 0x00000015001d7c82 */ /* 0x000fc40008000000 */
[----:B------:R-:W-:Y:S01]  /*7bd0*/  PLOP3.LUT P0, PT, PT, PT, UP0, 0x80, 0x0 ;  /* 0x000000000000781c */ /* 0x000fe20003f0f008 */
[----:B------:R-:W-:Y:S02]  /*7be0*/  ULEA UR8, UP0, UR13, UR8, 0x2 ;  /* 0x000000080d087291 */ /* 0x000fe4000f80103f */
[----:B------:R-:W-:Y:S01]  /*7bf0*/  UIADD3 UR32, UR16, 0x18000, URZ ;  /* 0x0001800010207890 */ /* 0x000fe2000fffe03f */
[----:B------:R-:W-:Y:S01]  /*7c00*/  LEA.HI.X.SX32 R5, R5, R8, 0x1, P0 ;  /* 0x0000000805057211 */ /* 0x000fe200000f0eff */
[----:B------:R-:W-:Y:S01]  /*7c10*/  UIADD3 UR24, UR16, 0x19000, URZ ;  /* 0x0001900010187890 */ /* 0x000fe2000fffe03f */
[----:B------:R-:W-:Y:S01]  /*7c20*/  IADD3 R10, P0, R10, 0x1f0, RZ ;  /* 0x000001f00a0a7810 */ /* 0x000fe20007f1e0ff */
[----:B------:R-:W-:Y:S01]  /*7c30*/  UIADD3 UR16, UR16, 0x1a000, URZ ;  /* 0x0001a00010107890 */ /* 0x000fe2000fffe03f */
[----:B------:R-:W-:Y:S01]  /*7c40*/  R2UR UR17, R5 ;  /* 0x00000000051172ca */ /* 0x000fe200000e0000 */
[----:B------:R-:W-:Y:S01]  /*7c50*/  UIADD3 UR30, UR5, 0x1e200, URZ ;  /* 0x0001e200051e7890 */ /* 0x000fe2000fffe03f */
[----:B------:R-:W-:Y:S01]  /*7c60*/  R2UR UR10, R10 ;  /* 0x000000000a0a72ca */ /* 0x000fe200000e0000 */
[----:B------:R-:W-:Y:S01]  /*7c70*/  IMAD.X R11, RZ, RZ, R11, P0 ;  /* 0x000000ffff0b7224 */ /* 0x000fe200000e060b */
[----:B------:R-:W-:Y:S01]  /*7c80*/  UMOV UR27, UR35 ;  /* 0x00000023001b7c82 */ /* 0x000fe20008000000 */
[----:B------:R-:W-:Y:S01]  /*7c90*/  UMOV UR25, UR33 ;  /* 0x0000002100197c82 */ /* 0x000fe20008000000 */
[----:B------:R-:W-:Y:S01]  /*7ca0*/  UMOV UR18, 0x40 ;  /* 0x0000004000127882 */ /* 0x000fe20000000000 */
[----:B------:R-:W-:Y:S01]  /*7cb0*/  UMOV UR19, UR35 ;  /* 0x0000002300137c82 */ /* 0x000fe20008000000 */
[----:B------:R-:W-:Y:S01]  /*7cc0*/  R2UR UR11, R11 ;  /* 0x000000000b0b72ca */ /* 0x000fe200000e0000 */
[----:B------:R-:W-:Y:S01]  /*7cd0*/  UMOV UR31, UR33 ;  /* 0x00000021001f7c82 */ /* 0x000fe20008000000 */
[----:B------:R-:W-:Y:S01]  /*7ce0*/  UMOV UR5, 0x10 ;  /* 0x0000001000057882 */ /* 0x000fe20000000000 */
[----:B------:R-:W-:-:S02]  /*7cf0*/  ISETP.NE.AND P0, PT, R0, 0x2, PT ;  /* 0x000000020000780c */ /* 0x000fc40003f05270 */
[----:B------:R-:W-:Y:S02]  /*7d00*/  ULEA.HI.X UR9, UR13, UR9, UR17, 0x2, UP0 ;  /* 0x000000090d097291 */ /* 0x000fe400080f1411 */
[----:B------:R-:W-:Y:S01]  /*7d10*/  SEL R2, RZ, 0x1, P0 ;  /* 0x00000001ff027807 */ /* 0x000fe20000000000 */
[----:B------:R-:W-:Y:S01]  /*7d20*/  UMOV UR17, UR33 ;  /* 0x0000002100117c82 */ /* 0x000fe20008000000 */
[----:B------:R-:W-:Y:S02]  /*7d30*/  SEL R0, R0, RZ, P0 ;  /* 0x000000ff00007207 */ /* 0x000fe40000000000 */
[----:B------:R-:W-:Y:S02]  /*7d40*/  LOP3.LUT R9, R9, R2, RZ, 0x3c, !PT ;  /* 0x0000000209097212 */ /* 0x000fe400078e3cff */
[----:B------:R1:W-:Y:S01]  /*7d50*/  UTMALDG.4D [UR32], [UR10], desc[UR22] ;  /* 0x000016200a0075b4 */ /* 0x0003e20008019000 */
[----:B------:R1:W-:Y:S01]  /*7d60*/  UTMALDG.4D [UR24], [UR10], desc[UR22] ;  /* 0x000016180a0075b4 */ /* 0x0003e20008019000 */
[----:B------:R1:W-:Y:S01]  /*7d70*/  UTMALDG.4D [UR16], [UR10], desc[UR22] ;  /* 0x000016100a0075b4 */ /* 0x0003e20008019000 */
[----:B------:R1:W-:Y:S02]  /*7d80*/  UBLKCP.S.G [UR30], [UR8], UR5 ;  /* 0x0000001e080073ba */ /* 0x0003e40008000205 */
[----:B-1----:R-:W-:Y:S01]  /*7d90*/  NOP ;  /* 0x0000000000007918 */ /* 0x002fe20000000000 */
.L_x_54:
[----:B------:R-:W-:Y:S05]  /*7da0*/  BSYNC B0 ;  /* 0x0000000000007941 */ /* 0x000fea0003800000 */
.L_x_53:
[----:B------:R-:W-:-:S03]  /*7db0*/  UMOV UR5, 0xffffffff ;  /* 0xffffffff00057882 */ /* 0x000fc60000000000 */
[----:B------:R-:W-:Y:S05]  /*7dc0*/  BRA.DIV UR5, `(.L_x_74) ;  /* 0x0000000605a07947 */ /* 0x000fea000b800000 */
[----:B------:R-:W-:-:S13]  /*7dd0*/  ELECT P0, URZ, PT ;  /* 0x00000000003f782f */ /* 0x000fda0003800000 */
.L_x_96:
[----:B------:R-:W-:Y:S04]  /*7de0*/  BSSY B0, `(.L_x_75) ;  /* 0x0000023000007945 */ /* 0x000fe80003800000 */
[----:B------:R-:W-:Y:S05]  /*7df0*/  @!P0 BRA `(.L_x_76) ;  /* 0x0000000000848947 */ /* 0x000fea0003800000 */
[----:B------:R-:W-:-:S06]  /*7e00*/  ULOP3.LUT UR5, UR38, 0x2, URZ, 0xfc, !UPT ;  /* 0x0000000226057892 */ /* 0x000fcc000f8efc3f */
[----:B------:R-:W-:-:S05]  /*7e10*/  IMAD.U32 R2, RZ, RZ, UR5 ;  /* 0x00000005ff027e24 */ /* 0x000fca000f8e00ff */
[----:B------:R-:W-:-:S13]  /*7e20*/  ISETP.NE.AND P0, PT, R2, 0x3, PT ;  /* 0x000000030200780c */ /* 0x000fda0003f05270 */
[----:B------:R-:W-:Y:S05]  /*7e30*/  @!P0 BRA `(.L_x_77) ;  /* 0x0000000000048947 */ /* 0x000fea0003800000 */
[----:B------:R-:W-:Y:S01]  /*7e40*/  BPT.TRAP 0x1 ;  /* 0x000000040000795c */ /* 0x000fe20000300000 */
.L_x_77:
[----:B------:R-:W1:Y:S01]  /*7e50*/  S2R R3, SR_CgaCtaId ;  /* 0x0000000000037919 */ /* 0x000e620000008800 */
[----:B------:R-:W-:Y:S02]  /*7e60*/  MOV R2, 0x400 ;  /* 0x0000040000027802 */ /* 0x000fe40000000f00 */
[----:B------:R-:W-:Y:S02]  /*7e70*/  SHF.L.U32 R5, R9, 0x1f, RZ ;  /* 0x0000001f09057819 */ /* 0x000fe400000006ff */
[----:B-1----:R-:W-:Y:S01]  /*7e80*/  LEA R7, R3, R2, 0x18 ;  /* 0x0000000203077211 */ /* 0x002fe200078ec0ff */
[----:B------:R-:W-:-:S04]  /*7e90*/  VIADD R2, R0, 0x1 ;  /* 0x0000000100027836 */ /* 0x000fc80000000000 */
[----:B------:R-:W-:Y:S01]  /*7ea0*/  VIADD R3, R7, 0x26820 ;  /* 0x0002682007037836 */ /* 0x000fe20000000000 */
[----:B------:R-:W-:-:S03]  /*7eb0*/  ISETP.NE.AND P2, PT, R2, 0x2, PT ;  /* 0x000000020200780c */ /* 0x000fc60003f45270 */
[----:B------:R-:W-:Y:S01]  /*7ec0*/  IMAD R6, R0, 0x8, R3 ;  /* 0x0000000800067824 */ /* 0x000fe200078e0203 */
[----:B------:R-:W-:-:S03]  /*7ed0*/  SEL R4, RZ, 0x1, P2 ;  /* 0x00000001ff047807 */ /* 0x000fc60001000000 */
[----:B------:R-:W1:Y:S01]  /*7ee0*/  SYNCS.PHASECHK.TRANS64.TRYWAIT P1, [R6+URZ], R5 ;  /* 0x00000005060075a7 */ /* 0x000e62000802017f */
[----:B------:R-:W-:Y:S02]  /*7ef0*/  LOP3.LUT R9, R9, R4, RZ, 0x3c, !PT ;  /* 0x0000000409097212 */ /* 0x000fe400078e3cff */
[----:B------:R-:W-:Y:S02]  /*7f00*/  SEL R4, R2, RZ, P2 ;  /* 0x000000ff02047207 */ /* 0x000fe40001000000 */
[----:B------:R-:W-:-:S03]  /*7f10*/  SHF.L.U32 R2, R9, 0x1f, RZ ;  /* 0x0000001f09027819 */ /* 0x000fc600000006ff */
[----:B------:R-:W-:Y:S01]  /*7f20*/  IMAD R3, R4, 0x8, R3 ;  /* 0x0000000804037824 */ /* 0x000fe200078e0203 */
[----:B-1----:R-:W-:Y:S06]  /*7f30*/  @!P1 BRA `(.L_x_78) ;  /* 0x0000000400689947 */ /* 0x002fec0003800000 */
.L_x_97:
[----:B------:R-:W2:Y:S02]  /*7f40*/  SYNCS.PHASECHK.TRANS64.TRYWAIT P1, [R3+URZ], R2 ;  /* 0x00000002030075a7 */ /* 0x000ea4000802017f */
[----:B--2---:R-:W-:Y:S05]  /*7f50*/  @!P1 BRA `(.L_x_79) ;  /* 0x0000000400749947 */ /* 0x004fea0003800000 */
.L_x_98:
[----:B------:R-:W-:Y:S05]  /*7f60*/  @!P0 BRA `(.L_x_80) ;  /* 0x0000000000048947 */ /* 0x000fea0003800000 */
[----:B------:R-:W-:Y:S01]  /*7f70*/  BPT.TRAP 0x1 ;  /* 0x000000040000795c */ /* 0x000fe20000300000 */
.L_x_80:
[----:B--2---:R-:W-:-:S05]  /*7f80*/  VIADD R3, R7, 0x26840 ;  /* 0x0002684007037836 */ /* 0x004fca0000000000 */
[----:B------:R-:W-:-:S04]  /*7f90*/  LEA R0, R0, R3, 0x3 ;  /* 0x0000000300007211 */ /* 0x000fc800078e18ff */
[----:B------:R-:W2:Y:S02]  /*7fa0*/  SYNCS.PHASECHK.TRANS64.TRYWAIT P0, [R0+URZ], R5 ;  /* 0x00000005000075a7 */ /* 0x000ea4000800017f */
[----:B--2---:R-:W-:Y:S05]  /*7fb0*/  @!P0 BRA `(.L_x_81) ;  /* 0x0000000400708947 */ /* 0x004fea0003800000 */
.L_x_99:
[----:B------:R-:W-:-:S07]  /*7fc0*/  IMAD R3, R4, 0x8, R3 ;  /* 0x0000000804037824 */ /* 0x000fce00078e0203 */
.L_x_82:
[----:B---3--:R3:W4:Y:S02]  /*7fd0*/  SYNCS.PHASECHK.TRANS64.TRYWAIT P0, [R3+URZ], R2 ;  /* 0x00000002030075a7 */ /* 0x008724000800017f */
[----:B----4-:R-:W-:Y:S05]  /*7fe0*/  @!P0 NANOSLEEP.SYNCS 0x989680 ;  /* 0x009896800000895d */ /* 0x010fea0003900000 */
[----:B------:R-:W4:Y:S02]  /*7ff0*/  @!P0 SYNCS.PHASECHK.TRANS64 P0, [R3+URZ], R2 ;  /* 0x00000002030085a7 */ /* 0x000f24000800007f */
[----:B----4-:R-:W-:Y:S05]  /*8000*/  @!P0 BRA `(.L_x_82) ;  /* 0xfffffffc00f08947 */ /* 0x010fea000383ffff */
.L_x_76:
[----:B------:R-:W-:Y:S05]  /*8010*/  BSYNC B0 ;  /* 0x0000000000007941 */ /* 0x000fea0003800000 */
.L_x_75:
[----:B------:R-:W-:Y:S05]  /*8020*/  EXIT ;  /* 0x000000000000794d */ /* 0x000fea0003800000 */
.L_x_10:
[----:B------:R-:W-:Y:S02]  /*8030*/  IMAD.MOV.U32 R13, RZ, RZ, R120 ;  /* 0x000000ffff0d7224 */ /* 0x000fe400078e0078 */
[----:B------:R-:W-:Y:S02]  /*8040*/  IMAD.MOV.U32 R12, RZ, RZ, RZ ;  /* 0x000000ffff0c7224 */ /* 0x000fe400078e00ff */
[----:B------:R-:W-:Y:S02]  /*8050*/  IMAD.MOV.U32 R11, RZ, RZ, 0x1f ;  /* 0x0000001fff0b7424 */ /* 0x000fe400078e00ff */
[----:B------:R-:W-:-:S07]  /*8060*/  IMAD.MOV.U32 R15, RZ, RZ, -0x1 ;  /* 0xffffffffff0f7424 */ /* 0x000fce00078e00ff */
[----:B------:R-:W-:Y:S05]  /*8070*/  WARPSYNC.COLLECTIVE R15, `(.L_x_83) ;  /* 0x000000000f087348 */ /* 0x000fea0003c00000 */
[----:B------:R1:W2:Y:S02]  /*8080*/  SHFL.IDX P6, R14, R13, R12, R11 ;  /* 0x0000000c0d0e7389 */ /* 0x0002a400000c000b */
[----:B-12---:R-:W-:Y:S01]  /*8090*/  ENDCOLLECTIVE ;  /* 0x000000000000791b */ /* 0x006fe20003800000 */
.L_x_83:
[----:B------:R-:W-:Y:S05]  /*80a0*/  BRA `(.L_x_84) ;  /* 0xffffff8800b47947 */ /* 0x000fea000383ffff */
.L_x_12:
[----:B--2---:R2:W3:Y:S02]  /*80b0*/  SYNCS.PHASECHK.TRANS64.TRYWAIT P0, [R16+URZ+0x26800], R7 ;  /* 0x02680007100075a7 */ /* 0x0044e4000800017f */
[----:B---3--:R-:W-:Y:S05]  /*80c0*/  @!P0 NANOSLEEP.SYNCS 0x989680 ;  /* 0x009896800000895d */ /* 0x008fea0003900000 */
[----:B------:R-:W3:Y:S02]  /*80d0*/  @!P0 SYNCS.PHASECHK.TRANS64 P0, [R16+URZ+0x26800], R7 ;  /* 0x02680007100085a7 */ /* 0x000ee4000800007f */
[----:B---3--:R-:W-:Y:S05]  /*80e0*/  @!P0 BRA `(.L_x_12) ;  /* 0xfffffffc00f08947 */ /* 0x008fea000383ffff */
[----:B------:R-:W-:Y:S05]  /*80f0*/  BRA `(.L_x_11) ;  /* 0xffffff8800f47947 */ /* 0x000fea000383ffff */
.L_x_18:
[----:B---3--:R-:W-:-:S04]  /*8100*/  IMAD.U32 R5, RZ, RZ, UR8 ;  /* 0x00000008ff057e24 */ /* 0x008fc8000f8e00ff */
[----:B------:R3:W1:Y:S03]  /*8110*/  SYNCS.PHASECHK.TRANS64.TRYWAIT P1, [R5+URZ+0x26810], R6 ;  /* 0x02681006050075a7 */ /* 0x000666000802017f */
[----:B-1----:R-:W-:Y:S05]  /*8120*/  @!P1 NANOSLEEP.SYNCS 0x989680 ;  /* 0x009896800000995d */ /* 0x002fea0003900000 */
[----:B------:R-:W1:Y:S02]  /*8130*/  @!P1 SYNCS.PHASECHK.TRANS64 P1, [R5+URZ+0x26810], R6 ;  /* 0x02681006050095a7 */ /* 0x000e64000802007f */
[----:B-1----:R-:W-:Y:S05]  /*8140*/  @!P1 BRA `(.L_x_18) ;  /* 0xfffffffc00ec9947 */ /* 0x002fea000383ffff */
[----:B------:R-:W-:Y:S05]  /*8150*/  BRA `(.L_x_17) ;  /* 0xffffff94005c7947 */ /* 0x000fea000383ffff */
.L_x_22:
[----:B------:R-:W-:-:S04]  /*8160*/  IMAD.U32 R7, RZ, RZ, UR8 ;  /* 0x00000008ff077e24 */ /* 0x000fc8000f8e00ff */
[----:B------:R1:W1:Y:S03]  /*8170*/  SYNCS.PHASECHK.TRANS64.TRYWAIT P1, [R7+URZ+0x26830], R6 ;  /* 0x02683006070075a7 */ /* 0x000266000802017f */
[----:B-1----:R-:W-:Y:S05]  /*8180*/  @!P1 NANOSLEEP.SYNCS 0x989680 ;  /* 0x009896800000995d */ /* 0x002fea0003900000 */
[----:B------:R-:W1:Y:S02]  /*8190*/  @!P1 SYNCS.PHASECHK.TRANS64 P1, [R7+URZ+0x26830], R6 ;  /* 0x02683006070095a7 */ /* 0x000e64000802007f */
[----:B-1----:R-:W-:Y:S05]  /*81a0*/  @!P1 BRA `(.L_x_22) ;  /* 0xfffffffc00ec9947 */ /* 0x002fea000383ffff */
[----:B------:R-:W-:Y:S05]  /*81b0*/  BRA `(.L_x_21) ;  /* 0xffffff9800687947 */ /* 0x000fea000383ffff */
.L_x_55:
[----:B-1----:R1:W2:Y:S02]  /*81c0*/  SYNCS.PHASECHK.TRANS64.TRYWAIT P0, [R0+URZ+0x26820], R3 ;  /* 0x02682003000075a7 */ /* 0x0022a4000800017f */
[----:B--2---:R-:W-:Y:S05]  /*81d0*/  @!P0 NANOSLEEP.SYNCS 0x989680 ;  /* 0x009896800000895d */ /* 0x004fea0003900000 */
[----:B------:R-:W2:Y:S02]  /*81e0*/  @!P0 SYNCS.PHASECHK.TRANS64 P0, [R0+URZ+0x26820], R3 ;  /* 0x02682003000085a7 */ /* 0x000ea4000800007f */
[----:B--2---:R-:W-:Y:S05]  /*81f0*/  @!P0 BRA `(.L_x_55) ;  /* 0xfffffffc00f08947 */ /* 0x004fea000383ffff */
[----:B------:R-:W-:Y:S05]  /*8200*/  BRA `(.L_x_85) ;  /* 0xffffffdc008c7947 */ /* 0x000fea000383ffff */
.L_x_59:
[----:B-1----:R1:W2:Y:S02]  /*8210*/  SYNCS.PHASECHK.TRANS64.TRYWAIT P1, [R0+URZ+0x26840], R20 ;  /* 0x02684014000075a7 */ /* 0x0022a4000802017f */
[----:B--2---:R-:W-:Y:S05]  /*8220*/  @!P1 NANOSLEEP.SYNCS 0x989680 ;  /* 0x009896800000995d */ /* 0x004fea0003900000 */
[----:B------:R-:W2:Y:S02]  /*8230*/  @!P1 SYNCS.PHASECHK.TRANS64 P1, [R0+URZ+0x26840], R20 ;  /* 0x02684014000095a7 */ /* 0x000ea4000802007f */
[----:B--2---:R-:W-:Y:S05]  /*8240*/  @!P1 BRA `(.L_x_59) ;  /* 0xfffffffc00f09947 */ /* 0x004fea000383ffff */
[----:B------:R-:W-:Y:S05]  /*8250*/  BRA `(.L_x_86) ;  /* 0xffffffe400b87947 */ /* 0x000fea000383ffff */
.L_x_61:
[----:B--2---:R2:W3:Y:S02]  /*8260*/  SYNCS.PHASECHK.TRANS64.TRYWAIT P1, [R0+URZ+0x26828], R20 ;  /* 0x02682814000075a7 */ /* 0x0044e4000802017f */
[----:B---3--:R-:W-:Y:S05]  /*8270*/  @!P1 NANOSLEEP.SYNCS 0x989680 ;  /* 0x009896800000995d */ /* 0x008fea0003900000 */
[----:B------:R-:W3:Y:S02]  /*8280*/  @!P1 SYNCS.PHASECHK.TRANS64 P1, [R0+URZ+0x26828], R20 ;  /* 0x02682814000095a7 */ /* 0x000ee4000802007f */
[----:B---3--:R-:W-:Y:S05]  /*8290*/  @!P1 BRA `(.L_x_61) ;  /* 0xfffffffc00f09947 */ /* 0x008fea000383ffff */
[----:B------:R-:W-:Y:S05]  /*82a0*/  BRA `(.L_x_87) ;  /* 0xffffffe800647947 */ /* 0x000fea000383ffff */
.L_x_63:
[----:B---3--:R3:W4:Y:S02]  /*82b0*/  SYNCS.PHASECHK.TRANS64.TRYWAIT P1, [R0+URZ+0x26848], R20 ;  /* 0x02684814000075a7 */ /* 0x008724000802017f */
[----:B----4-:R-:W-:Y:S05]  /*82c0*/  @!P1 NANOSLEEP.SYNCS 0x989680 ;  /* 0x009896800000995d */ /* 0x010fea0003900000 */
[----:B------:R-:W4:Y:S02]  /*82d0*/  @!P1 SYNCS.PHASECHK.TRANS64 P1, [R0+URZ+0x26848], R20 ;  /* 0x02684814000095a7 */ /* 0x000f24000802007f */
[----:B----4-:R-:W-:Y:S05]  /*82e0*/  @!P1 BRA `(.L_x_63) ;  /* 0xfffffffc00f09947 */ /* 0x010fea000383ffff */
[----:B------:R-:W-:Y:S05]  /*82f0*/  BRA `(.L_x_88) ;  /* 0xffffffe800f07947 */ /* 0x000fea000383ffff */
.L_x_65:
[----:B------:R-:W-:-:S07]  /*8300*/  SHF.L.U32 R5, R9, 0x1f, RZ ;  /* 0x0000001f09057819 */ /* 0x000fce00000006ff */
.L_x_89:
[----:B--2---:R2:W3:Y:S02]  /*8310*/  SYNCS.PHASECHK.TRANS64.TRYWAIT P1, [R0+URZ+0x26820], R5 ;  /* 0x02682005000075a7 */ /* 0x0044e4000802017f */
[----:B---3--:R-:W-:Y:S05]  /*8320*/  @!P1 NANOSLEEP.SYNCS 0x989680 ;  /* 0x009896800000995d */ /* 0x008fea0003900000 */
[----:B------:R-:W3:Y:S02]  /*8330*/  @!P1 SYNCS.PHASECHK.TRANS64 P1, [R0+URZ+0x26820], R5 ;  /* 0x02682005000095a7 */ /* 0x000ee4000802007f */
[----:B---3--:R-:W-:Y:S05]  /*8340*/  @!P1 BRA `(.L_x_89) ;  /* 0xfffffffc00f09947 */ /* 0x008fea000383ffff */
[----:B------:R-:W-:Y:S05]  /*8350*/  BRA `(.L_x_90) ;  /* 0xffffffec008c7947 */ /* 0x000fea000383ffff */
.L_x_68:
[----:B--2---:R2:W3:Y:S02]  /*8360*/  SYNCS.PHASECHK.TRANS64.TRYWAIT P1, [R0+URZ+0x26840], R7 ;  /* 0x02684007000075a7 */ /* 0x0044e4000802017f */
[----:B---3--:R-:W-:Y:S05]  /*8370*/  @!P1 NANOSLEEP.SYNCS 0x989680 ;  /* 0x009896800000995d */ /* 0x008fea0003900000 */
[----:B------:R-:W3:Y:S02]  /*8380*/  @!P1 SYNCS.PHASECHK.TRANS64 P1, [R0+URZ+0x26840], R7 ;  /* 0x02684007000095a7 */ /* 0x000ee4000802007f */
[----:B---3--:R-:W-:Y:S05]  /*8390*/  @!P1 BRA `(.L_x_68) ;  /* 0xfffffffc00f09947 */ /* 0x008fea000383ffff */
[----:B------:R-:W-:Y:S05]  /*83a0*/  BRA `(.L_x_91) ;  /* 0xfffffff000347947 */ /* 0x000fea000383ffff */
.L_x_70:
[----:B---3--:R3:W4:Y:S02]  /*83b0*/  SYNCS.PHASECHK.TRANS64.TRYWAIT P1, [R0+URZ+0x26828], R7 ;  /* 0x02682807000075a7 */ /* 0x008724000802017f */
[----:B----4-:R-:W-:Y:S05]  /*83c0*/  @!P1 NANOSLEEP.SYNCS 0x989680 ;  /* 0x009896800000995d */ /* 0x010fea0003900000 */
[----:B------:R-:W4:Y:S02]  /*83d0*/  @!P1 SYNCS.PHASECHK.TRANS64 P1, [R0+URZ+0x26828], R7 ;  /* 0x02682807000095a7 */ /* 0x000f24000802007f */
[----:B----4-:R-:W-:Y:S05]  /*83e0*/  @!P1 BRA `(.L_x_70) ;  /* 0xfffffffc00f09947 */ /* 0x010fea000383ffff */
[----:B------:R-:W-:Y:S05]  /*83f0*/  BRA `(.L_x_92) ;  /* 0xfffffff000d87947 */ /* 0x000fea000383ffff */
.L_x_72:
[----:B----4-:R4:W5:Y:S02]  /*8400*/  SYNCS.PHASECHK.TRANS64.TRYWAIT P0, [R3+URZ+0x26840], R2 ;  /* 0x02684002030075a7 */ /* 0x010964000800017f */
[----:B-----5:R-:W-:Y:S05]  /*8410*/  @!P0 NANOSLEEP.SYNCS 0x989680 ;  /* 0x009896800000895d */ /* 0x020fea0003900000 */
[----:B------:R-:W5:Y:S02]  /*8420*/  @!P0 SYNCS.PHASECHK.TRANS64 P0, [R3+URZ+0x26840], R2 ;  /* 0x02684002030085a7 */ /* 0x000f64000800007f */
[----:B-----5:R-:W-:Y:S05]  /*8430*/  @!P0 BRA `(.L_x_72) ;  /* 0xfffffffc00f08947 */ /* 0x020fea000383ffff */
[----:B------:R-:W-:Y:S05]  /*8440*/  BRA `(.L_x_93) ;  /* 0xfffffff4007c7947 */ /* 0x000fea000383ffff */
.L_x_74:
[----:B------:R-:W-:Y:S01]  /*8450*/  BSSY B0, `(.L_x_94) ;  /* 0x0000006000007945 */ /* 0x000fe20003800000 */
[----:B------:R-:W-:-:S07]  /*8460*/  IMAD.MOV.U32 R15, RZ, RZ, -0x1 ;  /* 0xffffffffff0f7424 */ /* 0x000fce00078e00ff */
[----:B------:R-:W-:Y:S05]  /*8470*/  WARPSYNC.COLLECTIVE R15, `(.L_x_95) ;  /* 0x000000000f0c7348 */ /* 0x000fea0003c00000 */
[----:B------:R-:W-:Y:S02]  /*8480*/  ELECT P6, UR62, PT ;  /* 0x00000000003e782f */ /* 0x000fe400038c0000 */
[----:B------:R-:W-:Y:S01]  /*8490*/  MOV R14, UR62 ;  /* 0x0000003e000e7c02 */ /* 0x000fe20008000f00 */
[----:B------:R-:W-:Y:S10]  /*84a0*/  ENDCOLLECTIVE ;  /* 0x000000000000791b */ /* 0x000ff40003800000 */
.L_x_95:
[----:B------:R-:W-:Y:S05]  /*84b0*/  BSYNC B0 ;  /* 0x0000000000007941 */ /* 0x000fea0003800000 */
.L_x_94:
[----:B------:R-:W-:Y:S01]  /*84c0*/  PLOP3.LUT P0, PT, P6, PT, PT, 0x80, 0x0 ;  /* 0x000000000000781c */ /* 0x000fe2000370f070 */
[----:B------:R-:W-:-:S12]  /*84d0*/  BRA `(.L_x_96) ;  /* 0xfffffff800407947 */ /* 0x000fd8000383ffff */
.L_x_78:
[----:B-1----:R1:W2:Y:S02]  /*84e0*/  SYNCS.PHASECHK.TRANS64.TRYWAIT P1, [R6+URZ], R5 ;  /* 0x00000005060075a7 */ /* 0x0022a4000802017f */
[----:B--2---:R-:W-:Y:S05]  /*84f0*/  @!P1 NANOSLEEP.SYNCS 0x989680 ;  /* 0x009896800000995d */ /* 0x004fea0003900000 */
[----:B------:R-:W2:Y:S02]  /*8500*/  @!P1 SYNCS.PHASECHK.TRANS64 P1, [R6+URZ], R5 ;  /* 0x00000005060095a7 */ /* 0x000ea4000802007f */
[----:B--2---:R-:W-:Y:S05]  /*8510*/  @!P1 BRA `(.L_x_78) ;  /* 0xfffffffc00f09947 */ /* 0x004fea000383ffff */
[----:B------:R-:W-:Y:S05]  /*8520*/  BRA `(.L_x_97) ;  /* 0xfffffff800847947 */ /* 0x000fea000383ffff */
.L_x_79:
[----:B--2---:R2:W3:Y:S02]  /*8530*/  SYNCS.PHASECHK.TRANS64.TRYWAIT P1, [R3+URZ], R2 ;  /* 0x00000002030075a7 */ /* 0x0044e4000802017f */
[----:B---3--:R-:W-:Y:S05]  /*8540*/  @!P1 NANOSLEEP.SYNCS 0x989680 ;  /* 0x009896800000995d */ /* 0x008fea0003900000 */
[----:B------:R-:W3:Y:S02]  /*8550*/  @!P1 SYNCS.PHASECHK.TRANS64 P1, [R3+URZ], R2 ;  /* 0x00000002030095a7 */ /* 0x000ee4000802007f */
[----:B---3--:R-:W-:Y:S05]  /*8560*/  @!P1 BRA `(.L_x_79) ;  /* 0xfffffffc00f09947 */ /* 0x008fea000383ffff */
[----:B------:R-:W-:Y:S05]  /*8570*/  BRA `(.L_x_98) ;  /* 0xfffffff800787947 */ /* 0x000fea000383ffff */
.L_x_81:
[----:B--2---:R2:W3:Y:S02]  /*8580*/  SYNCS.PHASECHK.TRANS64.TRYWAIT P0, [R0+URZ], R5 ;  /* 0x00000005000075a7 */ /* 0x0044e4000800017f */
[----:B---3--:R-:W-:Y:S05]  /*8590*/  @!P0 NANOSLEEP.SYNCS 0x989680 ;  /* 0x009896800000895d */ /* 0x008fea0003900000 */
[----:B------:R-:W3:Y:S02]  /*85a0*/  @!P0 SYNCS.PHASECHK.TRANS64 P0, [R0+URZ], R5 ;  /* 0x00000005000085a7 */ /* 0x000ee4000800007f */
[----:B---3--:R-:W-:Y:S05]  /*85b0*/  @!P0 BRA `(.L_x_81) ;  /* 0xfffffffc00f08947 */ /* 0x008fea000383ffff */
[----:B------:R-:W-:Y:S05]  /*85c0*/  BRA `(.L_x_99) ;  /* 0xfffffff8007c7947 */ /* 0x000fea000383ffff */
.L_x_100:
[----:B------:R-:W-:-:S00]  /*85d0*/  BRA `(.L_x_100) ;  /* 0xfffffffc00fc7947 */ /* 0x000fc0000383ffff */
[----:B------:R-:W-:-:S00]  /*85e0*/  NOP ;  /* 0x0000000000007918 */ /* 0x000fc00000000000 */
        /* <DEDUP_REMOVED lines=9> */
.L_x_3295:


//--------------------- .text._ZN7cutlass13device_kernelIN5flash11enable_sm90INS1_16FlashAttnBwdSm90INS1_25CollectiveMainloopBwdSm90ILi2ELi2ELi2EN4cute5tupleIJNS5_1CILi1EEES8_S8_EEENS6_IJNS7_ILi64EEENS7_ILi128EEENS7_ILi96EEEEEENS_6half_tEfNS_4arch4Sm90ELb0ELb0ELb1ELb0ELb1ELb1ELb0ELb0ELi2ELi1ELi2ELi1ELb1EEENS1_21CollectiveEpilogueBwdISD_SE_SG_Li256ELb0ELb0ELi1EEENS1_19SingleTileSchedulerILb0ELb0ELb0ELi128EEEEEEEEEvNT_6ParamsE --------------------------
	.section	.text._ZN7cutlass13device_kernelIN5flash11enable_sm90INS1_16FlashAttnBwdSm90INS1_25CollectiveMainloopBwdSm90ILi2ELi2ELi2EN4cute5tupleIJNS5_1CILi1EEES8_S8_EEENS6_IJNS7_ILi64EEENS7_ILi128EEENS7_ILi96EEEEEENS_6half_tEfNS_4arch4Sm90ELb0ELb0ELb1ELb0ELb1ELb1ELb0ELb0ELi2ELi1ELi2ELi1ELb1EEENS1_21CollectiveEpilogueBwdISD_SE_SG_Li256ELb0ELb0ELi1EEENS1_19SingleTileSchedulerILb0ELb0ELb0ELi128EEEEEEEEEvNT_6ParamsE,"ax",@progbits
	.align	128
.text._ZN7cutlass13device_kernelIN5flash11enable_sm90INS1_16FlashAttnBwdSm90INS1_25CollectiveMainloopBwdSm90ILi2ELi2ELi2EN4cute5tupleIJNS5_1CILi1EEES8_S8_EEENS6_IJNS7_ILi64EEENS7_ILi128EEENS7_ILi96EEEEEENS_6half_tEfNS_4arch4Sm90ELb0ELb0ELb1ELb0ELb1ELb1ELb0ELb0ELi2ELi1ELi2ELi1ELb1EEENS1_21CollectiveEpilogueBwdISD_SE_SG_Li256ELb0ELb0ELi1EEENS1_19SingleTileSchedulerILb0ELb0ELb0ELi128EEEEEEEEEvNT_6ParamsE:
        .type           _ZN7cutlass13device_kernelIN5flash11enable_sm90INS1_16FlashAttnBwdSm90INS1_25CollectiveMainloopBwdSm90ILi2ELi2ELi2EN4cute5tupleIJNS5_1CILi1EEES8_S8_EEENS6_IJNS7_ILi64EEENS7_ILi128EEENS7_ILi96EEEEEENS_6half_tEfNS_4arch4Sm90ELb0ELb0ELb1ELb0ELb1ELb1ELb0ELb0ELi2ELi1ELi2ELi1ELb1EEENS1_21CollectiveEpilogueBwdISD_SE_SG_Li256ELb0ELb0ELi1EEENS1_19SingleTileSchedulerILb0ELb0ELb0ELi128EEEEEEEEEvNT_6ParamsE,@function
        .size           _ZN7cutlass13device_kernelIN5flash11enable_sm90INS1_16FlashAttnBwdSm90INS1_25CollectiveMainloopBwdSm90ILi2ELi2ELi2EN4cute5tupleIJNS5_1CILi1EEES8_S8_EEENS6_IJNS7_ILi64EEENS7_ILi128EEENS7_ILi96EEEEEENS_6half_tEfNS_4arch4Sm90ELb0ELb0ELb1ELb0ELb1ELb1ELb0ELb0ELi2ELi1ELi2ELi1ELb1EEENS1_21CollectiveEpilogueBwdISD_SE_SG_Li256ELb0ELb0ELi1EEENS1_19SingleTileSchedulerILb0ELb0ELb0ELi128EEEEEEEEEvNT_6ParamsE,(.L_x_3296 - _ZN7cutlass13device_kernelIN5flash11enable_sm90INS1_16FlashAttnBwdSm90INS1_25CollectiveMainloopBwdSm90ILi2ELi2ELi2EN4cute5tupleIJNS5_1CILi1EEES8_S8_EEENS6_IJNS7_ILi64EEENS7_ILi128EEENS7_ILi96EEEEEENS_6half_tEfNS_4arch4Sm90ELb0ELb0ELb1ELb0ELb1ELb1ELb0ELb0ELi2ELi1ELi2ELi1ELb1EEENS1_21CollectiveEpilogueBwdISD_SE_SG_Li256ELb0ELb0ELi1EEENS1_19SingleTileSchedulerILb0ELb0ELb0ELi128EEEEEEEEEvNT_6ParamsE)
        .other          _ZN7cutlass13device_kernelIN5flash11enable_sm90INS1_16FlashAttnBwdSm90INS1_25CollectiveMainloopBwdSm90ILi2ELi2ELi2EN4cute5tupleIJNS5_1CILi1EEES8_S8_EEENS6_IJNS7_ILi64EEENS7_ILi128EEENS7_ILi96EEEEEENS_6half_tEfNS_4arch4Sm90ELb0ELb0ELb1ELb0ELb1ELb1ELb0ELb0ELi2ELi1ELi2ELi1ELb1EEENS1_21CollectiveEpilogueBwdISD_SE_SG_Li256ELb0ELb0ELi1EEENS1_19SingleTileSchedulerILb0ELb0ELb0ELi128EEEEEEEEEvNT_6ParamsE,@"STO_CUDA_ENTRY STV_DEFAULT"
_ZN7cutlass13device_kernelIN5flash11enable_sm90INS1_16FlashAttnBwdSm90INS1_25CollectiveMainloopBwdSm90ILi2ELi2ELi2EN4cute5tupleIJNS5_1CILi1EEES8_S8_EEENS6_IJNS7_ILi64EEENS7_ILi128EEENS7_ILi96EEEEEENS_6half_tEfNS_4arch4Sm90ELb0ELb0ELb1ELb0ELb1ELb1ELb0ELb0ELi2ELi1ELi2ELi1ELb1EEENS1_21CollectiveEpilogueBwdISD_SE_SG_Li256ELb0ELb0ELi1EEENS1_19SingleTileSchedulerILb0ELb0ELb0ELi128EEEEEEEEEvNT_6ParamsE:
        /* <DEDUP_REMOVED lines=29> */
.L_x_102:
[----:B------:R-:W-:Y:S05]  /*01d0*/  BSYNC B0 ;  /* 0x0000000000007941 */ /* 0x000fea0003800000 */
.L_x_101:
        /* <DEDUP_REMOVED lines=33> */
[----:B------:R3:W1:Y:S01]  /*03f0*/  SYNCS.EXCH.64 URZ, [UR8+0x26820], UR4 ;  /* 0x02682004083f75b2 */ /* 0x0006620008000100 */
[----:B------:R3:W1:Y:S01]  /*0400*/  SYNCS.EXCH.64 URZ, [UR8+0x26818], UR6 ;  /* 0x02681806083f75b2 */ /* 0x0006620008000100 */
[----:B------:R3:W1:Y:S02]  /*0410*/  SYNCS.EXCH.64 URZ, [UR8+0x26828], UR4 ;  /* 0x02682804083f75b2 */ /* 0x0006640008000100 */
[----:B---3--:R-:W-:Y:S01]  /*0420*/  NOP ;  /* 0x0000000000007918 */ /* 0x008fe20000000000 */
.L_x_103:
        /* <DEDUP_REMOVED lines=22> */
.L_x_104:
[----:B------:R-:W-:Y:S01]  /*0590*/  PLOP3.LUT P0, PT, PT, PT, UP0, 0x80, 0x0 ;  /* 0x000000000000781c */ /* 0x000fe20003f0f008 */
[----:B------:R-:W-:Y:S01]  /*05a0*/  NOP ;  /* 0x0000000000007918 */ /* 0x000fe20000000000 */
[----:B-12-4-:R-:W-:Y:S11]  /*05b0*/  BAR.SYNC.DEFER_BLOCKING 0x0 ;  /* 0x0000000000007b1d */ /* 0x016ff60000010000 */
[----:B------:R-:W-:Y:S05]  /*05c0*/  @!P0 BRA `(.L_x_105) ;  /* 0x0000004c00108947 */ /* 0x000fea0003800000 */
.L_x_106:
        /* <DEDUP_REMOVED lines=33> */
.L_x_108:
[----:B------:R-:W1:Y:S01]  /*07e0*/  LDC.64 R16, c[0x4][R16] ;  /* 0x0100000010107b82 */ /* 0x000e620000000a00 */
[----:B------:R-:W-:Y:S01]  /*07f0*/  ULDC.64 UR4, c[0x4][0x88] ;  /* 0x0100220000047ab9 */ /* 0x000fe20000000a00 */
[----:B------:R-:W-:Y:S01]  /*0800*/  ULDC.64 UR6, c[0x4][0x90] ;  /* 0x0100240000067ab9 */ /* 0x000fe20000000a00 */
[----:B------:R-:W-:Y:S01]  /*0810*/  IMAD.U32 R4, RZ, RZ, UR4 ;  /* 0x00000004ff047e24 */ /* 0x000fe2000f8e00ff */
[----:B------:R-:W-:Y:S01]  /*0820*/  MOV R6, UR6 ;  /* 0x0000000600067c02 */ /* 0x000fe20008000f00 */
[----:B------:R-:W-:Y:S01]  /*0830*/  IMAD.U32 R5, RZ, RZ, UR5 ;  /* 0x00000005ff057e24 */ /* 0x000fe2000f8e00ff */
[----:B------:R-:W-:Y:S01]  /*0840*/  ULDC.64 UR4, c[0x4][0x10] ;  /* 0x0100040000047ab9 */ /* 0x000fe20000000a00 */
[----:B------:R-:W-:Y:S02]  /*0850*/  IMAD.U32 R7, RZ, RZ, UR7 ;  /* 0x00000007ff077e24 */ /* 0x000fe4000f8e00ff */
[----:B------:R-:W-:Y:S02]  /*0860*/  IMAD.U32 R10, RZ, RZ, UR4 ;  /* 0x00000004ff0a7e24 */ /* 0x000fe4000f8e00ff */
[----:B------:R-:W-:-:S02]  /*0870*/  IMAD.U32 R11, RZ, RZ, UR5 ;  /* 0x00000005ff0b7e24 */ /* 0x000fc4000f8e00ff */
[----:B------:R-:W-:Y:S02]  /*0880*/  IMAD.MOV.U32 R8, RZ, RZ, 0x70 ;  /* 0x00000070ff087424 */ /* 0x000fe400078e00ff */
[----:B------:R-:W-:Y:S02]  /*0890*/  IMAD.MOV.U32 R12, RZ, RZ, 0x1 ;  /* 0x00000001ff0c7424 */ /* 0x000fe400078e00ff */
[----:B------:R-:W-:-:S07]  /*08a0*/  IMAD.MOV.U32 R13, RZ, RZ, RZ ;  /* 0x000000ffff0d7224 */ /* 0x000fce00078e00ff */
[----:B------:R-:W-:-:S07]  /*08b0*/  LEPC R20, `(.L_x_107) ;  /* 0x000000001014794e */ /* 0x000fce0000000000 */
[----:B-1----:R-:W-:Y:S05]  /*08c0*/  CALL.ABS.NOINC R16 ;  /* 0x0000000010007343 */ /* 0x002fea0003c00000 */
.L_x_107:
        /* <DEDUP_REMOVED lines=21> */
[----:B--2---:R-:W-:Y:S05]  /*0a20*/  CALL.ABS.NOINC R14 ;  /* 0x000000000e007343 */ /* 0x004fea0003c00000 */
.L_x_110:
[----:B------:R-:W1:Y:S01]  /*0a30*/  LDC.64 R18, c[0x4][R18] ;  /* 0x0100000012127b82 */ /* 0x000e620000000a00 */
[----:B------:R-:W-:Y:S01]  /*0a40*/  ULDC.64 UR4, c[0x4][0x88] ;  /* 0x0100220000047ab9 */ /* 0x000fe20000000a00 */
[----:B------:R-:W-:Y:S01]  /*0a50*/  ULDC.64 UR6, c[0x4][0x10] ;  /* 0x0100040000067ab9 */ /* 0x000fe20000000a00 */
[----:B------:R-:W-:Y:S02]  /*0a60*/  IMAD.U32 R4, RZ, RZ, UR4 ;  /* 0x00000004ff047e24 */ /* 0x000fe4000f8e00ff */
        /* <DEDUP_REMOVED lines=11> */
.L_x_109:
[----:B------:R-:W-:Y:S01]  /*0b20*/  SHF.R.S32.HI R122, RZ, 0x1f, R121 ;  /* 0x0000001fff7a7819 */ /* 0x000fe20000011479 */
[----:B------:R-:W-:-:S03]  /*0b30*/  UMOV UR4, 0xffffffff ;  /* 0xffffffff00047882 */ /* 0x000fc60000000000 */
[----:B------:R-:W-:-:S04]  /*0b40*/  LEA.HI R0, R122, R121, RZ, 0x7 ;  /* 0x000000797a007211 */ /* 0x000fc800078f38ff */
[----:B------:R-:W-:Y:S01]  /*0b50*/  SHF.R.S32.HI R120, RZ, 0x7, R0 ;  /* 0x00000007ff787819 */ /* 0x000fe20000011400 */
[----:B------:R-:W-:Y:S06]  /*0b60*/  BRA.DIV UR4, `(.L_x_111) ;  /* 0x0000007e044c7947 */ /* 0x000fec000b800000 */
[----:B------:R1:W2:Y:S02]  /*0b70*/  SHFL.IDX PT, R14, R120, RZ, 0x1f ;  /* 0x00001fff780e7589 */ /* 0x0002a400000e0000 */
.L_x_203:
[----:B------:R-:W-:Y:S02]  /*0b80*/  SHF.L.U32 R7, RZ, 0x1f, RZ ;  /* 0x0000001fff077819 */ /* 0x000fe400000006ff */
[----:B------:R-:W-:Y:S02]  /*0b90*/  LEA.HI R22, R122, R121, RZ, 0x4 ;  /* 0x000000797a167211 */ /* 0x000fe400078f20ff */
[----:B------:R-:W3:Y:S01]  /*0ba0*/  SYNCS.PHASECHK.TRANS64.TRYWAIT P0, [R16+URZ+0x26800], R7 ;  /* 0x02680007100075a7 */ /* 0x000ee2000800017f */
[----:B------:R-:W-:Y:S02]  /*0bb0*/  LOP3.LUT R0, R0, 0xffffff80, RZ, 0xc0, !PT ;  /* 0xffffff8000007812 */ /* 0x000fe400078ec0ff */
[----:B------:R-:W-:Y:S02]  /*0bc0*/  SHF.R.S32.HI R5, RZ, 0x4, R22 ;  /* 0x00000004ff057819 */ /* 0x000fe40000011416 */
[----:B------:R-:W-:Y:S01]  /*0bd0*/  IADD3 R228, R16, 0x6000, RZ ;  /* 0x0000600010e47810 */ /* 0x000fe20007ffe0ff */
        /* <DEDUP_REMOVED lines=8> */
[----:B------:R-:W-:Y:S01]  /*0c60*/  LOP3.LUT P1, RZ, R228, 0x1bf, RZ, 0xc0, !PT ;  /* 0x000001bfe4ff7812 */ /* 0x000fe2000782c0ff */
[----:B------:R-:W-:Y:S01]  /*0c70*/  IMAD.IADD R18, R14, 0x1, -R3 ;  /* 0x000000010e127824 */ /* 0x000fe200078e0a03 */
[----:B------:R-:W-:-:S02]  /*0c80*/  LEA.HI R0, R122, R121, RZ, 0x5 ;  /* 0x000000797a007211 */ /* 0x000fc400078f28ff */
[----:B------:R-:W-:Y:S01]  /*0c90*/  LOP3.LUT R4, R127, 0x7ffffffc, RZ, 0xc0, !PT ;  /* 0x7ffffffc7f047812 */ /* 0x000fe200078ec0ff */
[----:B---3--:R-:W-:Y:S08]  /*0ca0*/  @P0 BRA `(.L_x_112) ;  /* 0x0000000000080947 */ /* 0x008ff00003800000 */
[----:B------:R-:W2:Y:S02]  /*0cb0*/  SYNCS.PHASECHK.TRANS64.TRYWAIT P0, [R16+URZ+0x26800], R7 ;  /* 0x02680007100075a7 */ /* 0x000ea4000800017f */
[----:B--2---:R-:W-:Y:S05]  /*0cc0*/  @!P0 BRA `(.L_x_113) ;  /* 0x0000007c00148947 */ /* 0x004fea0003800000 */
.L_x_112:
[----:B------:R-:W-:Y:S01]  /*0cd0*/  LOP3.LUT P0, RZ, R228, 0x1bf, RZ, 0xc0, !PT ;  /* 0x000001bfe4ff7812 */ /* 0x000fe2000780c0ff */
[----:B------:R-:W-:Y:S01]  /*0ce0*/  IMAD.IADD R19, R123, 0x1, -R4 ;  /* 0x000000017b137824 */ /* 0x000fe200078e0a04 */
[----:B------:R-:W-:-:S11]  /*0cf0*/  SHF.R.S32.HI R124, RZ, 0x5, R0 ;  /* 0x00000005ff7c7819 */ /* 0x000fd60000011400 */
[----:B------:R-:W-:Y:S05]  /*0d00*/  @!P0 BRA `(.L_x_114) ;  /* 0x0000000000408947 */ /* 0x000fea0003800000 */
[----:B------:R-:W-:Y:S01]  /*0d10*/  MOV R0, 0x0 ;  /* 0x0000000000007802 */ /* 0x000fe20000000f00 */
[----:B------:R-:W-:Y:S01]  /*0d20*/  ULDC.64 UR4, c[0x4][0x88] ;  /* 0x0100220000047ab9 */ /* 0x000fe20000000a00 */
[----:B------:R-:W-:Y:S01]  /*0d30*/  ULDC.64 UR6, c[0x4][0x90] ;  /* 0x0100240000067ab9 */ /* 0x000fe20000000a00 */
[----:B------:R-:W-:Y:S01]  /*0d40*/  IMAD.U32 R4, RZ, RZ, UR4 ;  /* 0x00000004ff047e24 */ /* 0x000fe2000f8e00ff */
[----:B------:R3:W4:Y:S01]  /*0d50*/  LDC.64 R14, c[0x4][R0] ;  /* 0x01000000000e7b82 */ /* 0x0007220000000a00 */
[----:B------:R-:W-:Y:S01]  /*0d60*/  IMAD.U32 R5, RZ, RZ, UR5 ;  /* 0x00000005ff057e24 */ /* 0x000fe2000f8e00ff */
[----:B------:R-:W-:Y:S01]  /*0d70*/  ULDC.64 UR4, c[0x4][0x18] ;  /* 0x0100060000047ab9 */ /* 0x000fe20000000a00 */
[----:B------:R-:W-:Y:S01]  /*0d80*/  IMAD.U32 R6, RZ, RZ, UR6 ;  /* 0x00000006ff067e24 */ /* 0x000fe2000f8e00ff */
[----:B------:R-:W-:Y:S01]  /*0d90*/  MOV R13, RZ ;  /* 0x000000ff000d7202 */ /* 0x000fe20000000f00 */
[----:B--2---:R-:W-:Y:S02]  /*0da0*/  IMAD.U32 R7, RZ, RZ, UR7 ;  /* 0x00000007ff077e24 */ /* 0x004fe4000f8e00ff */
[----:B------:R-:W-:-:S02]  /*0db0*/  IMAD.U32 R10, RZ, RZ, UR4 ;  /* 0x00000004ff0a7e24 */ /* 0x000fc4000f8e00ff */
[----:B------:R-:W-:Y:S02]  /*0dc0*/  IMAD.U32 R11, RZ, RZ, UR5 ;  /* 0x00000005ff0b7e24 */ /* 0x000fe4000f8e00ff */
[----:B------:R-:W-:Y:S02]  /*0dd0*/  IMAD.MOV.U32 R8, RZ, RZ, 0x70 ;  /* 0x00000070ff087424 */ /* 0x000fe400078e00ff */
[----:B---3--:R-:W-:-:S07]  /*0de0*/  IMAD.MOV.U32 R12, RZ, RZ, 0x1 ;  /* 0x00000001ff0c7424 */ /* 0x008fce00078e00ff */
[----:B------:R-:W-:-:S07]  /*0df0*/  LEPC R20, `(.L_x_114) ;  /* 0x000000001014794e */ /* 0x000fce0000000000 */
[----:B-1--4-:R-:W-:Y:S05]  /*0e00*/  CALL.ABS.NOINC R14 ;  /* 0x000000000e007343 */ /* 0x012fea0003c00000 */
.L_x_114:
        /* <DEDUP_REMOVED lines=20> */
[----:B------:R-:W-:Y:S01]  /*0f50*/  CS2R R104, SRZ ;  /* 0x0000000000687805 */ /* 0x000fe2000001ff00 */
[----:B--2---:R-:W-:Y:S01]  /*0f60*/  IMAD.SHL.U32 R7, R5, 0x20, RZ ;  /* 0x0000002005077824 */ /* 0x004fe200078e00ff */
[----:B------:R-:W-:Y:S02]  /*0f70*/  LOP3.LUT R4, R4, 0xfffffffc, RZ, 0xc0, !PT ;  /* 0xfffffffc04047812 */ /* 0x000fe400078ec0ff */
[----:B------:R-:W-:Y:S02]  /*0f80*/  CS2R R102, SRZ ;  /* 0x0000000000667805 */ /* 0x000fe4000001ff00 */
[----:B------:R-:W-:Y:S02]  /*0f90*/  LOP3.LUT R5, R0, 0x7fffffe, RZ, 0xc0, !PT ;  /* 0x07fffffe00057812 */ /* 0x000fe400078ec0ff */
[----:B------:R-:W-:Y:S02]  /*0fa0*/  CS2R R100, SRZ ;  /* 0x0000000000647805 */ /* 0x000fe4000001ff00 */
        /* <DEDUP_REMOVED lines=8> */
[----:B------:R-:W-:-:S02]  /*1030*/  CS2R R94, SRZ ;  /* 0x00000000005e7805 */ /* 0x000fc4000001ff00 */
[----:B------:R-:W-:Y:S02]  /*1040*/  CS2R R92, SRZ ;  /* 0x00000000005c7805 */ /* 0x000fe4000001ff00 */
[----:B------:R-:W-:Y:S01]  /*1050*/  LOP3.LUT R3, R3, 0xc0, RZ, 0xc0, !PT ;  /* 0x000000c003037812 */ /* 0x000fe200078ec0ff */
[----:B------:R-:W-:Y:S01]  /*1060*/  IMAD R0, R5, 0x20, R0 ;  /* 0x0000002005007824 */ /* 0x000fe200078e0200 */
[----:B------:R-:W-:Y:S02]  /*1070*/  SEL R23, R23, 0xffffffe0, !P0 ;  /* 0xffffffe017177807 */ /* 0x000fe40004000000 */
[----:B------:R-:W-:Y:S02]  /*1080*/  CS2R R90, SRZ ;  /* 0x00000000005a7805 */ /* 0x000fe4000001ff00 */
[----:B------:R-:W-:Y:S02]  /*1090*/  LOP3.LUT R6, R3, 0x8, R6, 0xf8, !PT ;  /* 0x0000000803067812 */ /* 0x000fe400078ef806 */
[----:B------:R-:W-:-:S02]  /*10a0*/  CS2R R88, SRZ ;  /* 0x0000000000587805 */ /* 0x000fc4000001ff00 */
[----:B------:R-:W-:Y:S02]  /*10b0*/  SHF.R.U32.HI R3, RZ, 0x3, R3 ;  /* 0x00000003ff037819 */ /* 0x000fe40000011603 */
[----:B------:R-:W-:Y:S02]  /*10c0*/  CS2R R86, SRZ ;  /* 0x0000000000567805 */ /* 0x000fe4000001ff00 */
[----:B------:R-:W-:Y:S02]  /*10d0*/  PLOP3.LUT P0, PT, PT, PT, UP0, 0x80, 0x0 ;  /* 0x000000000000781c */ /* 0x000fe40003f0f008 */
[----:B------:R-:W-:Y:S02]  /*10e0*/  CS2R R84, SRZ ;  /* 0x0000000000547805 */ /* 0x000fe4000001ff00 */
[----:B------:R-:W-:Y:S02]  /*10f0*/  LOP3.LUT R3, R6, R3, RZ, 0x3c, !PT ;  /* 0x0000000306037212 */ /* 0x000fe400078e3cff */
[----:B------:R-:W-:-:S02]  /*1100*/  CS2R R82, SRZ ;  /* 0x0000000000527805 */ /* 0x000fc4000001ff00 */
[----:B------:R-:W-:Y:S02]  /*1110*/  CS2R R80, SRZ ;  /* 0x0000000000507805 */ /* 0x000fe4000001ff00 */
        /* <DEDUP_REMOVED lines=40> */
[----:B------:R-:W-:Y:S01]  /*13a0*/  SHF.L.U32 R0, R121, 0x6, RZ ;  /* 0x0000000679007819 */ /* 0x000fe200000006ff */
[----:B------:R-:W-:Y:S01]  /*13b0*/  IMAD.SHL.U32 R3, R124, 0x10, RZ ;  /* 0x000000107c037824 */ /* 0x000fe200078e00ff */
[----:B------:R-:W-:Y:S01]  /*13c0*/  LEA.HI R122, R122, R121, RZ, 0x3 ;  /* 0x000000797a7a7211 */ /* 0x000fe200078f18ff */
[----:B------:R-:W-:Y:S01]  /*13d0*/  UIADD3 UR4, UR4, 0x3f, URZ ;  /* 0x0000003f04047890 */ /* 0x000fe2000fffe03f */
[----:B------:R-:W-:Y:S01]  /*13e0*/  LOP3.LUT R0, R0, 0x1c0, RZ, 0xc0, !PT ;  /* 0x000001c000007812 */ /* 0x000fe200078ec0ff */
[----:B------:R-:W-:Y:S01]  /*13f0*/  IMAD R125, R120, 0x8, R125 ;  /* 0x00000008787d7824 */ /* 0x000fe200078e027d */
[----:B------:R-:W-:Y:S01]  /*1400*/  LEA.HI R126, R126, R123, RZ, 0x5 ;  /* 0x0000007b7e7e7211 */ /* 0x000fe200078f28ff */
[----:B------:R-:W-:Y:S01]  /*1410*/  USHF.R.S32.HI UR5, URZ, 0x1f, UR4 ;  /* 0x0000001f3f057899 */ /* 0x000fe20008011404 */
[----:B------:R-:W-:Y:S01]  /*1420*/  LOP3.LUT R3, R0, 0x30, R3, 0xf8, !PT ;  /* 0x0000003000037812 */ /* 0x000fe200078ef803 */
[----:B------:R-:W-:Y:S01]  /*1430*/  IMAD.MOV.U32 R119, RZ, RZ, RZ ;  /* 0x000000ffff777224 */ /* 0x000fe200078e00ff */
[----:B------:R-:W-:Y:S01]  /*1440*/  SHF.R.S32.HI R126, RZ, 0x5, R126 ;  /* 0x00000005ff7e7819 */ /* 0x000fe2000001147e */
[----:B------:R-:W-:Y:S01]  /*1450*/  ULEA.HI UR5, UR5, UR4, URZ, 0x6 ;  /* 0x0000000405057291 */ /* 0x000fe2000f8f303f */
[----:B------:R-:W-:Y:S01]  /*1460*/  LOP3.LUT R5, R3, 0x8, R122, 0xf8, !PT ;  /* 0x0000000803057812 */ /* 0x000fe200078ef87a */
[----:B------:R-:W-:Y:S01]  /*1470*/  ULOP3.LUT UR11, UR38, 0x1, URZ, 0xfc, !UPT ;  /* 0x00000001260b7892 */ /* 0x000fe2000f8efc3f */
[----:B------:R-:W-:Y:S01]  /*1480*/  SHF.R.U32.HI R4, RZ, 0x3, R0 ;  /* 0x00000003ff047819 */ /* 0x000fe20000011600 */
[----:B------:R-:W-:Y:S01]  /*1490*/  USHF.R.S32.HI UR7, URZ, 0x6, UR5 ;  /* 0x000000063f077899 */ /* 0x000fe20008011405 */
[--C-:B------:R-:W-:Y:S01]  /*14a0*/  SHF.R.S32.HI R0, RZ, 0x2, R127.reuse ;  /* 0x00000002ff007819 */ /* 0x100fe2000001147f */
[----:B------:R-:W-:Y:S01]  /*14b0*/  UMOV UR4, URZ ;  /* 0x0000003f00047c82 */ /* 0x000fe20008000000 */
[----:B------:R-:W-:Y:S01]  /*14c0*/  SHF.R.S32.HI R127, RZ, 0x1f, R127 ;  /* 0x0000001fff7f7819 */ /* 0x000fe2000001147f */
[----:B------:R-:W-:Y:S01]  /*14d0*/  UMOV UR5, URZ ;  /* 0x0000003f00057c82 */ /* 0x000fe20008000000 */
[----:B------:R-:W-:Y:S01]  /*14e0*/  LOP3.LUT R4, R5, R4, RZ, 0x3c, !PT ;  /* 0x0000000405047212 */ /* 0x000fe200078e3cff */
[----:B------:R-:W-:Y:S01]  /*14f0*/  IMAD R5, R120, 0x300, R123 ;  /* 0x0000030078057824 */ /* 0x000fe200078e027b */
[----:B------:R-:W-:Y:S01]  /*1500*/  LEA.HI R127, R127, R0, RZ, 0x3 ;  /* 0x000000007f7f7211 */ /* 0x000fe200078f18ff */
[----:B------:R-:W-:Y:S01]  /*1510*/  UMOV UR6, URZ ;  /* 0x0000003f00067c82 */ /* 0x000fe20008000000 */
[----:B------:R-:W-:Y:S01]  /*1520*/  ULDC UR13, c[0x0][0x75c] ;  /* 0x0001d700000d7ab9 */ /* 0x000fe20000000800 */
[----:B------:R-:W-:Y:S01]  /*1530*/  IMAD.SHL.U32 R5, R5, 0x4, RZ ;  /* 0x0000000405057824 */ /* 0x000fe200078e00ff */
[----:B------:R-:W-:Y:S01]  /*1540*/  LOP3.LUT R127, R127, 0xfffffff8, RZ, 0xc0, !PT ;  /* 0xfffffff87f7f7812 */ /* 0x000fe200078ec0ff */
[----:B------:R-:W-:Y:S01]  /*1550*/  IMAD.U32 R4, R125, 0x200, R4 ;  /* 0x000002007d047824 */ /* 0x000fe200078e0004 */
[----:B------:R-:W-:Y:S01]  /*1560*/  ULDC UR14, c[0x0][0x744] ;  /* 0x0001d100000e7ab9 */ /* 0x000fe20000000800 */
        /* <DEDUP_REMOVED lines=8> */
.L_x_126:
[----:B------:R-:W-:-:S06]  /*15f0*/  UISETP.NE.AND UP0, UPT, UR11, 0x3, UPT ;  /* 0x000000030b00788c */ /* 0x000fcc000bf05270 */
[----:B------:R-:W-:-:S13]  /*1600*/  PLOP3.LUT P0, PT, PT, PT, UP0, 0x80, 0x0 ;  /* 0x000000000000781c */ /* 0x000fda0003f0f008 */
[----:B-1----:R-:W-:Y:S05]  /*1610*/  @!P0 BRA `(.L_x_116) ;  /* 0x0000000000048947 */ /* 0x002fea0003800000 */
[----:B------:R-:W-:Y:S01]  /*1620*/  BPT.TRAP 0x1 ;  /* 0x000000040000795c */ /* 0x000fe20000300000 */
.L_x_116:
[----:B------:R-:W-:Y:S01]  /*1630*/  R2UR UR8, R16 ;  /* 0x00000000100872ca */ /* 0x000fe200000e0000 */
[----:B------:R-:W-:-:S05]  /*1640*/  IMAD.U32 R6, RZ, RZ, UR5 ;  /* 0x00000005ff067e24 */ /* 0x000fca000f8e00ff */
[----:B------:R-:W-:-:S07]  /*1650*/  SHF.L.U32 R6, R6, 0x1f, RZ ;  /* 0x0000001f06067819 */ /* 0x000fce00000006ff */
[----:B------:R-:W-:-:S09]  /*1660*/  ULEA UR8, UR6, UR8, 0x3 ;  /* 0x0000000806087291 */ /* 0x000fd2000f8e183f */
[----:B------:R2:W3:Y:S01]  /*1670*/  SYNCS.PHASECHK.TRANS64.TRYWAIT P1, [UR8+0x26810], R6 ;  /* 0x02681006ff0075a7 */ /* 0x0004e20008020148 */
[----:B------:R-:W-:Y:S05]  /*1680*/  @!P0 BRA `(.L_x_117) ;  /* 0x0000000000048947 */ /* 0x000fea0003800000 */
[----:B------:R-:W-:Y:S01]  /*1690*/  BPT.TRAP 0x1 ;  /* 0x000000040000795c */ /* 0x000fe20000300000 */
.L_x_117:
[----:B---3--:R-:W-:Y:S05]  /*16a0*/  @P1 BRA `(.L_x_118) ;  /* 0x0000000000081947 */ /* 0x008fea0003800000 */
[----:B------:R-:W3:Y:S02]  /*16b0*/  SYNCS.PHASECHK.TRANS64.TRYWAIT P1, [UR8+0x26810], R6 ;  /* 0x02681006ff0075a7 */ /* 0x000ee40008020148 */
[----:B---3--:R-:W-:Y:S05]  /*16c0*/  @!P1 BRA `(.L_x_119) ;  /* 0x0000007000a89947 */ /* 0x008fea0003800000 */
.L_x_118:
        /* <DEDUP_REMOVED lines=67> */
.L_x_120:
[----:B------:R1:W1:Y:S01]  /*1b00*/  SYNCS.PHASECHK.TRANS64.TRYWAIT P1, [UR8+0x26830], R6 ;  /* 0x02683006ff0075a7 */ /* 0x0002620008020148 */
[----:B------:R-:W-:Y:S05]  /*1b10*/  @!P0 BRA `(.L_x_121) ;  /* 0x0000000000048947 */ /* 0x000fea0003800000 */
[----:B------:R-:W-:Y:S01]  /*1b20*/  BPT.TRAP 0x1 ;  /* 0x000000040000795c */ /* 0x000fe20000300000 */
.L_x_121:
[----:B-1----:R-:W-:Y:S05]  /*1b30*/  @P1 BRA `(.L_x_122) ;  /* 0x0000000000081947 */ /* 0x002fea0003800000 */
[----:B------:R-:W1:Y:S02]  /*1b40*/  SYNCS.PHASECHK.TRANS64.TRYWAIT P1, [UR8+0x26830], R6 ;  /* 0x02683006ff0075a7 */ /* 0x000e640008020148 */
[----:B-1----:R-:W-:Y:S05]  /*1b50*/  @!P1 BRA `(.L_x_123) ;  /* 0x0000006c009c9947 */ /* 0x002fea0003800000 */
.L_x_122:
        /* <DEDUP_REMOVED lines=26> */
[----:B------:R-:W5:Y:S01]  /*1d00*/  MUFU.TANH R12, R12 ;  /* 0x0000000c000c7308 */ /* 0x000f620000002400 */
        /* <DEDUP_REMOVED lines=16> */
[----:B-----5:R-:W-:Y:S01]  /*1e10*/  FSEL R171, R12, -INF , P1 ;  /* 0xff8000000cab7808 */ /* 0x020fe20000800000 */
[----:B------:R-:W-:Y:S01]  /*1e20*/  FFMA.FTZ R226, R161, UR14, -R216 ;  /* 0x0000000ea1e27c23 */ /* 0x000fe200080108d8 */
[----:B------:R-:W-:Y:S01]  /*1e30*/  FMUL.FTZ R227, R183, UR13 ;  /* 0x0000000db7e37c20 */ /* 0x000fe20008410000 */
[----:B------:R-:W-:Y:S01]  /*1e40*/  FMUL.FTZ R221, R172, UR13 ;  /* 0x0000000dacdd7c20 */ /* 0x000fe20008410000 */
[----:B------:R-:W-:Y:S01]  /*1e50*/  FMUL.FTZ R222, R173, UR13 ;  /* 0x0000000dadde7c20 */ /* 0x000fe20008410000 */
[----:B------:R-:W-:Y:S01]  /*1e60*/  FFMA.FTZ R168, R171, UR14, -R218 ;  /* 0x0000000eaba87c23 */ /* 0x000fe200080108da */
[----:B------:R-:W-:Y:S01]  /*1e70*/  FMUL.FTZ R156, R164, UR13 ;  /* 0x0000000da49c7c20 */ /* 0x000fe20008410000 */
[----:B------:R-:W5:Y:S01]  /*1e80*/  MUFU.TANH R152, R152 ;  /* 0x0000009800987308 */ /* 0x000f620000002400 */
        /* <DEDUP_REMOVED lines=16> */
[C---:B-----5:R-:W-:Y:S01]  /*1f90*/  FSEL R171, R152.reuse, -INF , P2 ;  /* 0xff80000098ab7808 */ /* 0x060fe20001000000 */
        /* <DEDUP_REMOVED lines=28> */
[----:B------:R-:W5:Y:S08]  /*2160*/  MUFU.TANH R158, R158 ;  /* 0x0000009e009e7308 */ /* 0x000f700000002400 */
        /* <DEDUP_REMOVED lines=37> */
[----:B------:R-:W-:-:S06]  /*23c0*/  WARPGROUP.ARRIVE ;  /* 0x00000000000079c5 */ /* 0x000fcc0000000000 */
        /* <DEDUP_REMOVED lines=10> */
[----:B------:R-:W1:Y:S04]  /*2470*/  LDS.64 R166, [R5+0x1e200] ;  /* 0x01e2000005a67984 */ /* 0x000e680000000a00 */
[----:B------:R-:W3:Y:S01]  /*2480*/  LDS.64 R170, [R5+0x1e220] ;  /* 0x01e2200005aa7984 */ /* 0x000ee20000000a00 */
[--C-:B-1----:R-:W-:Y:S01]  /*2490*/  FADD.FTZ R217, R120, -R166.reuse ;  /* 0x800000a678d97221 */ /* 0x102fe20000010000 */
        /* <DEDUP_REMOVED lines=10> */
[----:B------:R-:W-:Y:S01]  /*2540*/  FMUL.FTZ R7, R183, R178 ;  /* 0x000000b2b7077220 */ /* 0x000fe20000410000 */
[----:B------:R-:W-:Y:S01]  /*2550*/  FSEL R6, R157, -INF , P2 ;  /* 0xff8000009d067808 */ /* 0x000fe20001000000 */
[----:B------:R1:W4:Y:S01]  /*2560*/  MUFU.EX2 R166, R208 ;  /* 0x000000d000a67308 */ /* 0x0003220000000800 */
[----:B--2---:R-:W-:Y:S01]  /*2570*/  FSEL R123, R156, -INF , P2 ;  /* 0xff8000009c7b7808 */ /* 0x004fe20001000000 */
[----:B------:R-:W-:Y:S01]  /*2580*/  FMUL.FTZ R122, R122, R7 ;  /* 0x000000077a7a7220 */ /* 0x000fe20000410000 */
[----:B-----5:R-:W-:Y:S01]  /*2590*/  FSEL R209, R158, -INF , P1 ;  /* 0xff8000009ed17808 */ /* 0x020fe20000800000 */
[----:B---3--:R-:W-:Y:S01]  /*25a0*/  FADD.FTZ R218, R124, -R170 ;  /* 0x800000aa7cda7221 */ /* 0x008fe20000010000 */
        /* <DEDUP_REMOVED lines=11> */
[----:B------:R1:W5:Y:S01]  /*2660*/  MUFU.EX2 R167, R216 ;  /* 0x000000d800a77308 */ /* 0x0003620000000800 */
        /* <DEDUP_REMOVED lines=11> */
[----:B----4-:R-:W-:Y:S01]  /*2720*/  FMUL.FTZ R9, R168, R9 ;  /* 0x00000009a8097220 */ /* 0x010fe20000410000 */
[----:B------:R-:W-:Y:S01]  /*2730*/  FFMA.FTZ R209, -R11, R11, 1 ;  /* 0x3f8000000bd17423 */ /* 0x000fe2000001010b */
[----:B------:R-:W-:Y:S01]  /*2740*/  FSEL R213, R169, -INF , P1 ;  /* 0xff800000a9d57808 */ /* 0x000fe20000800000 */
[----:B------:R-:W-:Y:S01]  /*2750*/  FADD.FTZ R218, R127, -R171 ;  /* 0x800000ab7fda7221 */ /* 0x000fe20000010000 */
[----:B------:R1:W-:Y:S01]  /*2760*/  MUFU.EX2 R181, R212 ;  /* 0x000000d400b57308 */ /* 0x0003e20000000800 */
[--C-:B---3--:R-:W-:Y:S01]  /*2770*/  FFMA.FTZ R120, R8, UR14, -R21.reuse ;  /* 0x0000000e08787c23 */ /* 0x108fe20008010815 */
        /* <DEDUP_REMOVED lines=22> */
[----:B------:R-:W4:Y:S01]  /*28e0*/  MUFU.EX2 R178, R178 ;  /* 0x000000b200b27308 */ /* 0x000f220000000800 */
[----:B---3--:R-:W-:Y:S01]  /*28f0*/  FSEL R213, R224, -INF , P1 ;  /* 0xff800000e0d57808 */ /* 0x008fe20000800000 */
        /* <DEDUP_REMOVED lines=9> */
[----:B------:R2:W3:Y:S01]  /*2990*/  MUFU.EX2 R11, R120 ;  /* 0x00000078000b7308 */ /* 0x0004e20000000800 */
[----:B------:R-:W-:Y:S01]  /*29a0*/  FFMA.FTZ R215, R6, UR14, -R215 ;  /* 0x0000000e06d77c23 */ /* 0x000fe200080108d7 */
[C---:B------:R-:W-:Y:S01]  /*29b0*/  FSEL R130, R177.reuse, -INF , P2 ;  /* 0xff800000b1827808 */ /* 0x040fe20001000000 */
[----:B------:R-:W3:Y:S01]  /*29c0*/  LDS.64 R6, [R5+0x1e280] ;  /* 0x01e2800005067984 */ /* 0x000ee20000000a00 */
[----:B------:R-:W-:Y:S01]  /*29d0*/  FMUL.FTZ R217, R172, R217 ;  /* 0x000000d9acd97220 */ /* 0x000fe20000410000 */
[----:B------:R-:W-:Y:S01]  /*29e0*/  FMUL.FTZ R219, R166, R219 ;  /* 0x000000dba6db7220 */ /* 0x000fe20000410000 */
[----:B------:R-:W-:Y:S01]  /*29f0*/  FFMA.FTZ R177, -R177, R177, 1 ;  /* 0x3f800000b1b17423 */ /* 0x000fe200000101b1 */
[--C-:B------:R-:W-:Y:S01]  /*2a00*/  FFMA.FTZ R130, R130, UR14, -R211.reuse ;  /* 0x0000000e82827c23 */ /* 0x100fe200080108d3 */
[----:B------:R-:W-:Y:S01]  /*2a10*/  FMUL.FTZ R152, R152, R217 ;  /* 0x000000d998987220 */ /* 0x000fe20000410000 */
[----:B--2---:R-:W-:Y:S01]  /*2a20*/  FSEL R120, R179, -INF , P1 ;  /* 0xff800000b3787808 */ /* 0x004fe20000800000 */
[----:B------:R-:W-:Y:S01]  /*2a30*/  FMUL.FTZ R131, R154, R219 ;  /* 0x000000db9a837220 */ /* 0x000fe20000410000 */
[----:B------:R-:W-:Y:S01]  /*2a40*/  FMUL.FTZ R154, R174, R129 ;  /* 0x00000081ae9a7220 */ /* 0x000fe20000410000 */
[----:B------:R-:W-:Y:S01]  /*2a50*/  FSEL R129, R182, -INF , P1 ;  /* 0xff800000b6817808 */ /* 0x000fe20000800000 */
[----:B------:R-:W2:Y:S01]  /*2a60*/  MUFU.EX2 R126, R126 ;  /* 0x0000007e007e7308 */ /* 0x000ea20000000800 */
[----:B------:R-:W-:Y:S01]  /*2a70*/  FFMA.FTZ R211, R120, UR14, -R211 ;  /* 0x0000000e78d37c23 */ /* 0x000fe200080108d3 */
[--C-:B------:R-:W-:Y:S01]  /*2a80*/  FFMA.FTZ R120, R13, UR14, -R14.reuse ;  /* 0x0000000e0d787c23 */ /* 0x100fe2000801080e */
[----:B------:R-:W-:Y:S01]  /*2a90*/  FMUL.FTZ R153, R153, R154 ;  /* 0x0000009a99997220 */ /* 0x000fe20000410000 */
[----:B------:R-:W-:Y:S01]  /*2aa0*/  FFMA.FTZ R154, -R155, R155, 1 ;  /* 0x3f8000009b9a7423 */ /* 0x000fe2000001019b */
[----:B-----5:R-:W-:Y:S01]  /*2ab0*/  FMUL.FTZ R155, R167, R210 ;  /* 0x000000d2a79b7220 */ /* 0x020fe20000410000 */
[----:B------:R-:W-:Y:S01]  /*2ac0*/  FFMA.FTZ R210, R129, UR14, -R14 ;  /* 0x0000000e81d27c23 */ /* 0x000fe2000801080e */
[--C-:B-1----:R-:W-:Y:S01]  /*2ad0*/  FADD.FTZ R13, R132, -R8.reuse ;  /* 0x80000008840d7221 */ /* 0x102fe20000010000 */
[----:B------:R-:W-:Y:S01]  /*2ae0*/  FADD.FTZ R132, R134, -R8 ;  /* 0x8000000886847221 */ /* 0x000fe20000010000 */
[--C-:B------:R-:W-:Y:S01]  /*2af0*/  FADD.FTZ R133, R133, -R9.reuse ;  /* 0x8000000985857221 */ /* 0x100fe20000010000 */
[----:B------:R-:W-:Y:S01]  /*2b00*/  FADD.FTZ R217, R135, -R9 ;  /* 0x8000000987d97221 */ /* 0x000fe20000010000 */
[----:B----4-:R-:W-:Y:S01]  /*2b10*/  FMUL.FTZ R13, R178, R13 ;  /* 0x0000000db20d7220 */ /* 0x010fe20000410000 */
        /* <DEDUP_REMOVED lines=11> */
[----:B----4-:R-:W4:Y:S01]  /*2bd0*/  LDS.64 R12, [R5+0x1e2c0] ;  /* 0x01e2c000050c7984 */ /* 0x010f220000000a00 */
[----:B------:R5:W2:Y:S01]  /*2be0*/  MUFU.EX2 R10, R216 ;  /* 0x000000d8000a7308 */ /* 0x000aa20000000800 */
[----:B------:R-:W-:Y:S01]  /*2bf0*/  FMUL.FTZ R132, R124, R133 ;  /* 0x000000857c847220 */ /* 0x000fe20000410000 */
[----:B------:R-:W-:Y:S01]  /*2c00*/  FSEL R158, R227, -INF , P1 ;  /* 0xff800000e39e7808 */ /* 0x000fe20000800000 */
[----:B------:R-:W-:Y:S01]  /*2c10*/  FFMA.FTZ R156, R156, UR14, -R15 ;  /* 0x0000000e9c9c7c23 */ /* 0x000fe2000801080f */
[----:B------:R-:W-:Y:S01]  /*2c20*/  FFMA.FTZ R180, -R180, R180, 1 ;  /* 0x3f800000b4b47423 */ /* 0x000fe200000101b4 */
[----:B------:R-:W-:Y:S01]  /*2c30*/  FMUL.FTZ R135, R135, R132 ;  /* 0x0000008487877220 */ /* 0x000fe20000410000 */
[--C-:B---3--:R-:W-:Y:S01]  /*2c40*/  FADD.FTZ R133, R136, -R6.reuse ;  /* 0x8000000688857221 */ /* 0x108fe20000010000 */
[----:B------:R-:W-:Y:S01]  /*2c50*/  FADD.FTZ R6, R138, -R6 ;  /* 0x800000068a067221 */ /* 0x000fe20000010000 */
[----:B------:R-:W3:Y:S01]  /*2c60*/  MUFU.EX2 R127, R127 ;  /* 0x0000007f007f7308 */ /* 0x000ee20000000800 */
[--C-:B-----5:R-:W-:Y:S01]  /*2c70*/  FADD.FTZ R216, R137, -R7.reuse ;  /* 0x8000000789d87221 */ /* 0x120fe20000010000 */
[----:B------:R-:W-:Y:S01]  /*2c80*/  FADD.FTZ R7, R139, -R7 ;  /* 0x800000078b077221 */ /* 0x000fe20000010000 */
[----:B------:R-:W-:Y:S01]  /*2c90*/  FMUL.FTZ R132, R20, R133 ;  /* 0x0000008514847220 */ /* 0x000fe20000410000 */
[----:B------:R-:W-:Y:S01]  /*2ca0*/  FMUL.FTZ R133, R21, R6 ;  /* 0x0000000615857220 */ /* 0x000fe20000410000 */
[----:B------:R-:W-:Y:S01]  /*2cb0*/  FMUL.FTZ R157, R11, R216 ;  /* 0x000000d80b9d7220 */ /* 0x000fe20000410000 */
[----:B--2---:R-:W-:Y:S01]  /*2cc0*/  FMUL.FTZ R216, R126, R7 ;  /* 0x000000077ed87220 */ /* 0x004fe20000410000 */
[----:B------:R-:W-:Y:S01]  /*2cd0*/  FFMA.FTZ R139, -R220, R220, 1 ;  /* 0x3f800000dc8b7423 */ /* 0x000fe200000101dc */
[----:B------:R-:W2:Y:S01]  /*2ce0*/  LDS.64 R6, [R5+0x1e2e0] ;  /* 0x01e2e00005067984 */ /* 0x000ea20000000a00 */
[----:B------:R-:W5:Y:S01]  /*2cf0*/  MUFU.EX2 R14, R215 ;  /* 0x000000d7000e7308 */ /* 0x000f620000000800 */
[----:B------:R-:W-:Y:S01]  /*2d00*/  FFMA.FTZ R158, R158, UR14, -R15 ;  /* 0x0000000e9e9e7c23 */ /* 0x000fe2000801080f */
[----:B------:R-:W-:Y:S01]  /*2d10*/  FMUL.FTZ R139, R139, R216 ;  /* 0x000000d88b8b7220 */ /* 0x000fe20000410000 */
[----:B------:R-:W-:Y:S01]  /*2d20*/  FFMA.FTZ R138, -R169, R169, 1 ;  /* 0x3f800000a98a7423 */ /* 0x000fe200000101a9 */
[----:B------:R-:W-:Y:S01]  /*2d30*/  FMUL.FTZ R137, R163, R132 ;  /* 0x00000084a3897220 */ /* 0x000fe20000410000 */
[----:B------:R-:W-:Y:S01]  /*2d40*/  FMUL.FTZ R214, R10, R217 ;  /* 0x000000d90ad67220 */ /* 0x000fe20000410000 */
[----:B------:R-:W-:Y:S01]  /*2d50*/  FFMA.FTZ R182, -R182, R182, 1 ;  /* 0x3f800000b6b67423 */ /* 0x000fe200000101b6 */
[----:B------:R-:W-:Y:S01]  /*2d60*/  FMUL.FTZ R138, R138, R133 ;  /* 0x000000858a8a7220 */ /* 0x000fe20000410000 */
[----:B------:R-:W4:Y:S01]  /*2d70*/  MUFU.EX2 R128, R128 ;  /* 0x0000008000807308 */ /* 0x000f220000000800 */
        /* <DEDUP_REMOVED lines=8> */
[----:B---3--:R-:W-:Y:S01]  /*2e00*/  FMUL.FTZ R8, R127, R8 ;  /* 0x000000087f087220 */ /* 0x008fe20000410000 */
[----:B-----5:R-:W-:Y:S01]  /*2e10*/  FMUL.FTZ R143, R14, R143 ;  /* 0x0000008f0e8f7220 */ /* 0x020fe20000410000 */
[----:B------:R-:W-:Y:S01]  /*2e20*/  FFMA.FTZ R9, -R223, R223, 1 ;  /* 0x3f800000df097423 */ /* 0x000fe200000101df */
[----:B------:R-:W-:Y:S01]  /*2e30*/  FFMA.FTZ R140, -R222, R222, 1 ;  /* 0x3f800000de8c7423 */ /* 0x000fe200000101de */
[----:B------:R-:W-:Y:S01]  /*2e40*/  FFMA.FTZ R225, -R225, R225, 1 ;  /* 0x3f800000e1e17423 */ /* 0x000fe200000101e1 */
[----:B------:R-:W-:Y:S01]  /*2e50*/  FMUL.FTZ R142, R142, R143 ;  /* 0x0000008f8e8e7220 */ /* 0x000fe20000410000 */
[----:B------:R-:W-:Y:S01]  /*2e60*/  FMUL.FTZ R9, R9, R8 ;  /* 0x0000000809097220 */ /* 0x000fe20000410000 */
[----:B------:R-:W1:Y:S01]  /*2e70*/  MUFU.EX2 R125, R125 ;  /* 0x0000007d007d7308 */ /* 0x000e620000000800 */
[--C-:B----4-:R-:W-:Y:S01]  /*2e80*/  FADD.FTZ R143, R145, -R13.reuse ;  /* 0x8000000d918f7221 */ /* 0x110fe20000010000 */
        /* <DEDUP_REMOVED lines=266> */
.L_x_124:
        /* <DEDUP_REMOVED lines=46> */
.L_x_125:
        /* <DEDUP_REMOVED lines=12> */
.L_x_115:
        /* <DEDUP_REMOVED lines=66> */
[----:B--2-4-:R-:W-:Y:S05]  /*46f0*/  CALL.ABS.NOINC R2 ;  /* 0x0000000002007343 */ /* 0x014fea0003c00000 */
.L_x_127:
        /* <DEDUP_REMOVED lines=17> */
[----:B--2-4-:R-:W-:Y:S05]  /*4810*/  CALL.ABS.NOINC R2 ;  /* 0x0000000002007343 */ /* 0x014fea0003c00000 */
.L_x_128:
        /* <DEDUP_REMOVED lines=17> */
[----:B--2-4-:R-:W-:Y:S05]  /*4930*/  CALL.ABS.NOINC R2 ;  /* 0x0000000002007343 */ /* 0x014fea0003c00000 */
.L_x_129:
[----:B------:R-:W-:-:S13]  /*4940*/  LOP3.LUT P6, RZ, R228, 0x1bf, RZ, 0xc0, !PT ;  /* 0x000001bfe4ff7812 */ /* 0x000fda00078cc0ff */
[----:B------:R-:W-:Y:S05]  /*4950*/  @!P6 BRA `(.L_x_130) ;  /* 0x000000000040e947 */ /* 0x000fea0003800000 */
[----:B-1----:R-:W-:Y:S01]  /*4960*/  MOV R0, 0x0 ;  /* 0x0000000000007802 */ /* 0x002fe20000000f00 */
        /* <DEDUP_REMOVED lines=15> */
.L_x_130:
        /* <DEDUP_REMOVED lines=91> */
[----:B------:R-:W5:Y:S01]  /*5010*/  S2UR UR12, SR_CTAID.Z ;  /* 0x00000000000c79c3 */ /* 0x000f620000002700 */
        /* <DEDUP_REMOVED lines=16> */
[----:B-----5:R-:W-:Y:S01]  /*5120*/  UMOV UR44, UR12 ;  /* 0x0000000c002c7c82 */ /* 0x020fe20008000000 */
        /* <DEDUP_REMOVED lines=11> */
.L_x_132:
[----:B------:R-:W-:Y:S05]  /*51e0*/  BSYNC B0 ;  /* 0x0000000000007941 */ /* 0x000fea0003800000 */
.L_x_131:
[----:B------:R-:W-:-:S04]  /*51f0*/  DEPBAR.LE SB0, 0x0 ;  /* 0x000080000000791a */ /* 0x000fc80000000000 */
[----:B------:R-:W-:Y:S05]  /*5200*/  EXIT ;  /* 0x000000000000794d */ /* 0x000fea0003800000 */
.L_x_105:
        /* <DEDUP_REMOVED lines=13> */
[----:B------:R-:W-:Y:S01]  /*52e0*/  ULDC UR17, c[0x0][0x280] ;  /* 0x0000a00000117ab9 */ /* 0x000fe20000000800 */
[----:B------:R-:W-:Y:S01]  /*52f0*/  ULDC.64 UR10, c[0x0][0x2d8] ;  /* 0x0000b600000a7ab9 */ /* 0x000fe20000000a00 */
[----:B------:R-:W-:Y:S01]  /*5300*/  UISETP.GE.AND UP1, UPT, UR17, 0x1, UPT ;  /* 0x000000011100788c */ /* 0x000fe2000bf26270 */
[----:B------:R-:W-:Y:S01]  /*5310*/  ULDC UR15, c[0x0][0x288] ;  /* 0x0000a200000f7ab9 */ /* 0x000fe20000000800 */
[----:B------:R-:W-:Y:S01]  /*5320*/  USHF.R.S32.HI UR6, URZ, 0x1f, UR9 ;  /* 0x0000001f3f067899 */ /* 0x000fe20008011409 */
[----:B------:R-:W-:-:S03]  /*5330*/  ULDC.64 UR12, c[0x0][0x2e0] ;  /* 0x0000b800000c7ab9 */ /* 0x000fc60000000a00 */
[----:B------:R-:W-:Y:S01]  /*5340*/  PLOP3.LUT P1, PT, PT, PT, UP1, 0x80, 0x0 ;  /* 0x000000000000781c */ /* 0x000fe20003f2f018 */
[----:B------:R-:W-:Y:S01]  /*5350*/  UIMAD UR6, UR6, UR12, URZ ;  /* 0x0000000c060672a4 */ /* 0x000fe2000f8e023f */
[----:B------:R-:W-:-:S03]  /*5360*/  ELECT P0, URZ, PT ;  /* 0x00000000003f782f */ /* 0x000fc60003800000 */
[----:B------:R-:W-:Y:S02]  /*5370*/  UIMAD UR14, UR9, UR13, UR6 ;  /* 0x0000000d090e72a4 */ /* 0x000fe4000f8e0206 */
[----:B-1----:R-:W-:Y:S02]  /*5380*/  USHF.R.S32.HI UR8, URZ, 0x1f, UR16 ;  /* 0x0000001f3f087899 */ /* 0x002fe40008011410 */
[----:B------:R-:W-:Y:S02]  /*5390*/  UIMAD.WIDE.U32 UR4, UR16, UR10, URZ ;  /* 0x0000000a100472a5 */ /* 0x000fe4000f8e003f */
[----:B------:R-:W-:-:S04]  /*53a0*/  UIMAD UR7, UR8, UR10, URZ ;  /* 0x0000000a080772a4 */ /* 0x000fc8000f8e023f */
[----:B------:R-:W-:Y:S02]  /*53b0*/  UIMAD UR7, UR16, UR11, UR7 ;  /* 0x0000000b100772a4 */ /* 0x000fe4000f8e0207 */
[----:B------:R-:W-:Y:S02]  /*53c0*/  UIMAD UR11, UR9, UR15, URZ ;  /* 0x0000000f090b72a4 */ /* 0x000fe4000f8e023f */
[----:B------:R-:W-:Y:S02]  /*53d0*/  UIADD3 UR5, UR5, UR7, URZ ;  /* 0x0000000705057290 */ /* 0x000fe4000fffe03f */
[----:B------:R-:W-:Y:S02]  /*53e0*/  UIADD3 UR10, UP0, UR11, UR16, URZ ;  /* 0x000000100b0a7290 */ /* 0x000fe4000ff1e03f */
[----:B------:R-:W-:Y:S02]  /*53f0*/  UIMAD.WIDE.U32 UR6, UR9, UR12, UR4 ;  /* 0x0000000c090672a5 */ /* 0x000fe4000f8e0004 */
[----:B------:R-:W-:Y:S01]  /*5400*/  ULEA.HI.X.SX32 UR11, UR11, UR8, 0x1, UP0 ;  /* 0x000000080b0b7291 */ /* 0x000fe200080f0e3f */
[----:B------:R-:W-:Y:S11]  /*5410*/  @!P1 EXIT ;  /* 0x000000000000994d */ /* 0x000ff60003800000 */
[----:B------:R-:W1:Y:S01]  /*5420*/  S2R R3, SR_TID.X ;  /* 0x0000000000037919 */ /* 0x000e620000002100 */
[----:B------:R-:W-:Y:S01]  /*5430*/  UIADD3 UR4, UR17, 0x3f, URZ ;  /* 0x0000003f11047890 */ /* 0x000fe2000fffe03f */
[----:B------:R-:W2:Y:S01]  /*5440*/  S2UR UR27, SR_CTAID.X ;  /* 0x00000000001b79c3 */ /* 0x000ea20000002500 */
[----:B------:R-:W-:Y:S02]  /*5450*/  UISETP.GE.AND UP0, UPT, UR17, 0x41, UPT ;  /* 0x000000411100788c */ /* 0x000fe4000bf06270 */
[----:B------:R-:W-:Y:S02]  /*5460*/  USHF.R.S32.HI UR5, URZ, 0x1f, UR4 ;  /* 0x0000001f3f057899 */ /* 0x000fe40008011404 */
[----:B------:R-:W-:Y:S02]  /*5470*/  UIADD3 UR14, UR7, UR14, URZ ;  /* 0x0000000e070e7290 */ /* 0x000fe4000fffe03f */
[----:B------:R-:W-:Y:S01]  /*5480*/  ULEA.HI UR5, UR5, UR4, URZ, 0x6 ;  /* 0x0000000405057291 */ /* 0x000fe2000f8f303f */
[----:B------:R-:W-:Y:S01]  /*5490*/  PLOP3.LUT P1, PT, PT, PT, UP0, 0x80, 0x0 ;  /* 0x000000000000781c */ /* 0x000fe20003f2f008 */
[----:B------:R-:W-:Y:S01]  /*54a0*/  ULDC.64 UR28, c[0x0][0x208] ;  /* 0x00008200001c7ab9 */ /* 0x000fe20000000a00 */
[----:B------:R-:W-:Y:S01]  /*54b0*/  ULDC UR4, c[0x0][0x760] ;  /* 0x0001d80000047ab9 */ /* 0x000fe20000000800 */
[----:B------:R-:W-:-:S02]  /*54c0*/  USHF.R.S32.HI UR5, URZ, 0x6, UR5 ;  /* 0x000000063f057899 */ /* 0x000fc40008011405 */
[----:B------:R-:W-:Y:S02]  /*54d0*/  UIMAD UR15, UR15, UR4, URZ ;  /* 0x000000040f0f72a4 */ /* 0x000fe4000f8e023f */
[----:B------:R-:W-:Y:S01]  /*54e0*/  UISETP.LT.AND UP1, UPT, UR5, 0x1, UPT ;  /* 0x000000010500788c */ /* 0x000fe2000bf21270 */
[----:B------:R-:W-:-:S03]  /*54f0*/  UMOV UR4, URZ ;  /* 0x0000003f00047c82 */ /* 0x000fc60008000000 */
[----:B------:R-:W-:-:S04]  /*5500*/  USEL UR18, UR5, 0x1, !UP1 ;  /* 0x0000000105127887 */ /* 0x000fc8000c800000 */
[----:B------:R-:W-:Y:S01]  /*5510*/  ULOP3.LUT UR35, UR18, 0x1, URZ, 0xc0, !UPT ;  /* 0x0000000112237892 */ /* 0x000fe2000f8ec03f */
[----:B-1----:R-:W-:Y:S01]  /*5520*/  LOP3.LUT R0, R3, 0x1f, RZ, 0xc0, !PT ;  /* 0x0000001f03007812 */ /* 0x002fe200078ec0ff */
[----:B--2---:R-:W-:Y:S10]  /*5530*/  @!P1 BRA `(.L_x_134) ;  /* 0x0000000800ac9947 */ /* 0x004ff40003800000 */
[----:B------:R-:W-:Y:S01]  /*5540*/  ULDC.64 UR24, c[0x0][0x2c0] ;  /* 0x0000b00000187ab9 */ /* 0x000fe20000000a00 */
[----:B------:R-:W-:Y:S02]  /*5550*/  UIADD3 UR18, UR18, -UR35, URZ ;  /* 0x8000002312127290 */ /* 0x000fe4000fffe03f */
        /* <DEDUP_REMOVED lines=9> */
[----:B------:R-:W-:-:S12]  /*55f0*/  UIADD3.X UR25, URZ, UR25, URZ, UP2, !UPT ;  /* 0x000000193f197290 */ /* 0x000fd800097fe43f */
.L_x_159:
[----:B------:R-:W-:Y:S01]  /*5600*/  UIMAD UR19, UR15, UR4, URZ ;  /* 0x000000040f1372a4 */ /* 0x000fe2000f8e023f */
[----:B------:R-:W-:Y:S01]  /*5610*/  ISETP.NE.AND P1, PT, R0, RZ, PT ;  /* 0x000000ff0000720c */ /* 0x000fe20003f25270 */
[----:B------:R-:W-:Y:S01]  /*5620*/  ULDC.64 UR8, c[0x0][0x768] ;  /* 0x0001da0000087ab9 */ /* 0x000fe20000000a00 */
[----:B------:R-:W-:Y:S01]  /*5630*/  UIMAD UR12, UR5, 0x3000, URZ ;  /* 0x00003000050c78a4 */ /* 0x000fe2000f8e023f */
[----:B------:R-:W-:Y:S01]  /*5640*/  BSSY B0, `(.L_x_135) ;  /* 0x0000012000007945 */ /* 0x000fe20003800000 */
[----:B------:R-:W-:Y:S02]  /*5650*/  UIADD3 UR13, UP0, UR19, UR10, URZ ;  /* 0x0000000a130d7290 */ /* 0x000fe4000ff1e03f */
[----:B------:R-:W-:Y:S02]  /*5660*/  UIADD3 UR18, UR18, -0x2, URZ ;  /* 0xfffffffe12127890 */ /* 0x000fe4000fffe03f */
[----:B------:R-:W-:Y:S02]  /*5670*/  ULEA.HI.X.SX32 UR16, UR19, UR11, 0x1, UP0 ;  /* 0x0000000b13107291 */ /* 0x000fe400080f0e3f */
[----:B------:R-:W-:-:S02]  /*5680*/  ULEA UR17, UP0, UR13, UR8, 0x2 ;  /* 0x000000080d117291 */ /* 0x000fc4000f80103f */
[----:B------:R-:W-:Y:S01]  /*5690*/  UIMAD.WIDE UR32, UR12, 0x4, UR20 ;  /* 0x000000040c2078a5 */ /* 0x000fe2000f8e0214 */
[----:B------:R-:W-:Y:S01]  /*56a0*/  ISETP.NE.AND P2, PT, RZ, UR18, PT ;  /* 0x00000012ff007c0c */ /* 0x000fe2000bf45270 */
[----:B------:R-:W-:Y:S02]  /*56b0*/  ULEA.HI.X UR16, UR13, UR9, UR16, 0x2, UP0 ;  /* 0x000000090d107291 */ /* 0x000fe400080f1410 */
[----:B------:R-:W-:Y:S01]  /*56c0*/  UIMAD.WIDE UR30, UR12, 0x4, UR22 ;  /* 0x000000040c1e78a5 */ /* 0x000fe2000f8e0216 */
[----:B-1----:R-:W-:Y:S01]  /*56d0*/  IMAD.U32 R2, RZ, RZ, UR17 ;  /* 0x00000011ff027e24 */ /* 0x002fe2000f8e00ff */
[----:B------:R-:W-:Y:S02]  /*56e0*/  UIMAD.WIDE UR12, UR12, 0x4, UR24 ;  /* 0x000000040c0c78a5 */ /* 0x000fe4000f8e0218 */
[----:B------:R-:W-:Y:S01]  /*56f0*/  IMAD.U32 R3, RZ, RZ, UR16 ;  /* 0x00000010ff037e24 */ /* 0x000fe2000f8e00ff */
[----:B------:R-:W-:Y:S09]  /*5700*/  @P1 BRA `(.L_x_136) ;  /* 0x0000000000141947 */ /* 0x000ff20003800000 */
.L_x_137:
[----:B------:R-:W2:Y:S04]  /*5710*/  LDG.E.STRONG.GPU R4, desc[UR28][R2.64] ;  /* 0x0000001c02047981 */ /* 0x000ea8000c1ef900 */
[----:B--2---:R-:W-:Y:S01]  /*5720*/  CCTL.IVALL ;  /* 0x00000000ff00798f */ /* 0x004fe20002000000 */
[----:B------:R-:W-:Y:S05]  /*5730*/  YIELD ;  /* 0x0000000000007946 */ /* 0x000fea0003800000 */
[----:B------:R-:W-:-:S13]  /*5740*/  ISETP.NE.AND P3, PT, R4, UR27, PT ;  /* 0x0000001b04007c0c */ /* 0x000fda000bf65270 */
[----:B------:R-:W-:Y:S05]  /*5750*/  @P3 BRA `(.L_x_137) ;  /* 0xfffffffc00ec3947 */ /* 0x000fea000383ffff */
.L_x_136:
[----:B------:R-:W-:Y:S05]  /*5760*/  BSYNC B0 ;  /* 0x0000000000007941 */ /* 0x000fea0003800000 */
.L_x_135:
[----:B------:R-:W-:-:S03]  /*5770*/  UMOV UR16, 0xffffffff ;  /* 0xffffffff00107882 */ /* 0x000fc60000000000 */
[----:B------:R-:W-:Y:S05]  /*5780*/  BRA.DIV UR16, `(.L_x_138) ;  /* 0x0000003210a87947 */ /* 0x000fea000b800000 */
[----:B------:R-:W-:Y:S01]  /*5790*/  NOP ;  /* 0x0000000000007918 */ /* 0x000fe20000000000 */
.L_x_206:
[----:B------:R-:W-:Y:S05]  /*57a0*/  WARPSYNC.ALL ;  /* 0x0000000000007948 */ /* 0x000fea0003800000 */
[----:B------:R-:W-:Y:S06]  /*57b0*/  BAR.SYNC.DEFER_BLOCKING 0xd, 0xa0 ;  /* 0x0342800000007b1d */ /* 0x000fec0000010000 */
[----:B------:R-:W-:Y:S04]  /*57c0*/  BSSY B0, `(.L_x_139) ;  /* 0x0000011000007945 */ /* 0x000fe80003800000 */
[----:B------:R-:W-:Y:S05]  /*57d0*/  @!P0 BRA `(.L_x_140) ;  /* 0x00000000003c8947 */ /* 0x000fea0003800000 */
[----:B------:R-:W1:Y:S01]  /*57e0*/  S2UR UR36, SR_CgaCtaId ;  /* 0x00000000002479c3 */ /* 0x000e620000008800 */
[----:B------:R-:W-:Y:S01]  /*57f0*/  UIMAD UR26, UR4, 0x1800, URZ ;  /* 0x00001800041a78a4 */ /* 0x000fe2000f8e023f */
        /* <DEDUP_REMOVED lines=13> */
.L_x_140:
[----:B------:R-:W-:Y:S05]  /*58d0*/  BSYNC B0 ;  /* 0x0000000000007941 */ /* 0x000fea0003800000 */
.L_x_139:
        /* <DEDUP_REMOVED lines=13> */
.L_x_142:
[----:B------:R-:W-:Y:S05]  /*59b0*/  BSYNC B0 ;  /* 0x0000000000007941 */ /* 0x000fea0003800000 */
.L_x_141:
[----:B------:R-:W-:Y:S06]  /*59c0*/  BAR.ARV 0xa, 0xa0 ;  /* 0x0282800000007b1d */ /* 0x000fec0000002000 */
[----:B------:R-:W-:Y:S04]  /*59d0*/  BSSY B0, `(.L_x_143) ;  /* 0x0000003000007945 */ /* 0x000fe80003800000 */
[----:B------:R-:W-:Y:S05]  /*59e0*/  @!P0 BRA `(.L_x_144) ;  /* 0x0000000000048947 */ /* 0x000fea0003800000 */
[----:B------:R-:W-:-:S04]  /*59f0*/  DEPBAR.LE SB0, 0x0 ;  /* 0x000080000000791a */ /* 0x000fc80000000000 */
.L_x_144:
[----:B------:R-:W-:Y:S05]  /*5a00*/  BSYNC B0 ;  /* 0x0000000000007941 */ /* 0x000fea0003800000 */
.L_x_143:
[----:B------:R-:W-:Y:S06]  /*5a10*/  BAR.ARV 0xb, 0xa0 ;  /* 0x02c2800000007b1d */ /* 0x000fec0000002000 */
[----:B------:R-:W-:Y:S01]  /*5a20*/  NOP ;  /* 0x0000000000007918 */ /* 0x000fe20000000000 */
[----:B------:R-:W-:Y:S04]  /*5a30*/  BSSY B0, `(.L_x_145) ;  /* 0x0000011000007945 */ /* 0x000fe80003800000 */
[----:B------:R-:W-:Y:S05]  /*5a40*/  @P1 BRA `(.L_x_146) ;  /* 0x00000000003c1947 */ /* 0x000fea0003800000 */
[----:B------:R-:W-:Y:S01]  /*5a50*/  @!PT LDS RZ, [RZ] ;  /* 0x00000000fffff984 */ /* 0x000fe20000000800 */
[----:B------:R-:W-:Y:S01]  /*5a60*/  @!PT LDS RZ, [RZ] ;  /* 0x00000000fffff984 */ /* 0x000fe20000000800 */
[----:B------:R-:W-:Y:S01]  /*5a70*/  @!PT LDS RZ, [RZ] ;  /* 0x00000000fffff984 */ /* 0x000fe20000000800 */
[----:B------:R-:W-:Y:S01]  /*5a80*/  @!PT LDS RZ, [RZ] ;  /* 0x00000000fffff984 */ /* 0x000fe20000000800 */
[----:B------:R1:W-:Y:S06]  /*5a90*/  MEMBAR.ALL.CTA ;  /* 0x0000000000007992 */ /* 0x0003ec0000008000 */
[----:B-1----:R-:W-:Y:S06]  /*5aa0*/  MEMBAR.ALL.GPU ;  /* 0x0000000000007992 */ /* 0x002fec000000a000 */
[----:B------:R-:W-:-:S00]  /*5ab0*/  ERRBAR ;  /* 0x00000000000079ab */ /* 0x000fc00000000000 */
[----:B------:R-:W-:Y:S06]  /*5ac0*/  CGAERRBAR ;  /* 0x00000000000075ab */ /* 0x000fec0000000000 */
[----:B012345:R-:W-:Y:S01]  /*5ad0*/  CCTL.IVALL ;  /* 0x00000000ff00798f */ /* 0x03ffe20002000000 */
[----:B------:R-:W1:Y:S01]  /*5ae0*/  S2R R4, SR_LANEID ;  /* 0x0000000000047919 */ /* 0x000e620000000000 */
[----:B------:R-:W-:Y:S02]  /*5af0*/  VOTEU.ANY UR16, UPT, PT ;  /* 0x0000000000107886 */ /* 0x000fe400038e0100 */
[----:B------:R-:W-:-:S02]  /*5b00*/  UFLO.U32 UR17, UR16 ;  /* 0x00000010001172bd */ /* 0x000fc400080e0000 */
[----:B------:R-:W2:Y:S04]  /*5b10*/  POPC R5, UR16 ;  /* 0x0000001000057d09 */ /* 0x000ea80008000000 */
[----:B-1----:R-:W-:-:S13]  /*5b20*/  ISETP.EQ.U32.AND P3, PT, R4, UR17, PT ;  /* 0x0000001104007c0c */ /* 0x002fda000bf62070 */
[----:B--2---:R1:W-:Y:S02]  /*5b30*/  @P3 REDG.E.ADD.S32.STRONG.GPU desc[UR28][R2.64], R5 ;  /* 0x000000050200398e */ /* 0x0043e4000c10e39c */
.L_x_146:
[----:B------:R-:W-:Y:S05]  /*5b40*/  BSYNC B0 ;  /* 0x0000000000007941 */ /* 0x000fea0003800000 */
.L_x_145:
[----:B------:R-:W-:Y:S01]  /*5b50*/  UIADD3 UR19, UR15, UR19, URZ ;  /* 0x000000130f137290 */ /* 0x000fe2000fffe03f */
[----:B------:R-:W-:Y:S03]  /*5b60*/  BSSY B0, `(.L_x_147) ;  /* 0x000000d000007945 */ /* 0x000fe60003800000 */
[----:B------:R-:W-:-:S04]  /*5b70*/  UIADD3 UR16, UP0, UR19, UR10, URZ ;  /* 0x0000000a13107290 */ /* 0x000fc8000ff1e03f */
[----:B------:R-:W-:Y:S02]  /*5b80*/  ULEA.HI.X.SX32 UR19, UR19, UR11, 0x1, UP0 ;  /* 0x0000000b13137291 */ /* 0x000fe400080f0e3f */
[----:B------:R-:W-:-:S04]  /*5b90*/  ULEA UR8, UP0, UR16, UR8, 0x2 ;  /* 0x0000000810087291 */ /* 0x000fc8000f80103f */
[----:B------:R-:W-:Y:S02]  /*5ba0*/  ULEA.HI.X UR19, UR16, UR9, UR19, 0x2, UP0 ;  /* 0x0000000910137291 */ /* 0x000fe400080f1413 */
[----:B-1----:R-:W-:-:S04]  /*5bb0*/  MOV R2, UR8 ;  /* 0x0000000800027c02 */ /* 0x002fc80008000f00 */
[----:B------:R-:W-:Y:S01]  /*5bc0*/  IMAD.U32 R3, RZ, RZ, UR19 ;  /* 0x00000013ff037e24 */ /* 0x000fe2000f8e00ff */
[----:B------:R-:W-:Y:S06]  /*5bd0*/  @P1 BRA `(.L_x_148) ;  /* 0x0000000000141947 */ /* 0x000fec0003800000 */
.L_x_149:
[----:B------:R-:W2:Y:S04]  /*5be0*/  LDG.E.STRONG.GPU R4, desc[UR28][R2.64] ;  /* 0x0000001c02047981 */ /* 0x000ea8000c1ef900 */
[----:B--2---:R-:W-:Y:S01]  /*5bf0*/  CCTL.IVALL ;  /* 0x00000000ff00798f */ /* 0x004fe20002000000 */
[----:B------:R-:W-:Y:S05]  /*5c00*/  YIELD ;  /* 0x0000000000007946 */ /* 0x000fea0003800000 */
[----:B------:R-:W-:-:S13]  /*5c10*/  ISETP.NE.AND P3, PT, R4, UR27, PT ;  /* 0x0000001b04007c0c */ /* 0x000fda000bf65270 */
[----:B------:R-:W-:Y:S05]  /*5c20*/  @P3 BRA `(.L_x_149) ;  /* 0xfffffffc00ec3947 */ /* 0x000fea000383ffff */
.L_x_148:
[----:B------:R-:W-:Y:S05]  /*5c30*/  BSYNC B0 ;  /* 0x0000000000007941 */ /* 0x000fea0003800000 */
.L_x_147:
[----:B------:R-:W-:-:S03]  /*5c40*/  UMOV UR8, 0xffffffff ;  /* 0xffffffff00087882 */ /* 0x000fc60000000000 */
[----:B------:R-:W-:Y:S05]  /*5c50*/  BRA.DIV UR8, `(.L_x_150) ;  /* 0x0000002e08907947 */ /* 0x000fea000b800000 */
[----:B------:R-:W-:Y:S01]  /*5c60*/  NOP ;  /* 0x0000000000007918 */ /* 0x000fe20000000000 */
.L_x_209:
[----:B------:R-:W-:Y:S05]  /*5c70*/  WARPSYNC.ALL ;  /* 0x0000000000007948 */ /* 0x000fea0003800000 */
        /* <DEDUP_REMOVED lines=12> */
.L_x_152:
[----:B------:R-:W-:Y:S05]  /*5d40*/  BSYNC B0 ;  /* 0x0000000000007941 */ /* 0x000fea0003800000 */
.L_x_151:
        /* <DEDUP_REMOVED lines=13> */
.L_x_154:
[----:B------:R-:W-:Y:S05]  /*5e20*/  BSYNC B0 ;  /* 0x0000000000007941 */ /* 0x000fea0003800000 */
.L_x_153:
[----:B------:R-:W-:Y:S06]  /*5e30*/  BAR.ARV 0xa, 0xa0 ;  /* 0x0282800000007b1d */ /* 0x000fec0000002000 */
[----:B------:R-:W-:Y:S04]  /*5e40*/  BSSY B0, `(.L_x_155) ;  /* 0x0000003000007945 */ /* 0x000fe80003800000 */
[----:B------:R-:W-:Y:S05]  /*5e50*/  @!P0 BRA `(.L_x_156) ;  /* 0x0000000000048947 */ /* 0x000fea0003800000 */
[----:B------:R-:W-:-:S04]  /*5e60*/  DEPBAR.LE SB0, 0x0 ;  /* 0x000080000000791a */ /* 0x000fc80000000000 */
.L_x_156:
[----:B------:R-:W-:Y:S05]  /*5e70*/  BSYNC B0 ;  /* 0x0000000000007941 */ /* 0x000fea0003800000 */
.L_x_155:
[----:B------:R-:W-:Y:S06]  /*5e80*/  BAR.ARV 0xb, 0xa0 ;  /* 0x02c2800000007b1d */ /* 0x000fec0000002000 */
[----:B------:R-:W-:Y:S01]  /*5e90*/  NOP ;  /* 0x0000000000007918 */ /* 0x000fe20000000000 */
[----:B------:R-:W-:Y:S04]  /*5ea0*/  BSSY B0, `(.L_x_157) ;  /* 0x0000011000007945 */ /* 0x000fe80003800000 */
[----:B------:R-:W-:Y:S05]  /*5eb0*/  @P1 BRA `(.L_x_158) ;  /* 0x00000000003c1947 */ /* 0x000fea0003800000 */
[----:B------:R-:W1:Y:S01]  /*5ec0*/  S2R R4, SR_LANEID ;  /* 0x0000000000047919 */ /* 0x000e620000000000 */
[----:B------:R-:W-:Y:S01]  /*5ed0*/  @!PT LDS RZ, [RZ] ;  /* 0x00000000fffff984 */ /* 0x000fe20000000800 */
[----:B------:R-:W-:Y:S01]  /*5ee0*/  @!PT LDS RZ, [RZ] ;  /* 0x00000000fffff984 */ /* 0x000fe20000000800 */
[----:B------:R-:W-:Y:S01]  /*5ef0*/  @!PT LDS RZ, [RZ] ;  /* 0x00000000fffff984 */ /* 0x000fe20000000800 */
[----:B------:R-:W-:Y:S01]  /*5f00*/  @!PT LDS RZ, [RZ] ;  /* 0x00000000fffff984 */ /* 0x000fe20000000800 */
[----:B------:R2:W-:Y:S06]  /*5f10*/  MEMBAR.ALL.CTA ;  /* 0x0000000000007992 */ /* 0x0005ec0000008000 */
[----:B--2---:R-:W-:Y:S06]  /*5f20*/  MEMBAR.ALL.GPU ;  /* 0x0000000000007992 */ /* 0x004fec000000a000 */
[----:B------:R-:W-:-:S00]  /*5f30*/  ERRBAR ;  /* 0x00000000000079ab */ /* 0x000fc00000000000 */
[----:B------:R-:W-:Y:S06]  /*5f40*/  CGAERRBAR ;  /* 0x00000000000075ab */ /* 0x000fec0000000000 */
[----:B012345:R-:W-:Y:S01]  /*5f50*/  CCTL.IVALL ;  /* 0x00000000ff00798f */ /* 0x03ffe20002000000 */
[----:B------:R-:W-:Y:S02]  /*5f60*/  VOTEU.ANY UR8, UPT, PT ;  /* 0x0000000000087886 */ /* 0x000fe400038e0100 */
[----:B------:R-:W-:Y:S02]  /*5f70*/  UFLO.U32 UR9, UR8 ;  /* 0x00000008000972bd */ /* 0x000fe400080e0000 */
[----:B------:R-:W2:Y:S04]  /*5f80*/  POPC R5, UR8 ;  /* 0x0000000800057d09 */ /* 0x000ea80008000000 */
[----:B-1----:R-:W-:-:S13]  /*5f90*/  ISETP.EQ.U32.AND P1, PT, R4, UR9, PT ;  /* 0x0000000904007c0c */ /* 0x002fda000bf22070 */
[----:B--2---:R1:W-:Y:S02]  /*5fa0*/  @P1 REDG.E.ADD.S32.STRONG.GPU desc[UR28][R2.64], R5 ;  /* 0x000000050200198e */ /* 0x0043e4000c10e39c */
.L_x_158:
[----:B------:R-:W-:Y:S05]  /*5fb0*/  BSYNC B0 ;  /* 0x0000000000007941 */ /* 0x000fea0003800000 */
.L_x_157:
[----:B------:R-:W-:Y:S02]  /*5fc0*/  UIADD3 UR4, UR4, 0x2, URZ ;  /* 0x0000000204047890 */ /* 0x000fe4000fffe03f */
[----:B------:R-:W-:Y:S01]  /*5fd0*/  UIADD3 UR5, UR5, 0x1, URZ ;  /* 0x0000000105057890 */ /* 0x000fe2000fffe03f */
[----:B------:R-:W-:Y:S11]  /*5fe0*/  @P2 BRA `(.L_x_159) ;  /* 0xfffffff400842947 */ /* 0x000ff6000383ffff */
.L_x_134:
[----:B------:R-:W-:-:S13]  /*5ff0*/  ISETP.NE.AND P1, PT, RZ, UR35, PT ;  /* 0x00000023ff007c0c */ /* 0x000fda000bf25270 */
[----:B------:R-:W-:Y:S05]  /*6000*/  @!P1 EXIT ;  /* 0x000000000000994d */ /* 0x000fea0003800000 */
[----:B------:R-:W-:Y:S01]  /*6010*/  UIMAD UR5, UR15, UR4, URZ ;  /* 0x000000040f0572a4 */ /* 0x000fe2000f8e023f */
[----:B------:R-:W-:Y:S01]  /*6020*/  ISETP.NE.AND P1, PT, R0, RZ, PT ;  /* 0x000000ff0000720c */ /* 0x000fe20003f25270 */
[----:B------:R-:W-:Y:S01]  /*6030*/  ULDC.64 UR12, c[0x0][0x768] ;  /* 0x0001da00000c7ab9 */ /* 0x000fe20000000a00 */
[----:B------:R-:W-:Y:S01]  /*6040*/  BSSY B0, `(.L_x_160) ;  /* 0x000000d000007945 */ /* 0x000fe20003800000 */
[----:B------:R-:W-:-:S04]  /*6050*/  UIADD3 UR8, UP0, UR5, UR10, URZ ;  /* 0x0000000a05087290 */ /* 0x000fc8000ff1e03f */
[----:B------:R-:W-:Y:S02]  /*6060*/  ULEA.HI.X.SX32 UR5, UR5, UR11, 0x1, UP0 ;  /* 0x0000000b05057291 */ /* 0x000fe400080f0e3f */
[----:B------:R-:W-:-:S04]  /*6070*/  ULEA UR9, UP0, UR8, UR12, 0x2 ;  /* 0x0000000c08097291 */ /* 0x000fc8000f80103f */
[----:B------:R-:W-:Y:S02]  /*6080*/  ULEA.HI.X UR5, UR8, UR13, UR5, 0x2, UP0 ;  /* 0x0000000d08057291 */ /* 0x000fe400080f1405 */
[----:B-1----:R-:W-:-:S04]  /*6090*/  IMAD.U32 R2, RZ, RZ, UR9 ;  /* 0x00000009ff027e24 */ /* 0x002fc8000f8e00ff */
[----:B------:R-:W-:Y:S01]  /*60a0*/  IMAD.U32 R3, RZ, RZ, UR5 ;  /* 0x00000005ff037e24 */ /* 0x000fe2000f8e00ff */
[----:B------:R-:W-:Y:S06]  /*60b0*/  @P1 BRA `(.L_x_161) ;  /* 0x0000000000141947 */ /* 0x000fec0003800000 */
.L_x_162:
[----:B------:R-:W2:Y:S04]  /*60c0*/  LDG.E.STRONG.GPU R0, desc[UR28][R2.64] ;  /* 0x0000001c02007981 */ /* 0x000ea8000c1ef900 */
[----:B--2---:R-:W-:Y:S01]  /*60d0*/  CCTL.IVALL ;  /* 0x00000000ff00798f */ /* 0x004fe20002000000 */
[----:B------:R-:W-:Y:S05]  /*60e0*/  YIELD ;  /* 0x0000000000007946 */ /* 0x000fea0003800000 */
[----:B------:R-:W-:-:S13]  /*60f0*/  ISETP.NE.AND P2, PT, R0, UR27, PT ;  /* 0x0000001b00007c0c */ /* 0x000fda000bf45270 */
[----:B------:R-:W-:Y:S05]  /*6100*/  @P2 BRA `(.L_x_162) ;  /* 0xfffffffc00ec2947 */ /* 0x000fea000383ffff */
.L_x_161:
[----:B------:R-:W-:Y:S05]  /*6110*/  BSYNC B0 ;  /* 0x0000000000007941 */ /* 0x000fea0003800000 */
.L_x_160:
[----:B------:R-:W-:-:S03]  /*6120*/  UMOV UR5, 0xffffffff ;  /* 0xffffffff00057882 */ /* 0x000fc60000000000 */
[----:B------:R-:W-:Y:S05]  /*6130*/  BRA.DIV UR5, `(.L_x_163) ;  /* 0x0000002a05747947 */ /* 0x000fea000b800000 */
[----:B------:R-:W-:Y:S01]  /*6140*/  NOP ;  /* 0x0000000000007918 */ /* 0x000fe20000000000 */
.L_x_212:
[----:B------:R-:W-:Y:S01]  /*6150*/  IMAD.U32 R6, RZ, RZ, UR4 ;  /* 0x00000004ff067e24 */ /* 0x000fe2000f8e00ff */
[----:B------:R-:W-:Y:S05]  /*6160*/  WARPSYNC.ALL ;  /* 0x0000000000007948 */ /* 0x000fea0003800000 */
[----:B------:R-:W-:Y:S01]  /*6170*/  BAR.SYNC.DEFER_BLOCKING 0xd, 0xa0 ;  /* 0x0342800000007b1d */ /* 0x000fe20000010000 */
[----:B------:R-:W-:-:S05]  /*6180*/  IMAD R6, R6, 0x1800, RZ ;  /* 0x0000180006067824 */ /* 0x000fca00078e02ff */
[----:B------:R-:W-:Y:S04]  /*6190*/  BSSY B0, `(.L_x_164) ;  /* 0x0000012000007945 */ /* 0x000fe80003800000 */
[----:B------:R-:W-:Y:S05]  /*61a0*/  @!P0 BRA `(.L_x_165) ;  /* 0x0000000000408947 */ /* 0x000fea0003800000 */
[----:B------:R-:W1:Y:S01]  /*61b0*/  LDC.64 R8, c[0x0][0x2c0] ;  /* 0x0000b000ff087b82 */ /* 0x000e620000000a00 */
[C---:B------:R-:W-:Y:S01]  /*61c0*/  IADD3 R4, P2, R6.reuse, UR6, RZ ;  /* 0x0000000606047c10 */ /* 0x040fe2000ff5e0ff */
[----:B------:R-:W-:Y:S01]  /*61d0*/  UMOV UR5, 0x400 ;  /* 0x0000040000057882 */ /* 0x000fe20000000000 */
[----:B------:R-:W-:Y:S01]  /*61e0*/  UMOV UR16, 0x0 ;  /* 0x0000000000107882 */ /* 0x000fe20000000000 */
[----:B------:R-:W-:Y:S01]  /*61f0*/  UMOV UR17, 0x14f00000 ;  /* 0x14f0000000117882 */ /* 0x000fe20000000000 */
[----:B------:R-:W-:-:S03]  /*6200*/  LEA.HI.X.SX32 R5, R6, UR14, 0x1, P2 ;  /* 0x0000000e06057c11 */ /* 0x000fc600090f0eff */
[----:B------:R-:W2:Y:S01]  /*6210*/  S2UR UR8, SR_CgaCtaId ;  /* 0x00000000000879c3 */ /* 0x000ea20000008800 */
[----:B-1----:R-:W-:-:S04]  /*6220*/  LEA R0, P3, R4, R8, 0x2 ;  /* 0x0000000804007211 */ /* 0x002fc800078610ff */
[----:B------:R-:W-:Y:S02]  /*6230*/  LEA.HI.X R4, R4, R9, R5, 0x2, P3 ;  /* 0x0000000904047211 */ /* 0x000fe400018f1405 */
[----:B------:R-:W-:Y:S02]  /*6240*/  R2UR UR12, R0 ;  /* 0x00000000000c72ca */ /* 0x000fe400000e0000 */
[----:B------:R-:W-:Y:S01]  /*6250*/  R2UR UR13, R4 ;  /* 0x00000000040d72ca */ /* 0x000fe200000e0000 */
[----:B--2---:R-:W-:-:S03]  /*6260*/  ULEA UR5, UR8, UR5, 0x18 ;  /* 0x0000000508057291 */ /* 0x004fc6000f8ec03f */
[----:B------:R-:W-:Y:S01]  /*6270*/  UMOV UR8, 0x300 ;  /* 0x0000030000087882 */ /* 0x000fe20000000000 */
[----:B------:R-:W-:-:S09]  /*6280*/  UIADD3 UR5, UR5, 0xc000, URZ ;  /* 0x0000c00005057890 */ /* 0x000fd2000fffe03f */
[----:B------:R1:W-:Y:S02]  /*6290*/  UBLKRED.G.S.ADD.F32.RN [UR12], [UR5], UR8, desc[UR16] ;  /* 0x0000100c050073bb */ /* 0x0003e400080a1408 */
[----:B-1----:R0:W-:Y:S02]  /*62a0*/  UTMACMDFLUSH ;  /* 0x00000000000079b7 */ /* 0x0021e40000000000 */
.L_x_165:
[----:B------:R-:W-:Y:S05]  /*62b0*/  BSYNC B0 ;  /* 0x0000000000007941 */ /* 0x000fea0003800000 */
.L_x_164:
[----:B------:R-:W-:Y:S06]  /*62c0*/  BAR.SYNC.DEFER_BLOCKING 0xe, 0xa0 ;  /* 0x0382800000007b1d */ /* 0x000fec0000010000 */
[----:B------:R-:W-:Y:S04]  /*62d0*/  BSSY B0, `(.L_x_166) ;  /* 0x0000013000007945 */ /* 0x000fe80003800000 */
[----:B------:R-:W-:Y:S05]  /*62e0*/  @!P0 BRA `(.L_x_167) ;  /* 0x0000000000448947 */ /* 0x000fea0003800000 */
[----:B------:R-:W1:Y:S01]  /*62f0*/  S2UR UR13, SR_CgaCtaId ;  /* 0x00000000000d79c3 */ /* 0x000e620000008800 */
[----:B------:R-:W-:Y:S01]  /*6300*/  R2UR UR5, R6 ;  /* 0x00000000060572ca */ /* 0x000fe200000e0000 */
[----:B------:R-:W-:Y:S01]  /*6310*/  UMOV UR12, 0x400 ;  /* 0x00000400000c7882 */ /* 0x000fe20000000000 */
[----:B------:R-:W-:Y:S01]  /*6320*/  ULDC.64 UR8, c[0x0][0x2c0] ;  /* 0x0000b00000087ab9 */ /* 0x000fe20000000a00 */
[----:B------:R-:W-:-:S10]  /*6330*/  UMOV UR17, 0x14f00000 ;  /* 0x14f0000000117882 */ /* 0x000fd40000000000 */
[----:B------:R-:W-:-:S04]  /*6340*/  UIADD3 UR5, UR5, 0xc00, URZ ;  /* 0x00000c0005057890 */ /* 0x000fc8000fffe03f */
[----:B------:R-:W-:-:S04]  /*6350*/  UIADD3 UR16, UP0, UR5, UR6, URZ ;  /* 0x0000000605107290 */ /* 0x000fc8000ff1e03f */
[----:B------:R-:W-:Y:S02]  /*6360*/  ULEA.HI.X.SX32 UR5, UR5, UR14, 0x1, UP0 ;  /* 0x0000000e05057291 */ /* 0x000fe400080f0e3f */
[----:B-1----:R-:W-:Y:S02]  /*6370*/  ULEA UR12, UR13, UR12, 0x18 ;  /* 0x0000000c0d0c7291 */ /* 0x002fe4000f8ec03f */
[----:B------:R-:W-:Y:S02]  /*6380*/  ULEA UR8, UP0, UR16, UR8, 0x2 ;  /* 0x0000000810087291 */ /* 0x000fe4000f80103f */
[----:B------:R-:W-:Y:S02]  /*6390*/  UIADD3 UR12, UR12, 0xf000, URZ ;  /* 0x0000f0000c0c7890 */ /* 0x000fe4000fffe03f */
[----:B------:R-:W-:-:S03]  /*63a0*/  ULEA.HI.X UR9, UR16, UR9, UR5, 0x2, UP0 ;  /* 0x0000000910097291 */ /* 0x000fc600080f1405 */
[----:B------:R-:W-:Y:S01]  /*63b0*/  UMOV UR5, 0x300 ;  /* 0x0000030000057882 */ /* 0x000fe20000000000 */
[----:B------:R-:W-:-:S05]  /*63c0*/  UMOV UR16, 0x0 ;  /* 0x0000000000107882 */ /* 0x000fca0000000000 */
[----:B------:R1:W-:Y:S01]  /*63d0*/  UBLKRED.G.S.ADD.F32.RN [UR8], [UR12], UR5, desc[UR16] ;  /* 0x000010080c0073bb */ /* 0x0003e200080a1405 */
[----:B------:R0:W-:Y:S01]  /*63e0*/  UTMACMDFLUSH ;  /* 0x00000000000079b7 */ /* 0x0001e20000000000 */
[----:B-1----:R-:W-:-:S04]  /*63f0*/  DEPBAR.LE SB0, 0x1 ;  /* 0x000080400000791a */ /* 0x002fc80000000000 */
.L_x_167:
[----:B------:R-:W-:Y:S05]  /*6400*/  BSYNC B0 ;  /* 0x0000000000007941 */ /* 0x000fea0003800000 */
.L_x_166:
[----:B------:R-:W-:Y:S06]  /*6410*/  BAR.ARV 0xa, 0xa0 ;  /* 0x0282800000007b1d */ /* 0x000fec0000002000 */
[----:B------:R-:W-:Y:S04]  /*6420*/  BSSY B0, `(.L_x_168) ;  /* 0x0000003000007945 */ /* 0x000fe80003800000 */
[----:B------:R-:W-:Y:S05]  /*6430*/  @!P0 BRA `(.L_x_169) ;  /* 0x0000000000048947 */ /* 0x000fea0003800000 */
[----:B------:R-:W-:-:S04]  /*6440*/  DEPBAR.LE SB0, 0x0 ;  /* 0x000080000000791a */ /* 0x000fc80000000000 */
.L_x_169:
[----:B------:R-:W-:Y:S05]  /*6450*/  BSYNC B0 ;  /* 0x0000000000007941 */ /* 0x000fea0003800000 */
.L_x_168:
        /* <DEDUP_REMOVED lines=19> */
.L_x_171:
[----:B------:R-:W-:Y:S05]  /*6590*/  BSYNC B0 ;  /* 0x0000000000007941 */ /* 0x000fea0003800000 */
.L_x_170:
[----:B------:R-:W-:Y:S05]  /*65a0*/  EXIT ;  /* 0x000000000000794d */ /* 0x000fea0003800000 */
.L_x_133:
        /* <DEDUP_REMOVED lines=48> */
.L_x_213:
[----:B------:R-:W2:Y:S01]  /*68b0*/  S2R R4, SR_TID.X ;  /* 0x0000000000047919 */ /* 0x000ea20000002100 */
[----:B------:R-:W-:Y:S02]  /*68c0*/  IMAD.U32 R8, RZ, RZ, UR7 ;  /* 0x00000007ff087e24 */ /* 0x000fe4000f8e00ff */
[----:B------:R-:W-:Y:S02]  /*68d0*/  IMAD.SHL.U32 R2, R2, 0x80, RZ ;  /* 0x0000008002027824 */ /* 0x000fe400078e00ff */
[----:B------:R-:W-:Y:S02]  /*68e0*/  VIADD R8, R8, UR4 ;  /* 0x0000000408087c36 */ /* 0x000fe40008000000 */
[----:B------:R-:W-:Y:S01]  /*68f0*/  IMAD.MOV.U32 R9, RZ, RZ, 0x1 ;  /* 0x00000001ff097424 */ /* 0x000fe200078e00ff */
[----:B--2---:R-:W-:-:S04]  /*6900*/  LOP3.LUT R4, R4, 0x7f, RZ, 0xc0, !PT ;  /* 0x0000007f04047812 */ /* 0x004fc800078ec0ff */
[----:B------:R-:W-:-:S13]  /*6910*/  ISETP.NE.AND P0, PT, R4, RZ, PT ;  /* 0x000000ff0400720c */ /* 0x000fda0003f05270 */
[----:B------:R-:W-:Y:S05]  /*6920*/  @P0 BRA `(.L_x_175) ;  /* 0x0000000000180947 */ /* 0x000fea0003800000 */
[----:B------:R-:W2:Y:S01]  /*6930*/  S2R R4, SR_TID.X ;  /* 0x0000000000047919 */ /* 0x000ea20000002100 */
[----:B-1----:R-:W-:-:S04]  /*6940*/  MOV R3, 0x3100 ;  /* 0x0000310000037802 */ /* 0x002fc80000000f00 */
[----:B------:R3:W-:Y:S01]  /*6950*/  SYNCS.ARRIVE.TRANS64 RZ, [R0+URZ+0x26810], R3 ;  /* 0x0268100300ff79a7 */ /* 0x0007e2000800003f */
[----:B--2---:R-:W-:-:S13]  /*6960*/  LOP3.LUT P1, RZ, R4, 0x1f, RZ, 0xc0, !PT ;  /* 0x0000001f04ff7812 */ /* 0x004fda000782c0ff */
[----:B---3--:R-:W-:Y:S05]  /*6970*/  @!P1 BRA `(.L_x_175) ;  /* 0x0000000000049947 */ /* 0x008fea0003800000 */
[----:B------:R-:W-:Y:S01]  /*6980*/  BPT.TRAP 0x1 ;  /* 0x000000040000795c */ /* 0x000fe20000300000 */
.L_x_175:
        /* <DEDUP_REMOVED lines=95> */
[----:B------:R-:W-:Y:S01]  /*6f80*/  R2UR UR21, R12 ;  /* 0x000000000c1572ca */ /* 0x000fe200000e0000 */
[----:B------:R-:W-:Y:S01]  /*6f90*/  IMAD.MOV.U32 R12, RZ, RZ, RZ ;  /* 0x000000ffff0c7224 */ /* 0x000fe200078e00ff */
[----:B---3--:R-:W-:Y:S02]  /*6fa0*/  UIADD3 UR48, UR8, 0x3000, URZ ;  /* 0x0000300008307890 */ /* 0x008fe4000fffe03f */
[----:B------:R-:W-:Y:S01]  /*6fb0*/  UIADD3 UR8, UR8, 0xa000, URZ ;  /* 0x0000a00008087890 */ /* 0x000fe2000fffe03f */
[----:B------:R-:W-:-:S08]  /*6fc0*/  UMOV UR50, 0x30 ;  /* 0x0000003000327882 */ /* 0x000fd00000000000 */
        /* <DEDUP_REMOVED lines=14> */
[----:B------:R-:W-:Y:S01]  /*70b0*/  IMAD.MOV.U32 R12, RZ, RZ, RZ ;  /* 0x000000ffff0c7224 */ /* 0x000fe200078e00ff */
[----:B------:R-:W-:Y:S02]  /*70c0*/  MOV R16, RZ ;  /* 0x000000ff00107202 */ /* 0x000fe40000000f00 */
        /* <DEDUP_REMOVED lines=11> */
.L_x_186:
[----:B------:R-:W-:-:S04]  /*7180*/  SHF.L.U32 R20, R9, 0x1f, RZ ;  /* 0x0000001f09147819 */ /* 0x000fc800000006ff */
[----:B-1----:R-:W1:Y:S02]  /*7190*/  SYNCS.PHASECHK.TRANS64.TRYWAIT P1, [R0+URZ+0x26840], R20 ;  /* 0x02684014000075a7 */ /* 0x002e64000802017f */
[----:B-123--:R-:W-:Y:S05]  /*71a0*/  @!P1 BRA `(.L_x_178) ;  /* 0x0000001800889947 */ /* 0x00efea0003800000 */
.L_x_214:
[----:B------:R-:W-:Y:S05]  /*71b0*/  @P0 BRA `(.L_x_179) ;  /* 0x0000000000140947 */ /* 0x000fea0003800000 */
[----:B------:R-:W-:Y:S01]  /*71c0*/  ISETP.NE.AND P1, PT, R13, RZ, PT ;  /* 0x000000ff0d00720c */ /* 0x000fe20003f25270 */
[----:B------:R-:W-:-:S04]  /*71d0*/  IMAD.MOV.U32 R3, RZ, RZ, 0x3100 ;  /* 0x00003100ff037424 */ /* 0x000fc800078e00ff */
[----:B------:R2:W-:Y:S08]  /*71e0*/  SYNCS.ARRIVE.TRANS64 RZ, [R0+URZ+0x26830], R3 ;  /* 0x0268300300ff79a7 */ /* 0x0005f0000800003f */
[----:B------:R-:W-:Y:S05]  /*71f0*/  @!P1 BRA `(.L_x_179) ;  /* 0x0000000000049947 */ /* 0x000fea0003800000 */
[----:B------:R-:W-:Y:S01]  /*7200*/  BPT.TRAP 0x1 ;  /* 0x000000040000795c */ /* 0x000fe20000300000 */
.L_x_179:
[----:B------:R-:W2:Y:S01]  /*7210*/  LDC.64 R14, c[0x0][0x728] ;  /* 0x0001ca00ff0e7b82 */ /* 0x000ea20000000a00 */
[----:B------:R-:W-:Y:S01]  /*7220*/  IMAD.SHL.U32 R19, R16, 0x40, RZ ;  /* 0x0000004010137824 */ /* 0x000fe200078e00ff */
[----:B------:R-:W-:Y:S01]  /*7230*/  R2UR UR22, R0 ;  /* 0x00000000001672ca */ /* 0x000fe200000e0000 */
[----:B------:R-:W-:Y:S01]  /*7240*/  IMAD.MOV.U32 R10, RZ, RZ, R6 ;  /* 0x000000ffff0a7224 */ /* 0x000fe200078e0006 */
[----:B------:R-:W-:Y:S01]  /*7250*/  UMOV UR10, 0x0 ;  /* 0x00000000000a7882 */ /* 0x000fe20000000000 */
[----:B------:R-:W-:Y:S01]  /*7260*/  IMAD.MOV.U32 R11, RZ, RZ, R7 ;  /* 0x000000ffff0b7224 */ /* 0x000fe200078e0007 */
[C---:B------:R-:W-:Y:S01]  /*7270*/  IADD3 R2, P1, R19.reuse, UR6, RZ ;  /* 0x0000000613027c10 */ /* 0x040fe2000ff3e0ff */
[----:B------:R-:W-:Y:S01]  /*7280*/  UMOV UR11, 0x14f00000 ;  /* 0x14f00000000b7882 */ /* 0x000fe20000000000 */
[----:B------:R-:W-:Y:S01]  /*7290*/  R2UR UR19, R19 ;  /* 0x00000000131372ca */ /* 0x000fe200000e0000 */
[----:B------:R-:W-:Y:S01]  /*72a0*/  UMOV UR18, URZ ;  /* 0x0000003f00127c82 */ /* 0x000fe20008000000 */
[----:B------:R-:W-:Y:S01]  /*72b0*/  UMOV UR34, 0x20 ;  /* 0x0000002000227882 */ /* 0x000fe20000000000 */
[----:B------:R-:W-:Y:S01]  /*72c0*/  UMOV UR36, UR20 ;  /* 0x0000001400247c82 */ /* 0x000fe20008000000 */
[----:B------:R-:W-:Y:S01]  /*72d0*/  UMOV UR37, UR21 ;  /* 0x0000001500257c82 */ /* 0x000fe20008000000 */
[----:B------:R-:W-:Y:S01]  /*72e0*/  UMOV UR26, 0x40 ;  /* 0x00000040001a7882 */ /* 0x000fe20000000000 */
[----:B------:R-:W-:Y:S01]  /*72f0*/  UMOV UR28, UR20 ;  /* 0x00000014001c7c82 */ /* 0x000fe20008000000 */
[----:B------:R-:W-:-:S02]  /*7300*/  UIADD3 UR17, UR22, 0x26830, URZ ;  /* 0x0002683016117890 */ /* 0x000fc4000fffe03f */
[----:B------:R-:W-:Y:S02]  /*7310*/  UIADD3 UR16, UR22, 0x18000, URZ ;  /* 0x0001800016107890 */ /* 0x000fe4000fffe03f */
[----:B------:R-:W-:Y:S02]  /*7320*/  UIADD3 UR32, UR22, 0x19000, URZ ;  /* 0x0001900016207890 */ /* 0x000fe4000fffe03f */
[----:B------:R-:W-:Y:S02]  /*7330*/  UIADD3 UR24, UR22, 0x1a000, URZ ;  /* 0x0001a00016187890 */ /* 0x000fe4000fffe03f */
[----:B------:R-:W-:Y:S01]  /*7340*/  UIADD3 UR22, UR22, 0x1e200, URZ ;  /* 0x0001e20016167890 */ /* 0x000fe2000fffe03f */
[----:B--2---:R-:W-:Y:S01]  /*7350*/  LEA R3, P2, R2, R14, 0x2 ;  /* 0x0000000e02037211 */ /* 0x004fe200078410ff */
[----:B------:R-:W-:Y:S01]  /*7360*/  UMOV UR33, UR17 ;  /* 0x0000001100217c82 */ /* 0x000fe20008000000 */
[----:B------:R-:W-:Y:S01]  /*7370*/  UMOV UR35, UR19 ;  /* 0x0000001300237c82 */ /* 0x000fe20008000000 */
[----:B------:R-:W-:Y:S01]  /*7380*/  UMOV UR29, UR21 ;  /* 0x00000015001d7c82 */ /* 0x000fe20008000000 */
[----:B------:R-:W-:Y:S01]  /*7390*/  R2UR UR30, R3 ;  /* 0x00000000031e72ca */ /* 0x000fe200000e0000 */
[----:B------:R-:W-:Y:S01]  /*73a0*/  UMOV UR25, UR17 ;  /* 0x0000001100197c82 */ /* 0x000fe20008000000 */
[----:B------:R-:W-:Y:S01]  /*73b0*/  LEA.HI.X.SX32 R3, R19, R8, 0x1, P1 ;  /* 0x0000000813037211 */ /* 0x000fe200008f0eff */
[----:B------:R-:W-:Y:S01]  /*73c0*/  UMOV UR27, UR19 ;  /* 0x00000013001b7c82 */ /* 0x000fe20008000000 */
[----:B------:R-:W-:Y:S01]  /*73d0*/  IADD3 R4, P1, R10, 0x1f0, RZ ;  /* 0x000001f00a047810 */ /* 0x000fe20007f3e0ff */
[----:B------:R-:W-:Y:S01]  /*73e0*/  UMOV UR5, 0x10 ;  /* 0x0000001000057882 */ /* 0x000fe20000000000 */
[----:B------:R-:W-:Y:S01]  /*73f0*/  LEA.HI.X R2, R2, R15, R3, 0x2, P2 ;  /* 0x0000000f02027211 */ /* 0x000fe200010f1403 */
[----:B------:R-:W-:Y:S01]  /*7400*/  UMOV UR23, UR17 ;  /* 0x0000001100177c82 */ /* 0x000fe20008000000 */
        /* <DEDUP_REMOVED lines=8> */
[----:B------:R-:W3:Y:S02]  /*7490*/  SYNCS.PHASECHK.TRANS64.TRYWAIT P1, [R0+URZ+0x26828], R20 ;  /* 0x02682814000075a7 */ /* 0x000ee4000802017f */
[----:B--23--:R-:W-:Y:S05]  /*74a0*/  @!P1 BRA `(.L_x_180) ;  /* 0x0000001400dc9947 */ /* 0x00cfea0003800000 */
.L_x_215:
[----:B------:R-:W-:Y:S05]  /*74b0*/  @P0 BRA `(.L_x_181) ;  /* 0x0000000000140947 */ /* 0x000fea0003800000 */
[----:B------:R-:W-:Y:S01]  /*74c0*/  ISETP.NE.AND P1, PT, R13, RZ, PT ;  /* 0x000000ff0d00720c */ /* 0x000fe20003f25270 */
[----:B------:R-:W-:-:S04]  /*74d0*/  IMAD.MOV.U32 R3, RZ, RZ, 0x3100 ;  /* 0x00003100ff037424 */ /* 0x000fc800078e00ff */
[----:B------:R3:W-:Y:S08]  /*74e0*/  SYNCS.ARRIVE.TRANS64 RZ, [R0+URZ+0x26818], R3 ;  /* 0x0268180300ff79a7 */ /* 0x0007f0000800003f */
[----:B------:R-:W-:Y:S05]  /*74f0*/  @!P1 BRA `(.L_x_181) ;  /* 0x0000000000049947 */ /* 0x000fea0003800000 */
[----:B------:R-:W-:Y:S01]  /*7500*/  BPT.TRAP 0x1 ;  /* 0x000000040000795c */ /* 0x000fe20000300000 */
.L_x_181:
        /* <DEDUP_REMOVED lines=34> */
.L_x_216:
[----:B-123--:R-:W-:Y:S01]  /*7730*/  SHF.R.S32.HI R20, RZ, 0x1f, R19 ;  /* 0x0000001fff147819 */ /* 0x00efe20000011413 */
[----:B------:R-:W-:Y:S06]  /*7740*/  @P0 BRA `(.L_x_183) ;  /* 0x0000000000140947 */ /* 0x000fec0003800000 */
[----:B------:R-:W-:Y:S02]  /*7750*/  ISETP.NE.AND P1, PT, R13, RZ, PT ;  /* 0x000000ff0d00720c */ /* 0x000fe40003f25270 */
[----:B------:R-:W-:-:S04]  /*7760*/  MOV R21, 0x3100 ;  /* 0x0000310000157802 */ /* 0x000fc80000000f00 */
[----:B------:R1:W-:Y:S07]  /*7770*/  SYNCS.ARRIVE.TRANS64 RZ, [R0+URZ+0x26838], R21 ;  /* 0x0268381500ff79a7 */ /* 0x0003ee000800003f */
[----:B------:R-:W-:Y:S05]  /*7780*/  @!P1 BRA `(.L_x_183) ;  /* 0x0000000000049947 */ /* 0x000fea0003800000 */
[----:B------:R-:W-:Y:S01]  /*7790*/  BPT.TRAP 0x1 ;  /* 0x000000040000795c */ /* 0x000fe20000300000 */
.L_x_183:
        /* <DEDUP_REMOVED lines=38> */
.L_x_218:
[----:B------:R-:W-:Y:S05]  /*7a00*/  @P0 BRA `(.L_x_185) ;  /* 0x0000000000140947 */ /* 0x000fea0003800000 */
[----:B------:R-:W-:Y:S01]  /*7a10*/  ISETP.NE.AND P1, PT, R13, RZ, PT ;  /* 0x000000ff0d00720c */ /* 0x000fe20003f25270 */
[----:B--2---:R-:W-:-:S04]  /*7a20*/  IMAD.MOV.U32 R5, RZ, RZ, 0x3100 ;  /* 0x00003100ff057424 */ /* 0x004fc800078e00ff */
[----:B------:R3:W-:Y:S08]  /*7a30*/  SYNCS.ARRIVE.TRANS64 RZ, [R0+URZ+0x26810], R5 ;  /* 0x0268100500ff79a7 */ /* 0x0007f0000800003f */
[----:B------:R-:W-:Y:S05]  /*7a40*/  @!P1 BRA `(.L_x_185) ;  /* 0x0000000000049947 */ /* 0x000fea0003800000 */
[----:B------:R-:W-:Y:S01]  /*7a50*/  BPT.TRAP 0x1 ;  /* 0x000000040000795c */ /* 0x000fe20000300000 */
.L_x_185:
[----:B------:R-:W-:Y:S01]  /*7a60*/  R2UR UR5, R16 ;  /* 0x00000000100572ca */ /* 0x000fe200000e0000 */
[----:B------:R-:W-:Y:S01]  /*7a70*/  VIADD R18, R18, 0xfffffffe ;  /* 0xfffffffe12127836 */ /* 0x000fe20000000000 */
[----:B------:R-:W-:Y:S01]  /*7a80*/  R2UR UR16, R0 ;  /* 0x00000000001072ca */ /* 0x000fe200000e0000 */
[----:B------:R-:W-:Y:S01]  /*7a90*/  UMOV UR22, 0x0 ;  /* 0x0000000000167882 */ /* 0x000fe20000000000 */
[----:B------:R-:W-:Y:S01]  /*7aa0*/  R2UR UR10, R2 ;  /* 0x00000000020a72ca */ /* 0x000fe200000e0000 */
[----:B------:R-:W-:Y:S01]  /*7ab0*/  UMOV UR23, 0x14f00000 ;  /* 0x14f0000000177882 */ /* 0x000fe20000000000 */
[----:B------:R-:W-:Y:S01]  /*7ac0*/  R2UR UR11, R3 ;  /* 0x00000000030b72ca */ /* 0x000fe200000e0000 */
[----:B------:R-:W-:Y:S01]  /*7ad0*/  UMOV UR34, URZ ;  /* 0x0000003f00227c82 */ /* 0x000fe20008000000 */
[----:B------:R-:W-:Y:S01]  /*7ae0*/  ISETP.NE.AND P1, PT, R18, RZ, PT ;  /* 0x000000ff1200720c */ /* 0x000fe20003f25270 */
[----:B------:R-:W-:Y:S01]  /*7af0*/  UMOV UR36, UR20 ;  /* 0x0000001400247c82 */ /* 0x000fe20008000000 */
[----:B------:R-:W-:Y:S01]  /*7b00*/  UMOV UR37, UR21 ;  /* 0x0000001500257c82 */ /* 0x000fe20008000000 */
[----:B------:R-:W-:Y:S01]  /*7b10*/  UMOV UR26, 0x20 ;  /* 0x00000020001a7882 */ /* 0x000fe20000000000 */
[----:B------:R-:W-:Y:S01]  /*7b20*/  UMOV UR28, UR20 ;  /* 0x00000014001c7c82 */ /* 0x000fe20008000000 */
        /* <DEDUP_REMOVED lines=23> */
.L_x_177:
[----:B------:R-:W-:-:S13]  /*7ca0*/  ISETP.NE.AND P1, PT, R17, RZ, PT ;  /* 0x000000ff1100720c */ /* 0x000fda0003f25270 */
[----:B------:R-:W-:Y:S05]  /*7cb0*/  @!P1 BRA `(.L_x_176) ;  /* 0x0000000400609947 */ /* 0x000fea0003800000 */
[----:B------:R-:W-:-:S04]  /*7cc0*/  SHF.L.U32 R7, R9, 0x1f, RZ ;  /* 0x0000001f09077819 */ /* 0x000fc800000006ff */
[----:B------:R-:W2:Y:S02]  /*7cd0*/  SYNCS.PHASECHK.TRANS64.TRYWAIT P1, [R0+URZ+0x26840], R7 ;  /* 0x02684007000075a7 */ /* 0x000ea4000802017f */
[----:B--2---:R-:W-:Y:S05]  /*7ce0*/  @!P1 BRA `(.L_x_187) ;  /* 0x00000010000c9947 */ /* 0x004fea0003800000 */
.L_x_219:
[----:B------:R-:W-:Y:S05]  /*7cf0*/  @P0 BRA `(.L_x_188) ;  /* 0x0000000000140947 */ /* 0x000fea0003800000 */
[----:B------:R-:W-:Y:S01]  /*7d00*/  ISETP.NE.AND P1, PT, R13, RZ, PT ;  /* 0x000000ff0d00720c */ /* 0x000fe20003f25270 */
[----:B------:R-:W-:-:S04]  /*7d10*/  IMAD.MOV.U32 R5, RZ, RZ, 0x3100 ;  /* 0x00003100ff057424 */ /* 0x000fc800078e00ff */
[----:B------:R3:W-:Y:S08]  /*7d20*/  SYNCS.ARRIVE.TRANS64 RZ, [R0+URZ+0x26830], R5 ;  /* 0x0268300500ff79a7 */ /* 0x0007f0000800003f */
[----:B------:R-:W-:Y:S05]  /*7d30*/  @!P1 BRA `(.L_x_188) ;  /* 0x0000000000049947 */ /* 0x000fea0003800000 */
[----:B------:R-:W-:Y:S01]  /*7d40*/  BPT.TRAP 0x1 ;  /* 0x000000040000795c */ /* 0x000fe20000300000 */
.L_x_188:
        /* <DEDUP_REMOVED lines=40> */
.L_x_220:
[----:B------:R-:W-:Y:S05]  /*7fd0*/  @P0 BRA `(.L_x_190) ;  /* 0x0000000000140947 */ /* 0x000fea0003800000 */
[----:B------:R-:W-:Y:S01]  /*7fe0*/  ISETP.NE.AND P0, PT, R13, RZ, PT ;  /* 0x000000ff0d00720c */ /* 0x000fe20003f05270 */
[----:B------:R-:W-:-:S04]  /*7ff0*/  IMAD.MOV.U32 R5, RZ, RZ, 0x3100 ;  /* 0x00003100ff057424 */ /* 0x000fc800078e00ff */
[----:B------:R4:W-:Y:S08]  /*8000*/  SYNCS.ARRIVE.TRANS64 RZ, [R0+URZ+0x26818], R5 ;  /* 0x0268180500ff79a7 */ /* 0x0009f0000800003f */
[----:B------:R-:W-:Y:S05]  /*8010*/  @!P0 BRA `(.L_x_190) ;  /* 0x0000000000048947 */ /* 0x000fea0003800000 */
[----:B------:R-:W-:Y:S01]  /*8020*/  BPT.TRAP 0x1 ;  /* 0x000000040000795c */ /* 0x000fe20000300000 */
.L_x_190:
        /* <DEDUP_REMOVED lines=33> */
.L_x_176:
[----:B------:R-:W4:Y:S01]  /*8240*/  S2R R2, SR_TID.X ;  /* 0x0000000000027919 */ /* 0x000f220000002100 */
[----:B------:R-:W-:Y:S02]  /*8250*/  LEA R3, R12, R0, 0x3 ;  /* 0x000000000c037211 */ /* 0x000fe400078e18ff */
[----:B----4-:R-:W-:Y:S02]  /*8260*/  LOP3.LUT R4, R2, 0x7f, RZ, 0xc0, !PT ;  /* 0x0000007f02047812 */ /* 0x010fe400078ec0ff */
[----:B------:R-:W-:Y:S02]  /*8270*/  SHF.L.U32 R2, R9, 0x1f, RZ ;  /* 0x0000001f09027819 */ /* 0x000fe400000006ff */
[----:B------:R-:W-:Y:S02]  /*8280*/  ISETP.NE.AND P1, PT, R4, RZ, PT ;  /* 0x000000ff0400720c */ /* 0x000fe40003f25270 */
[----:B------:R-:W4:Y:S02]  /*8290*/  SYNCS.PHASECHK.TRANS64.TRYWAIT P0, [R3+URZ+0x26840], R2 ;  /* 0x02684002030075a7 */ /* 0x000f24000800017f */
[----:B----4-:R-:W-:Y:S09]  /*82a0*/  @!P0 BRA `(.L_x_191) ;  /* 0x0000000800c48947 */ /* 0x010ff20003800000 */
.L_x_221:
[----:B------:R-:W-:Y:S05]  /*82b0*/  @P1 BRA `(.L_x_192) ;  /* 0x0000000000181947 */ /* 0x000fea0003800000 */
[----:B------:R-:W5:Y:S01]  /*82c0*/  S2R R4, SR_TID.X ;  /* 0x0000000000047919 */ /* 0x000f620000002100 */
[----:B----4-:R-:W-:-:S04]  /*82d0*/  IMAD.MOV.U32 R2, RZ, RZ, 0x3100 ;  /* 0x00003100ff027424 */ /* 0x010fc800078e00ff */
[----:B------:R4:W-:Y:S01]  /*82e0*/  SYNCS.ARRIVE.TRANS64 RZ, [R3+URZ+0x26830], R2 ;  /* 0x0268300203ff79a7 */ /* 0x0009e2000800003f */
[----:B-----5:R-:W-:-:S13]  /*82f0*/  LOP3.LUT P0, RZ, R4, 0x1f, RZ, 0xc0, !PT ;  /* 0x0000001f04ff7812 */ /* 0x020fda000780c0ff */
[----:B----4-:R-:W-:Y:S05]  /*8300*/  @!P0 BRA `(.L_x_192) ;  /* 0x0000000000048947 */ /* 0x010fea0003800000 */
[----:B------:R-:W-:Y:S01]  /*8310*/  BPT.TRAP 0x1 ;  /* 0x000000040000795c */ /* 0x000fe20000300000 */
.L_x_192:
        /* <DEDUP_REMOVED lines=47> */
.L_x_173:
[----:B------:R-:W-:Y:S05]  /*8610*/  BSYNC B0 ;  /* 0x0000000000007941 */ /* 0x000fea0003800000 */
.L_x_172:
[----:B------:R-:W-:-:S03]  /*8620*/  UMOV UR5, 0xffffffff ;  /* 0xffffffff00057882 */ /* 0x000fc60000000000 */
[----:B------:R-:W-:Y:S05]  /*8630*/  BRA.DIV UR5, `(.L_x_193) ;  /* 0x0000000605f47947 */ /* 0x000fea000b800000 */
[----:B------:R-:W-:-:S13]  /*8640*/  ELECT P0, URZ, PT ;  /* 0x00000000003f782f */ /* 0x000fda0003800000 */
.L_x_224:
[----:B------:R-:W-:Y:S04]  /*8650*/  BSSY B0, `(.L_x_194) ;  /* 0x0000023000007945 */ /* 0x000fe80003800000 */
[----:B------:R-:W-:Y:S05]  /*8660*/  @!P0 BRA `(.L_x_195) ;  /* 0x0000000000848947 */ /* 0x000fea0003800000 */
[----:B------:R-:W-:-:S06]  /*8670*/  ULOP3.LUT UR5, UR38, 0x2, URZ, 0xfc, !UPT ;  /* 0x0000000226057892 */ /* 0x000fcc000f8efc3f */
[----:B------:R-:W-:-:S05]  /*8680*/  IMAD.U32 R2, RZ, RZ, UR5 ;  /* 0x00000005ff027e24 */ /* 0x000fca000f8e00ff */
[----:B------:R-:W-:-:S13]  /*8690*/  ISETP.NE.AND P0, PT, R2, 0x3, PT ;  /* 0x000000030200780c */ /* 0x000fda0003f05270 */
[----:B------:R-:W-:Y:S05]  /*86a0*/  @!P0 BRA `(.L_x_196) ;  /* 0x0000000000048947 */ /* 0x000fea0003800000 */
[----:B------:R-:W-:Y:S01]  /*86b0*/  BPT.TRAP 0x1 ;  /* 0x000000040000795c */ /* 0x000fe20000300000 */
.L_x_196:
        /* <DEDUP_REMOVED lines=15> */
.L_x_225:
[----:B------:R-:W2:Y:S02]  /*87b0*/  SYNCS.PHASECHK.TRANS64.TRYWAIT P1, [R3+URZ], R2 ;  /* 0x00000002030075a7 */ /* 0x000ea4000802017f */
[----:B--2---:R-:W-:Y:S05]  /*87c0*/  @!P1 BRA `(.L_x_198) ;  /* 0x0000000400c89947 */ /* 0x004fea0003800000 */
.L_x_226:
[----:B------:R-:W-:Y:S05]  /*87d0*/  @!P0 BRA `(.L_x_199) ;  /* 0x0000000000048947 */ /* 0x000fea0003800000 */
[----:B------:R-:W-:Y:S01]  /*87e0*/  BPT.TRAP 0x1 ;  /* 0x000000040000795c */ /* 0x000fe20000300000 */
.L_x_199:
[----:B--2---:R-:W-:-:S04]  /*87f0*/  VIADD R3, R7, 0x26840 ;  /* 0x0002684007037836 */ /* 0x004fc80000000000 */
[----:B------:R-:W-:-:S04]  /*8800*/  IMAD R0, R0, 0x8, R3 ;  /* 0x0000000800007824 */ /* 0x000fc800078e0203 */
[----:B------:R-:W2:Y:S02]  /*8810*/  SYNCS.PHASECHK.TRANS64.TRYWAIT P0, [R0+URZ], R5 ;  /* 0x00000005000075a7 */ /* 0x000ea4000800017f */
[----:B--2---:R-:W-:Y:S05]  /*8820*/  @!P0 BRA `(.L_x_200) ;  /* 0x0000000400c48947 */ /* 0x004fea0003800000 */
.L_x_227:
[----:B------:R-:W-:-:S07]  /*8830*/  LEA R3, R4, R3, 0x3 ;  /* 0x0000000304037211 */ /* 0x000fce00078e18ff */
.L_x_201:
[----:B---3--:R3:W4:Y:S02]  /*8840*/  SYNCS.PHASECHK.TRANS64.TRYWAIT P0, [R3+URZ], R2 ;  /* 0x00000002030075a7 */ /* 0x008724000800017f */
[----:B----4-:R-:W-:Y:S05]  /*8850*/  @!P0 NANOSLEEP.SYNCS 0x989680 ;  /* 0x009896800000895d */ /* 0x010fea0003900000 */
[----:B------:R-:W4:Y:S02]  /*8860*/  @!P0 SYNCS.PHASECHK.TRANS64 P0, [R3+URZ], R2 ;  /* 0x00000002030085a7 */ /* 0x000f24000800007f */
[----:B----4-:R-:W-:Y:S05]  /*8870*/  @!P0 BRA `(.L_x_201) ;  /* 0xfffffffc00f08947 */ /* 0x010fea000383ffff */
.L_x_195:
[----:B------:R-:W-:Y:S05]  /*8880*/  BSYNC B0 ;  /* 0x0000000000007941 */ /* 0x000fea0003800000 */
.L_x_194:
[----:B------:R-:W-:Y:S05]  /*8890*/  EXIT ;  /* 0x000000000000794d */ /* 0x000fea0003800000 */
.L_x_111:
[----:B------:R-:W-:Y:S02]  /*88a0*/  IMAD.MOV.U32 R13, RZ, RZ, R120 ;  /* 0x000000ffff0d7224 */ /* 0x000fe400078e0078 */
[----:B------:R-:W-:Y:S02]  /*88b0*/  IMAD.MOV.U32 R12, RZ, RZ, RZ ;  /* 0x000000ffff0c7224 */ /* 0x000fe400078e00ff */
[----:B------:R-:W-:Y:S02]  /*88c0*/  IMAD.MOV.U32 R11, RZ, RZ, 0x1f ;  /* 0x0000001fff0b7424 */ /* 0x000fe400078e00ff */
[----:B------:R-:W-:-:S07]  /*88d0*/  IMAD.MOV.U32 R15, RZ, RZ, -0x1 ;  /* 0xffffffffff0f7424 */ /* 0x000fce00078e00ff */
[----:B------:R-:W-:Y:S05]  /*88e0*/  WARPSYNC.COLLECTIVE R15, `(.L_x_202) ;  /* 0x000000000f087348 */ /* 0x000fea0003c00000 */
[----:B------:R1:W2:Y:S02]  /*88f0*/  SHFL.IDX P6, R14, R13, R12, R11 ;  /* 0x0000000c0d0e7389 */ /* 0x0002a400000c000b */
[----:B-12---:R-:W-:Y:S01]  /*8900*/  ENDCOLLECTIVE ;  /* 0x000000000000791b */ /* 0x006fe20003800000 */
.L_x_202:
[----:B------:R-:W-:Y:S05]  /*8910*/  BRA `(.L_x_203) ;  /* 0xffffff8000987947 */ /* 0x000fea000383ffff */
.L_x_113:
[----:B--2---:R2:W3:Y:S02]  /*8920*/  SYNCS.PHASECHK.TRANS64.TRYWAIT P0, [R16+URZ+0x26800], R7 ;  /* 0x02680007100075a7 */ /* 0x0044e4000800017f */
[----:B---3--:R-:W-:Y:S05]  /*8930*/  @!P0 NANOSLEEP.SYNCS 0x989680 ;  /* 0x009896800000895d */ /* 0x008fea0003900000 */
[----:B------:R-:W3:Y:S02]  /*8940*/  @!P0 SYNCS.PHASECHK.TRANS64 P0, [R16+URZ+0x26800], R7 ;  /* 0x02680007100085a7 */ /* 0x000ee4000800007f */
[----:B---3--:R-:W-:Y:S05]  /*8950*/  @!P0 BRA `(.L_x_113) ;  /* 0xfffffffc00f08947 */ /* 0x008fea000383ffff */
[----:B------:R-:W-:Y:S05]  /*8960*/  BRA `(.L_x_112) ;  /* 0xffffff8000d87947 */ /* 0x000fea000383ffff */
.L_x_119:
[----:B---3--:R-:W-:-:S04]  /*8970*/  IMAD.U32 R5, RZ, RZ, UR8 ;  /* 0x00000008ff057e24 */ /* 0x008fc8000f8e00ff */
[----:B------:R3:W1:Y:S03]  /*8980*/  SYNCS.PHASECHK.TRANS64.TRYWAIT P1, [R5+URZ+0x26810], R6 ;  /* 0x02681006050075a7 */ /* 0x000666000802017f */
[----:B-1----:R-:W-:Y:S05]  /*8990*/  @!P1 NANOSLEEP.SYNCS 0x989680 ;  /* 0x009896800000995d */ /* 0x002fea0003900000 */
[----:B------:R-:W1:Y:S02]  /*89a0*/  @!P1 SYNCS.PHASECHK.TRANS64 P1, [R5+URZ+0x26810], R6 ;  /* 0x02681006050095a7 */ /* 0x000e64000802007f */
[----:B-1----:R-:W-:Y:S05]  /*89b0*/  @!P1 BRA `(.L_x_119) ;  /* 0xfffffffc00ec9947 */ /* 0x002fea000383ffff */
[----:B------:R-:W-:Y:S05]  /*89c0*/  BRA `(.L_x_118) ;  /* 0xffffff8c00407947 */ /* 0x000fea000383ffff */
.L_x_123:
[----:B------:R-:W-:-:S04]  /*89d0*/  IMAD.U32 R7, RZ, RZ, UR8 ;  /* 0x00000008ff077e24 */ /* 0x000fc8000f8e00ff */
[----:B------:R1:W1:Y:S03]  /*89e0*/  SYNCS.PHASECHK.TRANS64.TRYWAIT P1, [R7+URZ+0x26830], R6 ;  /* 0x02683006070075a7 */ /* 0x000266000802017f */
[----:B-1----:R-:W-:Y:S05]  /*89f0*/  @!P1 NANOSLEEP.SYNCS 0x989680 ;  /* 0x009896800000995d */ /* 0x002fea0003900000 */
[----:B------:R-:W1:Y:S02]  /*8a00*/  @!P1 SYNCS.PHASECHK.TRANS64 P1, [R7+URZ+0x26830], R6 ;  /* 0x02683006070095a7 */ /* 0x000e64000802007f */
[----:B-1----:R-:W-:Y:S05]  /*8a10*/  @!P1 BRA `(.L_x_123) ;  /* 0xfffffffc00ec9947 */ /* 0x002fea000383ffff */
[----:B------:R-:W-:Y:S05]  /*8a20*/  BRA `(.L_x_122) ;  /* 0xffffff90004c7947 */ /* 0x000fea000383ffff */
.L_x_138:
[----:B------:R-:W-:Y:S01]  /*8a30*/  BSSY B0, `(.L_x_204) ;  /* 0x0000005000007945 */ /* 0x000fe20003800000 */
[----:B------:R-:W-:-:S07]  /*8a40*/  IMAD.MOV.U32 R15, RZ, RZ, -0x1 ;  /* 0xffffffffff0f7424 */ /* 0x000fce00078e00ff */
[----:B------:R-:W-:Y:S05]  /*8a50*/  WARPSYNC.COLLECTIVE R15, `(.L_x_205) ;  /* 0x000000000f087348 */ /* 0x000fea0003c00000 */
[----:B------:R-:W-:Y:S01]  /*8a60*/  NOP ;  /* 0x0000000000007918 */ /* 0x000fe20000000000 */
[----:B------:R-:W-:Y:S01]  /*8a70*/  ENDCOLLECTIVE ;  /* 0x000000000000791b */ /* 0x000fe20003800000 */
.L_x_205:
[----:B------:R-:W-:Y:S05]  /*8a80*/  BSYNC B0 ;  /* 0x0000000000007941 */ /* 0x000fea0003800000 */
.L_x_204:
[----:B------:R-:W-:Y:S05]  /*8a90*/  BRA `(.L_x_206) ;  /* 0xffffffcc00407947 */ /* 0x000fea000383ffff */
.L_x_150:
[----:B------:R-:W-:Y:S01]  /*8aa0*/  BSSY B0, `(.L_x_207) ;  /* 0x0000005000007945 */ /* 0x000fe20003800000 */
[----:B------:R-:W-:-:S07]  /*8ab0*/  IMAD.MOV.U32 R15, RZ, RZ, -0x1 ;  /* 0xffffffffff0f7424 */ /* 0x000fce00078e00ff */
[----:B------:R-:W-:Y:S05]  /*8ac0*/  WARPSYNC.COLLECTIVE R15, `(.L_x_208) ;  /* 0x000000000f087348 */ /* 0x000fea0003c00000 */
[----:B------:R-:W-:Y:S01]  /*8ad0*/  NOP ;  /* 0x0000000000007918 */ /* 0x000fe20000000000 */
[----:B------:R-:W-:Y:S01]  /*8ae0*/  ENDCOLLECTIVE ;  /* 0x000000000000791b */ /* 0x000fe20003800000 */
.L_x_208:
[----:B------:R-:W-:Y:S05]  /*8af0*/  BSYNC B0 ;  /* 0x0000000000007941 */ /* 0x000fea0003800000 */
.L_x_207:
[----:B------:R-:W-:Y:S05]  /*8b00*/  BRA `(.L_x_209) ;  /* 0xffffffd000587947 */ /* 0x000fea000383ffff */
.L_x_163:
[----:B------:R-:W-:Y:S01]  /*8b10*/  BSSY B0, `(.L_x_210) ;  /* 0x0000005000007945 */ /* 0x000fe20003800000 */
[----:B------:R-:W-:-:S07]  /*8b20*/  IMAD.MOV.U32 R15, RZ, RZ, -0x1 ;  /* 0xffffffffff0f7424 */ /* 0x000fce00078e00ff */
[----:B------:R-:W-:Y:S05]  /*8b30*/  WARPSYNC.COLLECTIVE R15, `(.L_x_211) ;  /* 0x000000000f087348 */ /* 0x000fea0003c00000 */
[----:B------:R-:W-:Y:S01]  /*8b40*/  NOP ;  /* 0x0000000000007918 */ /* 0x000fe20000000000 */
[----:B------:R-:W-:Y:S01]  /*8b50*/  ENDCOLLECTIVE ;  /* 0x000000000000791b */ /* 0x000fe20003800000 */
.L_x_211:
[----:B------:R-:W-:Y:S05]  /*8b60*/  BSYNC B0 ;  /* 0x0000000000007941 */ /* 0x000fea0003800000 */
.L_x_210:
[----:B------:R-:W-:Y:S05]  /*8b70*/  BRA `(.L_x_212) ;  /* 0xffffffd400747947 */ /* 0x000fea000383ffff */
.L_x_174:
[----:B-1----:R1:W2:Y:S02]  /*8b80*/  SYNCS.PHASECHK.TRANS64.TRYWAIT P0, [R0+URZ+0x26820], R3 ;  /* 0x02682003000075a7 */ /* 0x0022a4000800017f */
[----:B--2---:R-:W-:Y:S05]  /*8b90*/  @!P0 NANOSLEEP.SYNCS 0x989680 ;  /* 0x009896800000895d */ /* 0x004fea0003900000 */
[----:B------:R-:W2:Y:S02]  /*8ba0*/  @!P0 SYNCS.PHASECHK.TRANS64 P0, [R0+URZ+0x26820], R3 ;  /* 0x02682003000085a7 */ /* 0x000ea4000800007f */
[----:B--2---:R-:W-:Y:S05]  /*8bb0*/  @!P0 BRA `(.L_x_174) ;  /* 0xfffffffc00f08947 */ /* 0x004fea000383ffff */
[----:B------:R-:W-:Y:S05]  /*8bc0*/  BRA `(.L_x_213) ;  /* 0xffffffdc00387947 */ /* 0x000fea000383ffff */
.L_x_178:
[----:B-1----:R1:W2:Y:S02]  /*8bd0*/  SYNCS.PHASECHK.TRANS64.TRYWAIT P1, [R0+URZ+0x26840], R20 ;  /* 0x02684014000075a7 */ /* 0x0022a4000802017f */
[----:B--2---:R-:W-:Y:S05]  /*8be0*/  @!P1 NANOSLEEP.SYNCS 0x989680 ;  /* 0x009896800000995d */ /* 0x004fea0003900000 */
[----:B------:R-:W2:Y:S02]  /*8bf0*/  @!P1 SYNCS.PHASECHK.TRANS64 P1, [R0+URZ+0x26840], R20 ;  /* 0x02684014000095a7 */ /* 0x000ea4000802007f */
[----:B--2---:R-:W-:Y:S05]  /*8c00*/  @!P1 BRA `(.L_x_178) ;  /* 0xfffffffc00f09947 */ /* 0x004fea000383ffff */
[----:B------:R-:W-:Y:S05]  /*8c10*/  BRA `(.L_x_214) ;  /* 0xffffffe400647947 */ /* 0x000fea000383ffff */
.L_x_180:
[----:B--2---:R2:W3:Y:S02]  /*8c20*/  SYNCS.PHASECHK.TRANS64.TRYWAIT P1, [R0+URZ+0x26828], R20 ;  /* 0x02682814000075a7 */ /* 0x0044e4000802017f */
[----:B---3--:R-:W-:Y:S05]  /*8c30*/  @!P1 NANOSLEEP.SYNCS 0x989680 ;  /* 0x009896800000995d */ /* 0x008fea0003900000 */
[----:B------:R-:W3:Y:S02]  /*8c40*/  @!P1 SYNCS.PHASECHK.TRANS64 P1, [R0+URZ+0x26828], R20 ;  /* 0x02682814000095a7 */ /* 0x000ee4000802007f */
[----:B---3--:R-:W-:Y:S05]  /*8c50*/  @!P1 BRA `(.L_x_180) ;  /* 0xfffffffc00f09947 */ /* 0x008fea000383ffff */
[----:B------:R-:W-:Y:S05]  /*8c60*/  BRA `(.L_x_215) ;  /* 0xffffffe800107947 */ /* 0x000fea000383ffff */
.L_x_182:
[----:B---3--:R3:W4:Y:S02]  /*8c70*/  SYNCS.PHASECHK.TRANS64.TRYWAIT P1, [R0+URZ+0x26848], R20 ;  /* 0x02684814000075a7 */ /* 0x008724000802017f */
[----:B----4-:R-:W-:Y:S05]  /*8c80*/  @!P1 NANOSLEEP.SYNCS 0x989680 ;  /* 0x009896800000995d */ /* 0x010fea0003900000 */
[----:B------:R-:W4:Y:S02]  /*8c90*/  @!P1 SYNCS.PHASECHK.TRANS64 P1, [R0+URZ+0x26848], R20 ;  /* 0x02684814000095a7 */ /* 0x000f24000802007f */
[----:B----4-:R-:W-:Y:S05]  /*8ca0*/  @!P1 BRA `(.L_x_182) ;  /* 0xfffffffc00f09947 */ /* 0x010fea000383ffff */
[----:B------:R-:W-:Y:S05]  /*8cb0*/  BRA `(.L_x_216) ;  /* 0xffffffe8009c7947 */ /* 0x000fea000383ffff */
.L_x_184:
[----:B------:R-:W-:-:S07]  /*8cc0*/  SHF.L.U32 R5, R9, 0x1f, RZ ;  /* 0x0000001f09057819 */ /* 0x000fce00000006ff */
.L_x_217:
[----:B--2---:R2:W3:Y:S02]  /*8cd0*/  SYNCS.PHASECHK.TRANS64.TRYWAIT P1, [R0+URZ+0x26820], R5 ;  /* 0x02682005000075a7 */ /* 0x0044e4000802017f */
[----:B---3--:R-:W-:Y:S05]  /*8ce0*/  @!P1 NANOSLEEP.SYNCS 0x989680 ;  /* 0x009896800000995d */ /* 0x008fea0003900000 */
[----:B------:R-:W3:Y:S02]  /*8cf0*/  @!P1 SYNCS.PHASECHK.TRANS64 P1, [R0+URZ+0x26820], R5 ;  /* 0x02682005000095a7 */ /* 0x000ee4000802007f */
[----:B---3--:R-:W-:Y:S05]  /*8d00*/  @!P1 BRA `(.L_x_217) ;  /* 0xfffffffc00f09947 */ /* 0x008fea000383ffff */
[----:B------:R-:W-:Y:S05]  /*8d10*/  BRA `(.L_x_218) ;  /* 0xffffffec00387947 */ /* 0x000fea000383ffff */
.L_x_187:
[----:B--2---:R2:W3:Y:S02]  /*8d20*/  SYNCS.PHASECHK.TRANS64.TRYWAIT P1, [R0+URZ+0x26840], R7 ;  /* 0x02684007000075a7 */ /* 0x0044e4000802017f */
[----:B---3--:R-:W-:Y:S05]  /*8d30*/  @!P1 NANOSLEEP.SYNCS 0x989680 ;  /* 0x009896800000995d */ /* 0x008fea0003900000 */
[----:B------:R-:W3:Y:S02]  /*8d40*/  @!P1 SYNCS.PHASECHK.TRANS64 P1, [R0+URZ+0x26840], R7 ;  /* 0x02684007000095a7 */ /* 0x000ee4000802007f */
[----:B---3--:R-:W-:Y:S05]  /*8d50*/  @!P1 BRA `(.L_x_187) ;  /* 0xfffffffc00f09947 */ /* 0x008fea000383ffff */
[----:B------:R-:W-:Y:S05]  /*8d60*/  BRA `(.L_x_219) ;  /* 0xffffffec00e07947 */ /* 0x000fea000383ffff */
.L_x_189:
[----:B---3--:R3:W4:Y:S02]  /*8d70*/  SYNCS.PHASECHK.TRANS64.TRYWAIT P1, [R0+URZ+0x26828], R7 ;  /* 0x02682807000075a7 */ /* 0x008724000802017f */
[----:B----4-:R-:W-:Y:S05]  /*8d80*/  @!P1 NANOSLEEP.SYNCS 0x989680 ;  /* 0x009896800000995d */ /* 0x010fea0003900000 */
[----:B------:R-:W4:Y:S02]  /*8d90*/  @!P1 SYNCS.PHASECHK.TRANS64 P1, [R0+URZ+0x26828], R7 ;  /* 0x02682807000095a7 */ /* 0x000f24000802007f */
[----:B----4-:R-:W-:Y:S05]  /*8da0*/  @!P1 BRA `(.L_x_189) ;  /* 0xfffffffc00f09947 */ /* 0x010fea000383ffff */
[----:B------:R-:W-:Y:S05]  /*8db0*/  BRA `(.L_x_220) ;  /* 0xfffffff000847947 */ /* 0x000fea000383ffff */
.L_x_191:
[----:B----4-:R4:W1:Y:S02]  /*8dc0*/  SYNCS.PHASECHK.TRANS64.TRYWAIT P0, [R3+URZ+0x26840], R2 ;  /* 0x02684002030075a7 */ /* 0x010864000800017f */
[----:B-1----:R-:W-:Y:S05]  /*8dd0*/  @!P0 NANOSLEEP.SYNCS 0x989680 ;  /* 0x009896800000895d */ /* 0x002fea0003900000 */
[----:B------:R-:W1:Y:S02]  /*8de0*/  @!P0 SYNCS.PHASECHK.TRANS64 P0, [R3+URZ+0x26840], R2 ;  /* 0x02684002030085a7 */ /* 0x000e64000800007f */
[----:B-1----:R-:W-:Y:S05]  /*8df0*/  @!P0 BRA `(.L_x_191) ;  /* 0xfffffffc00f08947 */ /* 0x002fea000383ffff */
[----:B------:R-:W-:Y:S05]  /*8e00*/  BRA `(.L_x_221) ;  /* 0xfffffff400287947 */ /* 0x000fea000383ffff */
.L_x_193:
[----:B------:R-:W-:Y:S01]  /*8e10*/  BSSY B0, `(.L_x_222) ;  /* 0x0000006000007945 */ /* 0x000fe20003800000 */
[----:B------:R-:W-:-:S07]  /*8e20*/  IMAD.MOV.U32 R15, RZ, RZ, -0x1 ;  /* 0xffffffffff0f7424 */ /* 0x000fce00078e00ff */
[----:B------:R-:W-:Y:S05]  /*8e30*/  WARPSYNC.COLLECTIVE R15, `(.L_x_223) ;  /* 0x000000000f0c7348 */ /* 0x000fea0003c00000 */
[----:B------:R-:W-:Y:S02]  /*8e40*/  ELECT P6, UR62, PT ;  /* 0x00000000003e782f */ /* 0x000fe400038c0000 */
[----:B------:R-:W-:Y:S01]  /*8e50*/  MOV R14, UR62 ;  /* 0x0000003e000e7c02 */ /* 0x000fe20008000f00 */
[----:B------:R-:W-:Y:S10]  /*8e60*/  ENDCOLLECTIVE ;  /* 0x000000000000791b */ /* 0x000ff40003800000 */
.L_x_223:
[----:B------:R-:W-:Y:S05]  /*8e70*/  BSYNC B0 ;  /* 0x0000000000007941 */ /* 0x000fea0003800000 */
.L_x_222:
[----:B------:R-:W-:Y:S01]  /*8e80*/  PLOP3.LUT P0, PT, P6, PT, PT, 0x80, 0x0 ;  /* 0x000000000000781c */ /* 0x000fe2000370f070 */
[----:B------:R-:W-:-:S12]  /*8e90*/  BRA `(.L_x_224) ;  /* 0xfffffff400ec7947 */ /* 0x000fd8000383ffff */
.L_x_197:
[----:B-1----:R1:W2:Y:S02]  /*8ea0*/  SYNCS.PHASECHK.TRANS64.TRYWAIT P1, [R6+URZ], R5 ;  /* 0x00000005060075a7 */ /* 0x0022a4000802017f */
[----:B--2---:R-:W-:Y:S05]  /*8eb0*/  @!P1 NANOSLEEP.SYNCS 0x989680 ;  /* 0x009896800000995d */ /* 0x004fea0003900000 */
[----:B------:R-:W2:Y:S02]  /*8ec0*/  @!P1 SYNCS.PHASECHK.TRANS64 P1, [R6+URZ], R5 ;  /* 0x00000005060095a7 */ /* 0x000ea4000802007f */
[----:B--2---:R-:W-:Y:S05]  /*8ed0*/  @!P1 BRA `(.L_x_197) ;  /* 0xfffffffc00f09947 */ /* 0x004fea000383ffff */
[----:B------:R-:W-:Y:S05]  /*8ee0*/  BRA `(.L_x_225) ;  /* 0xfffffff800307947 */ /* 0x000fea000383ffff */
.L_x_198:
[----:B--2---:R2:W3:Y:S02]  /*8ef0*/  SYNCS.PHASECHK.TRANS64.TRYWAIT P1, [R3+URZ], R2 ;  /* 0x00000002030075a7 */ /* 0x0044e4000802017f */
[----:B---3--:R-:W-:Y:S05]  /*8f00*/  @!P1 NANOSLEEP.SYNCS 0x989680 ;  /* 0x009896800000995d */ /* 0x008fea0003900000 */
[----:B------:R-:W3:Y:S02]  /*8f10*/  @!P1 SYNCS.PHASECHK.TRANS64 P1, [R3+URZ], R2 ;  /* 0x00000002030095a7 */ /* 0x000ee4000802007f */
[----:B---3--:R-:W-:Y:S05]  /*8f20*/  @!P1 BRA `(.L_x_198) ;  /* 0xfffffffc00f09947 */ /* 0x008fea000383ffff */
[----:B------:R-:W-:Y:S05]  /*8f30*/  BRA `(.L_x_226) ;  /* 0xfffffff800247947 */ /* 0x000fea000383ffff */
.L_x_200:
[----:B--2---:R2:W3:Y:S02]  /*8f40*/  SYNCS.PHASECHK.TRANS64.TRYWAIT P0, [R0+URZ], R5 ;  /* 0x00000005000075a7 */ /* 0x0044e4000800017f */
[----:B---3--:R-:W-:Y:S05]  /*8f50*/  @!P0 NANOSLEEP.SYNCS 0x989680 ;  /* 0x009896800000895d */ /* 0x008fea0003900000 */
[----:B------:R-:W3:Y:S02]  /*8f60*/  @!P0 SYNCS.PHASECHK.TRANS64 P0, [R0+URZ], R5 ;  /* 0x00000005000085a7 */ /* 0x000ee4000800007f */
[----:B---3--:R-:W-:Y:S05]  /*8f70*/  @!P0 BRA `(.L_x_200) ;  /* 0xfffffffc00f08947 */ /* 0x008fea000383ffff */
[----:B------:R-:W-:Y:S05]  /*8f80*/  BRA `(.L_x_227) ;  /* 0xfffffff800287947 */ /* 0x000fea000383ffff */
.L_x_228:
        /* <DEDUP_REMOVED lines=15> */
.L_x_3296:


//--------------------- .text._ZN7cutlass13device_kernelIN5flash11enable_sm90INS1_16FlashAttnBwdSm90INS1_25CollectiveMainloopBwdSm90ILi2ELi2ELi2EN4cute5tupleIJNS5_1CILi1EEES8_S8_EEENS6_IJNS7_ILi64EEENS7_ILi128EEENS7_ILi96EEEEEENS_6half_tEfNS_4arch4Sm90ELb0ELb0ELb1ELb0ELb0ELb1ELb0ELb0ELi2ELi1ELi2ELi1ELb1EEENS1_24CollectiveEpilogueBwdGQAISD_fSG_Li256ELb0ELb0EEENS1_19SingleTileSchedulerILb0ELb0ELb0ELi128EEEEEEEEEvNT_6ParamsE --------------------------
	.section	.text._ZN7cutlass13device_kernelIN5flash11enable_sm90INS1_16FlashAttnBwdSm90INS1_25CollectiveMainloopBwdSm90ILi2ELi2ELi2EN4cute5tupleIJNS5_1CILi1EEES8_S8_EEENS6_IJNS7_ILi64EEENS7_ILi128EEENS7_ILi96EEEEEENS_6half_tEfNS_4arch4Sm90ELb0ELb0ELb1ELb0ELb0ELb1ELb0ELb0ELi2ELi1ELi2ELi1ELb1EEENS1_24CollectiveEpilogueBwdGQAISD_fSG_Li256ELb0ELb0EEENS1_19SingleTileSchedulerILb0ELb0ELb0ELi128EEEEEEEEEvNT_6ParamsE,"ax",@progbits
	.align	128
.text._ZN7cutlass13device_kernelIN5flash11enable_sm90INS1_16FlashAttnBwdSm90INS1_25CollectiveMainloopBwdSm90ILi2ELi2ELi2EN4cute5tupleIJNS5_1CILi1EEES8_S8_EEENS6_IJNS7_ILi64EEENS7_ILi128EEENS7_ILi96EEEEEENS_6half_tEfNS_4arch4Sm90ELb0ELb0ELb1ELb0ELb0ELb1ELb0ELb0ELi2ELi1ELi2ELi1ELb1EEENS1_24CollectiveEpilogueBwdGQAISD_fSG_Li256ELb0ELb0EEENS1_19SingleTileSchedulerILb0ELb0ELb0ELi128EEEEEEEEEvNT_6ParamsE:
        .type           _ZN7cutlass13device_kernelIN5flash11enable_sm90INS1_16FlashAttnBwdSm90INS1_25CollectiveMainloopBwdSm90ILi2ELi2ELi2EN4cute5tupleIJNS5_1CILi1EEES8_S8_EEENS6_IJNS7_ILi64EEENS7_ILi128EEENS7_ILi96EEEEEENS_6half_tEfNS_4arch4Sm90ELb0ELb0ELb1ELb0ELb0ELb1ELb0ELb0ELi2ELi1ELi2ELi1ELb1EEENS1_24CollectiveEpilogueBwdGQAISD_fSG_Li256ELb0ELb0EEENS1_19SingleTileSchedulerILb0ELb0ELb0ELi128EEEEEEEEEvNT_6ParamsE,@function
        .size           _ZN7cutlass13device_kernelIN5flash11enable_sm90INS1_16FlashAttnBwdSm90INS1_25CollectiveMainloopBwdSm90ILi2ELi2ELi2EN4cute5tupleIJNS5_1CILi1EEES8_S8_EEENS6_IJNS7_ILi64EEENS7_ILi128EEENS7_ILi96EEEEEENS_6half_tEfNS_4arch4Sm90ELb0ELb0ELb1ELb0ELb0ELb1ELb0ELb0ELi2ELi1ELi2ELi1ELb1EEENS1_24CollectiveEpilogueBwdGQAISD_fSG_Li256ELb0ELb0EEENS1_19SingleTileSchedulerILb0ELb0ELb0ELi128EEEEEEEEEvNT_6ParamsE,(.L_x_3297 - _ZN7cutlass13device_kernelIN5flash11enable_sm90INS1_16FlashAttnBwdSm90INS1_25CollectiveMainloopBwdSm90ILi2ELi2ELi2EN4cute5tupleIJNS5_1CILi1EEES8_S8_EEENS6_IJNS7_ILi64EEENS7_ILi128EEENS7_ILi96EEEEEENS_6half_tEfNS_4arch4Sm90ELb0ELb0ELb1ELb0ELb0ELb1ELb0ELb0ELi2ELi1ELi2ELi1ELb1EEENS1_24CollectiveEpilogueBwdGQAISD_fSG_Li256ELb0ELb0EEENS1_19SingleTileSchedulerILb0ELb0ELb0ELi128EEEEEEEEEvNT_6ParamsE)
        .other          _ZN7cutlass13device_kernelIN5flash11enable_sm90INS1_16FlashAttnBwdSm90INS1_25CollectiveMainloopBwdSm90ILi2ELi2ELi2EN4cute5tupleIJNS5_1CILi1EEES8_S8_EEENS6_IJNS7_ILi64EEENS7_ILi128EEENS7_ILi96EEEEEENS_6half_tEfNS_4arch4Sm90ELb0ELb0ELb1ELb0ELb0ELb1ELb0ELb0ELi2ELi1ELi2ELi1ELb1EEENS1_24CollectiveEpilogueBwdGQAISD_fSG_Li256ELb0ELb0EEENS1_19SingleTileSchedulerILb0ELb0ELb0ELi128EEEEEEEEEvNT_6ParamsE,@"STO_CUDA_ENTRY STV_DEFAULT"
_ZN7cutlass13device_kernelIN5flash11enable_sm90INS1_16FlashAttnBwdSm90INS1_25CollectiveMainloopBwdSm90ILi2ELi2ELi2EN4cute5tupleIJNS5_1CILi1EEES8_S8_EEENS6_IJNS7_ILi64EEENS7_ILi128EEENS7_ILi96EEEEEENS_6half_tEfNS_4arch4Sm90ELb0ELb0ELb1ELb0ELb0ELb1ELb0ELb0ELi2ELi1ELi2ELi1ELb1EEENS1_24CollectiveEpilogueBwdGQAISD_fSG_Li256ELb0ELb0EEENS1_19SingleTileSchedulerILb0ELb0ELb0ELi128EEEEEEEEEvNT_6ParamsE:
        /* <DEDUP_REMOVED lines=14> */
[----:B------:R-:W-:-:S02]  /*00e0*/  UIADD3.X UR7, URZ, UR5, URZ, UP0, !UPT ;  /* 0x000000053f077290 */ /* 0x000fc400087fe43f */
[----:B------:R-:W-:Y:S02]  /*00f0*/  UIADD3.X UR9, URZ, UR5, URZ, UP1, !UPT ;  /* 0x000000053f097290 */ /* 0x000fe40008ffe43f */
[----:B------:R-:W-:Y:S02]  /*0100*/  UIADD3.X UR11, URZ, UR5, URZ, UP2, !UPT ;  /* 0x000000053f0b7290 */ /* 0x000fe400097fe43f */
[----:B------:R-:W-:-:S03]  /*0110*/  UIADD3.X UR5, URZ, UR5, URZ, UP3, !UPT ;  /* 0x000000053f057290 */ /* 0x000fc60009ffe43f */
[----:B------:R1:W-:Y:S02]  /*0120*/  UTMACCTL.PF [UR6] ;  /* 0x00000000060079b9 */ /* 0x0003e40008040000 */
[----:B------:R1:W-:Y:S02]  /*0130*/  UTMACCTL.PF [UR8] ;  /* 0x00000000080079b9 */ /* 0x0003e40008040000 */
[----:B------:R1:W-:Y:S02]  /*0140*/  UTMACCTL.PF [UR10] ;  /* 0x000000000a0079b9 */ /* 0x0003e40008040000 */
[----:B------:R1:W-:Y:S02]  /*0150*/  UTMACCTL.PF [UR4] ;  /* 0x00000000040079b9 */ /* 0x0003e40008040000 */
[----:B-1----:R-:W-:Y:S01]  /*0160*/  NOP ;  /* 0x0000000000007918 */ /* 0x002fe20000000000 */
.L_x_230:
[----:B------:R-:W-:Y:S05]  /*0170*/  BSYNC B0 ;  /* 0x0000000000007941 */ /* 0x000fea0003800000 */
.L_x_229:
        /* <DEDUP_REMOVED lines=37> */
.L_x_231:
        /* <DEDUP_REMOVED lines=22> */
.L_x_232:
[----:B------:R-:W-:Y:S01]  /*0530*/  PLOP3.LUT P0, PT, PT, PT, UP0, 0x80, 0x0 ;  /* 0x000000000000781c */ /* 0x000fe20003f0f008 */
[----:B------:R-:W-:Y:S01]  /*0540*/  NOP ;  /* 0x0000000000007918 */ /* 0x000fe20000000000 */
[----:B------:R-:W-:Y:S01]  /*0550*/  BSSY B6, `(.L_x_233) ;  /* 0x000078d000067945 */ /* 0x000fe20003800000 */
[----:B-12-45:R-:W-:Y:S10]  /*0560*/  BAR.SYNC.DEFER_BLOCKING 0x0 ;  /* 0x0000000000007b1d */ /* 0x036ff40000010000 */
[----:B------:R-:W-:Y:S05]  /*0570*/  @!P0 BRA `(.L_x_234) ;  /* 0x0000004800988947 */ /* 0x000fea0003800000 */
.L_x_235:
        /* <DEDUP_REMOVED lines=11> */
[----:B--2---:R-:W-:Y:S05]  /*0630*/  @!P0 BRA `(.L_x_236) ;  /* 0x0000007400f88947 */ /* 0x004fea0003800000 */
        /* <DEDUP_REMOVED lines=21> */
.L_x_238:
        /* <DEDUP_REMOVED lines=15> */
.L_x_237:
        /* <DEDUP_REMOVED lines=22> */
.L_x_240:
        /* <DEDUP_REMOVED lines=15> */
.L_x_239:
[----:B------:R-:W-:Y:S01]  /*0ad0*/  SHF.R.S32.HI R41, RZ, 0x1f, R22 ;  /* 0x0000001fff297819 */ /* 0x000fe20000011416 */
[----:B------:R-:W-:-:S03]  /*0ae0*/  UMOV UR4, 0xffffffff ;  /* 0xffffffff00047882 */ /* 0x000fc60000000000 */
[----:B------:R-:W-:-:S04]  /*0af0*/  LEA.HI R0, R41, R22, RZ, 0x7 ;  /* 0x0000001629007211 */ /* 0x000fc800078f38ff */
[----:B------:R-:W-:Y:S01]  /*0b00*/  SHF.R.S32.HI R16, RZ, 0x7, R0 ;  /* 0x00000007ff107819 */ /* 0x000fe20000011400 */
[----:B------:R-:W-:Y:S06]  /*0b10*/  BRA.DIV UR4, `(.L_x_241) ;  /* 0x0000007204c87947 */ /* 0x000fec000b800000 */
[----:B------:R1:W2:Y:S02]  /*0b20*/  SHFL.IDX PT, R14, R16, RZ, 0x1f ;  /* 0x00001fff100e7589 */ /* 0x0002a400000e0000 */
.L_x_311:
[----:B------:R-:W-:Y:S02]  /*0b30*/  SHF.L.U32 R5, RZ, 0x1f, RZ ;  /* 0x0000001fff057819 */ /* 0x000fe400000006ff */
[----:B------:R-:W-:Y:S02]  /*0b40*/  LOP3.LUT R3, R0, 0xffffff80, RZ, 0xc0, !PT ;  /* 0xffffff8000037812 */ /* 0x000fe400078ec0ff */
[----:B------:R-:W3:Y:S01]  /*0b50*/  SYNCS.PHASECHK.TRANS64.TRYWAIT P1, [R18+URZ+0x26800], R5 ;  /* 0x02680005120075a7 */ /* 0x000ee2000802017f */
[----:B--2---:R-:W-:Y:S02]  /*0b60*/  LEA.HI R0, R14, R14, RZ, 0x1 ;  /* 0x0000000e0e007211 */ /* 0x004fe400078f08ff */
[----:B------:R-:W-:Y:S02]  /*0b70*/  IMAD.IADD R40, R22, 0x1, -R3 ;  /* 0x0000000116287824 */ /* 0x000fe400078e0a03 */
[----:B------:R-:W-:Y:S01]  /*0b80*/  VIADD R3, R18, 0x6000 ;  /* 0x0000600012037836 */ /* 0x000fe20000000000 */
[----:B------:R-:W-:-:S02]  /*0b90*/  LOP3.LUT R209, R0, 0xfffffffe, RZ, 0xc0, !PT ;  /* 0xfffffffe00d17812 */ /* 0x000fc400078ec0ff */
[----:B------:R-:W-:Y:S02]  /*0ba0*/  SHF.R.S32.HI R43, RZ, 0x1f, R40 ;  /* 0x0000001fff2b7819 */ /* 0x000fe40000011428 */
[----:B------:R-:W-:Y:S01]  /*0bb0*/  LOP3.LUT P0, RZ, R3, 0x1bf, RZ, 0xc0, !PT ;  /* 0x000001bf03ff7812 */ /* 0x000fe2000780c0ff */
[----:B------:R-:W-:Y:S01]  /*0bc0*/  IMAD.IADD R209, R14, 0x1, -R209 ;  /* 0x000000010ed17824 */ /* 0x000fe200078e0ad1 */
[----:B------:R-:W-:-:S04]  /*0bd0*/  LEA.HI R42, R43, R40, RZ, 0x2 ;  /* 0x000000282b2a7211 */ /* 0x000fc800078f10ff */
[----:B------:R-:W-:Y:S01]  /*0be0*/  LOP3.LUT R17, R42, 0x7ffffffc, RZ, 0xc0, !PT ;  /* 0x7ffffffc2a117812 */ /* 0x000fe200078ec0ff */
[----:B---3--:R-:W-:Y:S06]  /*0bf0*/  @P1 BRA `(.L_x_242) ;  /* 0x0000000000081947 */ /* 0x008fec0003800000 */
[----:B------:R-:W2:Y:S02]  /*0c00*/  SYNCS.PHASECHK.TRANS64.TRYWAIT P1, [R18+URZ+0x26800], R5 ;  /* 0x02680005120075a7 */ /* 0x000ea4000802017f */
[----:B--2---:R-:W-:Y:S05]  /*0c10*/  @!P1 BRA `(.L_x_243) ;  /* 0x0000007000a89947 */ /* 0x004fea0003800000 */
.L_x_242:
[C---:B------:R-:W-:Y:S02]  /*0c20*/  IMAD.SHL.U32 R23, R40.reuse, 0x4, RZ ;  /* 0x0000000428177824 */ /* 0x040fe400078e00ff */
[----:B------:R-:W-:Y:S01]  /*0c30*/  IMAD.IADD R17, R40, 0x1, -R17 ;  /* 0x0000000128117824 */ /* 0x000fe200078e0a11 */
[----:B------:R-:W-:Y:S06]  /*0c40*/  @!P0 BRA `(.L_x_244) ;  /* 0x0000000000408947 */ /* 0x000fec0003800000 */
[----:B------:R-:W-:Y:S01]  /*0c50*/  MOV R0, 0x0 ;  /* 0x0000000000007802 */ /* 0x000fe20000000f00 */
[----:B------:R-:W-:Y:S01]  /*0c60*/  ULDC.64 UR4, c[0x4][0x88] ;  /* 0x0100220000047ab9 */ /* 0x000fe20000000a00 */
[----:B------:R-:W-:Y:S01]  /*0c70*/  ULDC.64 UR6, c[0x4][0x90] ;  /* 0x0100240000067ab9 */ /* 0x000fe20000000a00 */
[----:B------:R-:W-:Y:S01]  /*0c80*/  IMAD.U32 R4, RZ, RZ, UR4 ;  /* 0x00000004ff047e24 */ /* 0x000fe2000f8e00ff */
[----:B------:R3:W4:Y:S01]  /*0c90*/  LDC.64 R14, c[0x4][R0] ;  /* 0x01000000000e7b82 */ /* 0x0007220000000a00 */
[----:B--2---:R-:W-:Y:S01]  /*0ca0*/  IMAD.U32 R5, RZ, RZ, UR5 ;  /* 0x00000005ff057e24 */ /* 0x004fe2000f8e00ff */
[----:B------:R-:W-:Y:S01]  /*0cb0*/  ULDC.64 UR4, c[0x4][0x18] ;  /* 0x0100060000047ab9 */ /* 0x000fe20000000a00 */
[----:B------:R-:W-:Y:S02]  /*0cc0*/  IMAD.U32 R6, RZ, RZ, UR6 ;  /* 0x00000006ff067e24 */ /* 0x000fe4000f8e00ff */
[----:B------:R-:W-:Y:S02]  /*0cd0*/  IMAD.U32 R7, RZ, RZ, UR7 ;  /* 0x00000007ff077e24 */ /* 0x000fe4000f8e00ff */
[----:B------:R-:W-:-:S02]  /*0ce0*/  IMAD.U32 R10, RZ, RZ, UR4 ;  /* 0x00000004ff0a7e24 */ /* 0x000fc4000f8e00ff */
[----:B------:R-:W-:Y:S02]  /*0cf0*/  IMAD.U32 R11, RZ, RZ, UR5 ;  /* 0x00000005ff0b7e24 */ /* 0x000fe4000f8e00ff */
[----:B------:R-:W-:Y:S02]  /*0d00*/  IMAD.MOV.U32 R8, RZ, RZ, 0x70 ;  /* 0x00000070ff087424 */ /* 0x000fe400078e00ff */
[----:B------:R-:W-:Y:S02]  /*0d10*/  IMAD.MOV.U32 R12, RZ, RZ, 0x1 ;  /* 0x00000001ff0c7424 */ /* 0x000fe400078e00ff */
[----:B---3--:R-:W-:-:S07]  /*0d20*/  IMAD.MOV.U32 R13, RZ, RZ, RZ ;  /* 0x000000ffff0d7224 */ /* 0x008fce00078e00ff */
[----:B------:R-:W-:-:S07]  /*0d30*/  LEPC R20, `(.L_x_244) ;  /* 0x000000001014794e */ /* 0x000fce0000000000 */
[----:B-1--4-:R-:W-:Y:S05]  /*0d40*/  CALL.ABS.NOINC R14 ;  /* 0x000000000e007343 */ /* 0x012fea0003c00000 */
.L_x_244:
[----:B------:R-:W-:Y:S01]  /*0d50*/  LEA.HI R0, R41, R22, RZ, 0x4 ;  /* 0x0000001629007211 */ /* 0x000fe200078f20ff */
[----:B------:R-:W-:Y:S05]  /*0d60*/  WARPSYNC.ALL ;  /* 0x0000000000007948 */ /* 0x000fea0003800000 */
[----:B------:R-:W-:Y:S01]  /*0d70*/  LOP3.LUT R3, R0, 0xfffffff0, RZ, 0xc0, !PT ;  /* 0xfffffff000037812 */ /* 0x000fe200078ec0ff */
[----:B------:R-:W-:Y:S01]  /*0d80*/  ULDC UR7, c[0x0][0x280] ;  /* 0x0000a00000077ab9 */ /* 0x000fe20000000800 */
[----:B------:R-:W-:Y:S01]  /*0d90*/  CS2R R24, SRZ ;  /* 0x0000000000187805 */ /* 0x000fe2000001ff00 */
[----:B------:R-:W-:Y:S01]  /*0da0*/  UISETP.GE.AND UP0, UPT, UR7, 0x1, UPT ;  /* 0x000000010700788c */ /* 0x000fe2000bf06270 */
[----:B------:R-:W-:Y:S01]  /*0db0*/  CS2R R72, SRZ ;  /* 0x0000000000487805 */ /* 0x000fe2000001ff00 */
[----:B--2---:R-:W-:Y:S01]  /*0dc0*/  IMAD.IADD R5, R22, 0x1, -R3 ;  /* 0x0000000116057824 */ /* 0x004fe200078e0a03 */
[----:B------:R-:W-:-:S02]  /*0dd0*/  SHF.R.S32.HI R3, RZ, 0x4, R0 ;  /* 0x00000004ff037819 */ /* 0x000fc40000011400 */
[----:B------:R-:W-:Y:S02]  /*0de0*/  CS2R R74, SRZ ;  /* 0x00000000004a7805 */ /* 0x000fe4000001ff00 */
[----:B------:R-:W-:Y:S02]  /*0df0*/  CS2R R76, SRZ ;  /* 0x00000000004c7805 */ /* 0x000fe4000001ff00 */
[----:B------:R-:W-:Y:S02]  /*0e00*/  CS2R R78, SRZ ;  /* 0x00000000004e7805 */ /* 0x000fe4000001ff00 */
[----:B------:R-:W-:Y:S02]  /*0e10*/  LEA.HI R6, R5, R5, RZ, 0x1 ;  /* 0x0000000505067211 */ /* 0x000fe400078f08ff */
[----:B------:R-:W-:Y:S02]  /*0e20*/  CS2R R80, SRZ ;  /* 0x0000000000507805 */ /* 0x000fe4000001ff00 */
[----:B------:R-:W-:-:S02]  /*0e30*/  LEA.HI R0, R0, R3, RZ, 0x1 ;  /* 0x0000000300007211 */ /* 0x000fc400078f08ff */
[----:B------:R-:W-:Y:S02]  /*0e40*/  CS2R R82, SRZ ;  /* 0x0000000000527805 */ /* 0x000fe4000001ff00 */
[--C-:B------:R-:W-:Y:S02]  /*0e50*/  SHF.R.S32.HI R7, RZ, 0x1, R6.reuse ;  /* 0x00000001ff077819 */ /* 0x100fe40000011406 */
[----:B------:R-:W-:Y:S02]  /*0e60*/  CS2R R84, SRZ ;  /* 0x0000000000547805 */ /* 0x000fe4000001ff00 */
[----:B------:R-:W-:Y:S02]  /*0e70*/  SHF.R.S32.HI R4, RZ, 0x1f, R6 ;  /* 0x0000001fff047819 */ /* 0x000fe40000011406 */
[----:B------:R-:W-:Y:S02]  /*0e80*/  CS2R R86, SRZ ;  /* 0x0000000000567805 */ /* 0x000fe4000001ff00 */
[----:B------:R-:W-:-:S02]  /*0e90*/  SHF.R.S32.HI R10, RZ, 0x1f, R5 ;  /* 0x0000001fff0a7819 */ /* 0x000fc40000011405 */
[----:B------:R-:W-:Y:S02]  /*0ea0*/  CS2R R88, SRZ ;  /* 0x0000000000587805 */ /* 0x000fe4000001ff00 */
[----:B------:R-:W-:Y:S02]  /*0eb0*/  LEA.HI R4, R4, R7, RZ, 0x2 ;  /* 0x0000000704047211 */ /* 0x000fe400078f10ff */
[----:B------:R-:W-:Y:S02]  /*0ec0*/  CS2R R90, SRZ ;  /* 0x00000000005a7805 */ /* 0x000fe4000001ff00 */
[----:B------:R-:W-:Y:S02]  /*0ed0*/  LEA.HI R10, R10, R5, RZ, 0x3 ;  /* 0x000000050a0a7211 */ /* 0x000fe400078f18ff */
[----:B------:R-:W-:Y:S02]  /*0ee0*/  CS2R R92, SRZ ;  /* 0x00000000005c7805 */ /* 0x000fe4000001ff00 */
[----:B------:R-:W-:-:S02]  /*0ef0*/  LOP3.LUT R8, R4, 0xfffffffc, RZ, 0xc0, !PT ;  /* 0xfffffffc04087812 */ /* 0x000fc400078ec0ff */
[----:B------:R-:W-:Y:S02]  /*0f00*/  CS2R R94, SRZ ;  /* 0x00000000005e7805 */ /* 0x000fe4000001ff00 */
[----:B------:R-:W-:Y:S01]  /*0f10*/  LOP3.LUT R4, R0, 0xfffffffe, RZ, 0xc0, !PT ;  /* 0xfffffffe00047812 */ /* 0x000fe200078ec0ff */
[----:B------:R-:W-:Y:S01]  /*0f20*/  IMAD.SHL.U32 R10, R10, 0x20, RZ ;  /* 0x000000200a0a7824 */ /* 0x000fe200078e00ff */
[----:B------:R-:W-:Y:S01]  /*0f30*/  LEA.HI R0, R41, R22, RZ, 0x5 ;  /* 0x0000001629007211 */ /* 0x000fe200078f28ff */
[----:B------:R-:W-:Y:S01]  /*0f40*/  IMAD.IADD R8, R7, 0x1, -R8 ;  /* 0x0000000107087824 */ /* 0x000fe200078e0a08 */
[----:B------:R-:W-:Y:S01]  /*0f50*/  LOP3.LUT R6, R6, 0x3fffffe, RZ, 0xc0, !PT ;  /* 0x03fffffe06067812 */ /* 0x000fe200078ec0ff */
[----:B------:R-:W-:Y:S01]  /*0f60*/  IMAD.IADD R3, R3, 0x1, -R4 ;  /* 0x0000000103037824 */ /* 0x000fe200078e0a04 */
[----:B------:R-:W-:Y:S01]  /*0f70*/  SHF.R.S32.HI R0, RZ, 0x5, R0 ;  /* 0x00000005ff007819 */ /* 0x000fe20000011400 */
[----:B------:R-:W-:Y:S01]  /*0f80*/  IMAD.SHL.U32 R4, R8, 0x40, RZ ;  /* 0x0000004008047824 */ /* 0x000fe200078e00ff */
[----:B------:R-:W-:Y:S01]  /*0f90*/  LOP3.LUT R9, R10, 0x7fffff00, RZ, 0xc0, !PT ;  /* 0x7fffff000a097812 */ /* 0x000fe200078ec0ff */
[----:B------:R-:W-:Y:S01]  /*0fa0*/  IMAD.SHL.U32 R7, R3, 0x8, RZ ;  /* 0x0000000803077824 */ /* 0x000fe200078e00ff */
[----:B------:R-:W-:Y:S01]  /*0fb0*/  LOP3.LUT P0, RZ, R8, 0x2, RZ, 0xc0, !PT ;  /* 0x0000000208ff7812 */ /* 0x000fe2000780c0ff */
[----:B------:R-:W-:Y:S01]  /*0fc0*/  IMAD.IADD R6, R5, 0x1, -R6 ;  /* 0x0000000105067824 */ /* 0x000fe200078e0a06 */
[----:B------:R-:W-:Y:S01]  /*0fd0*/  LOP3.LUT R4, R4, 0xc0, RZ, 0xc0, !PT ;  /* 0x000000c004047812 */ /* 0x000fe200078ec0ff */
[----:B------:R-:W-:Y:S01]  /*0fe0*/  IMAD R9, R0, 0x200, R9 ;  /* 0x0000020000097824 */ /* 0x000fe200078e0209 */
[----:B------:R-:W-:-:S02]  /*0ff0*/  CS2R R96, SRZ ;  /* 0x0000000000607805 */ /* 0x000fc4000001ff00 */
[----:B------:R-:W-:Y:S02]  /*1000*/  CS2R R98, SRZ ;  /* 0x0000000000627805 */ /* 0x000fe4000001ff00 */
[----:B------:R-:W-:Y:S01]  /*1010*/  LOP3.LUT R7, R4, 0x8, R7, 0xf8, !PT ;  /* 0x0000000804077812 */ /* 0x000fe200078ef807 */
[----:B------:R-:W-:Y:S01]  /*1020*/  IMAD R9, R6, 0x20, R9 ;  /* 0x0000002006097824 */ /* 0x000fe200078e0209 */
[----:B------:R-:W-:Y:S02]  /*1030*/  SHF.R.U32.HI R4, RZ, 0x3, R4 ;  /* 0x00000003ff047819 */ /* 0x000fe40000011604 */
[----:B------:R-:W-:Y:S02]  /*1040*/  CS2R R100, SRZ ;  /* 0x0000000000647805 */ /* 0x000fe4000001ff00 */
[----:B------:R-:W-:Y:S02]  /*1050*/  CS2R R102, SRZ ;  /* 0x0000000000667805 */ /* 0x000fe4000001ff00 */
[----:B------:R-:W-:-:S02]  /*1060*/  CS2R R104, SRZ ;  /* 0x0000000000687805 */ /* 0x000fc4000001ff00 */
[----:B------:R-:W-:Y:S02]  /*1070*/  LOP3.LUT R4, R7, R4, RZ, 0x3c, !PT ;  /* 0x0000000407047212 */ /* 0x000fe400078e3cff */
[----:B------:R-:W-:Y:S02]  /*1080*/  CS2R R106, SRZ ;  /* 0x00000000006a7805 */ /* 0x000fe4000001ff00 */
[----:B------:R-:W-:Y:S02]  /*1090*/  CS2R R108, SRZ ;  /* 0x00000000006c7805 */ /* 0x000fe4000001ff00 */
[----:B------:R-:W-:Y:S02]  /*10a0*/  CS2R R110, SRZ ;  /* 0x00000000006e7805 */ /* 0x000fe4000001ff00 */
[----:B------:R-:W-:Y:S01]  /*10b0*/  CS2R R112, SRZ ;  /* 0x0000000000707805 */ /* 0x000fe2000001ff00 */
[----:B------:R-:W-:Y:S01]  /*10c0*/  IMAD.IADD R9, R4, 0x1, R9 ;  /* 0x0000000104097824 */ /* 0x000fe200078e0209 */
[----:B------:R-:W-:Y:S01]  /*10d0*/  CS2R R114, SRZ ;  /* 0x0000000000727805 */ /* 0x000fe2000001ff00 */
[----:B------:R-:W-:Y:S01]  /*10e0*/  IMAD.MOV.U32 R4, RZ, RZ, 0x20 ;  /* 0x00000020ff047424 */ /* 0x000fe200078e00ff */
[----:B------:R-:W-:Y:S01]  /*10f0*/  CS2R R116, SRZ ;  /* 0x0000000000747805 */ /* 0x000fe2000001ff00 */
[----:B------:R-:W-:Y:S01]  /*1100*/  IMAD R9, R9, 0x2, R18 ;  /* 0x0000000209097824 */ /* 0x000fe200078e0212 */
[----:B------:R-:W-:-:S02]  /*1110*/  CS2R R118, SRZ ;  /* 0x0000000000767805 */ /* 0x000fc4000001ff00 */
[----:B------:R-:W-:Y:S02]  /*1120*/  CS2R R26, SRZ ;  /* 0x00000000001a7805 */ /* 0x000fe4000001ff00 */
[----:B------:R-:W-:Y:S02]  /*1130*/  SEL R4, R4, 0xffffffe0, !P0 ;  /* 0xffffffe004047807 */ /* 0x000fe40004000000 */
[----:B------:R-:W-:Y:S02]  /*1140*/  CS2R R28, SRZ ;  /* 0x00000000001c7805 */ /* 0x000fe4000001ff00 */
[----:B------:R-:W-:Y:S01]  /*1150*/  PLOP3.LUT P0, PT, PT, PT, UP0, 0x80, 0x0 ;  /* 0x000000000000781c */ /* 0x000fe20003f0f008 */
[----:B------:R2:W3:Y:S01]  /*1160*/  LDSM.16.M88.4 R184, [R9+0x6000] ;  /* 0x0060000009b8783b */ /* 0x0004e20000000200 */
[----:B------:R-:W-:Y:S01]  /*1170*/  CS2R R30, SRZ ;  /* 0x00000000001e7805 */ /* 0x000fe2000001ff00 */
[----:B------:R-:W-:Y:S01]  /*1180*/  IMAD.IADD R8, R9, 0x1, R4 ;  /* 0x0000000109087824 */ /* 0x000fe200078e0204 */
        /* <DEDUP_REMOVED lines=22> */
[----:B------:R-:W-:Y:S02]  /*12f0*/  CS2R R66, SRZ ;  /* 0x0000000000427805 */ /* 0x000fe4000001ff00 */
[----:B------:R-:W-:Y:S02]  /*1300*/  CS2R R68, SRZ ;  /* 0x0000000000447805 */ /* 0x000fe4000001ff00 */
[----:B------:R-:W-:Y:S01]  /*1310*/  CS2R R70, SRZ ;  /* 0x0000000000467805 */ /* 0x000fe2000001ff00 */
[----:B--23--:R-:W-:Y:S06]  /*1320*/  @!P0 BRA `(.L_x_245) ;  /* 0x00000030009c8947 */ /* 0x00cfec0003800000 */
[----:B------:R-:W2:Y:S01]  /*1330*/  S2R R7, SR_CTAID.X ;  /* 0x0000000000077919 */ /* 0x000ea20000002500 */
[----:B------:R-:W2:Y:S01]  /*1340*/  LDC R8, c[0x0][0x290] ;  /* 0x0000a400ff087b82 */ /* 0x000ea20000000800 */
[----:B------:R-:W-:Y:S01]  /*1350*/  LEA.HI R6, R41, R22, RZ, 0x3 ;  /* 0x0000001629067211 */ /* 0x000fe200078f18ff */
[----:B------:R-:W-:Y:S01]  /*1360*/  IMAD.SHL.U32 R22, R22, 0x40, RZ ;  /* 0x0000004016167824 */ /* 0x000fe200078e00ff */
[----:B------:R-:W-:Y:S01]  /*1370*/  LEA.HI R40, R43, R40, RZ, 0x5 ;  /* 0x000000282b287211 */ /* 0x000fe200078f28ff */
[----:B------:R-:W-:Y:S01]  /*1380*/  IMAD.SHL.U32 R9, R0, 0x10, RZ ;  /* 0x0000001000097824 */ /* 0x000fe200078e00ff */
[--C-:B------:R-:W-:Y:S01]  /*1390*/  SHF.R.S32.HI R4, RZ, 0x2, R42.reuse ;  /* 0x00000002ff047819 */ /* 0x100fe2000001142a */
[----:B------:R-:W-:Y:S01]  /*13a0*/  UIADD3 UR7, UR7, 0x3f, URZ ;  /* 0x0000003f07077890 */ /* 0x000fe2000fffe03f */
[----:B------:R-:W-:Y:S02]  /*13b0*/  SHF.R.S32.HI R5, RZ, 0x1f, R42 ;  /* 0x0000001fff057819 */ /* 0x000fe4000001142a */
[----:B------:R-:W-:-:S02]  /*13c0*/  CS2R R118, SRZ ;  /* 0x0000000000767805 */ /* 0x000fc4000001ff00 */
[----:B------:R-:W-:Y:S01]  /*13d0*/  LOP3.LUT R22, R22, 0x1c0, RZ, 0xc0, !PT ;  /* 0x000001c016167812 */ /* 0x000fe200078ec0ff */
[----:B------:R-:W-:Y:S01]  /*13e0*/  USHF.R.S32.HI UR8, URZ, 0x1f, UR7 ;  /* 0x0000001f3f087899 */ /* 0x000fe20008011407 */
[----:B------:R-:W-:Y:S02]  /*13f0*/  SHF.R.S32.HI R40, RZ, 0x5, R40 ;  /* 0x00000005ff287819 */ /* 0x000fe40000011428 */
[----:B------:R-:W-:Y:S02]  /*1400*/  CS2R R116, SRZ ;  /* 0x0000000000747805 */ /* 0x000fe4000001ff00 */
[----:B------:R-:W-:Y:S01]  /*1410*/  LEA.HI R5, R5, R4, RZ, 0x3 ;  /* 0x0000000405057211 */ /* 0x000fe200078f18ff */
[----:B------:R-:W-:Y:S01]  /*1420*/  ULEA.HI UR7, UR8, UR7, URZ, 0x6 ;  /* 0x0000000708077291 */ /* 0x000fe2000f8f303f */
[----:B------:R-:W-:Y:S02]  /*1430*/  LEA.HI R0, R16, R16, RZ, 0x1 ;  /* 0x0000001010007211 */ /* 0x000fe400078f08ff */
[----:B------:R-:W-:-:S02]  /*1440*/  CS2R R114, SRZ ;  /* 0x0000000000727805 */ /* 0x000fc4000001ff00 */
[----:B------:R-:W-:Y:S02]  /*1450*/  LOP3.LUT R9, R22, 0x30, R9, 0xf8, !PT ;  /* 0x0000003016097812 */ /* 0x000fe400078ef809 */
[----:B------:R-:W-:Y:S02]  /*1460*/  CS2R R112, SRZ ;  /* 0x0000000000707805 */ /* 0x000fe4000001ff00 */
[----:B------:R-:W-:Y:S02]  /*1470*/  LOP3.LUT R5, R5, 0xfffffff8, RZ, 0xc0, !PT ;  /* 0xfffffff805057812 */ /* 0x000fe400078ec0ff */
[----:B------:R-:W-:Y:S02]  /*1480*/  CS2R R110, SRZ ;  /* 0x00000000006e7805 */ /* 0x000fe4000001ff00 */
[----:B------:R-:W-:Y:S02]  /*1490*/  LOP3.LUT R9, R9, 0x8, R6, 0xf8, !PT ;  /* 0x0000000809097812 */ /* 0x000fe400078ef806 */
[----:B------:R-:W-:-:S02]  /*14a0*/  CS2R R108, SRZ ;  /* 0x00000000006c7805 */ /* 0x000fc4000001ff00 */
[----:B------:R-:W-:Y:S02]  /*14b0*/  SHF.R.U32.HI R22, RZ, 0x3, R22 ;  /* 0x00000003ff167819 */ /* 0x000fe40000011616 */
[----:B------:R-:W-:Y:S02]  /*14c0*/  CS2R R106, SRZ ;  /* 0x00000000006a7805 */ /* 0x000fe4000001ff00 */
[----:B------:R-:W-:Y:S02]  /*14d0*/  CS2R R104, SRZ ;  /* 0x0000000000687805 */ /* 0x000fe4000001ff00 */
[----:B------:R-:W-:Y:S02]  /*14e0*/  CS2R R102, SRZ ;  /* 0x0000000000667805 */ /* 0x000fe4000001ff00 */
[----:B------:R-:W-:Y:S02]  /*14f0*/  CS2R R100, SRZ ;  /* 0x0000000000647805 */ /* 0x000fe4000001ff00 */
[----:B------:R-:W-:-:S02]  /*1500*/  CS2R R98, SRZ ;  /* 0x0000000000627805 */ /* 0x000fc4000001ff00 */
[----:B------:R-:W-:Y:S02]  /*1510*/  CS2R R96, SRZ ;  /* 0x0000000000607805 */ /* 0x000fe4000001ff00 */
[----:B------:R-:W-:Y:S01]  /*1520*/  CS2R R94, SRZ ;  /* 0x00000000005e7805 */ /* 0x000fe2000001ff00 */
[----:B--2---:R-:W-:Y:S01]  /*1530*/  IMAD R7, R7, -0x80, R8 ;  /* 0xffffff8007077824 */ /* 0x004fe200078e0208 */
[----:B------:R-:W-:Y:S02]  /*1540*/  CS2R R92, SRZ ;  /* 0x00000000005c7805 */ /* 0x000fe4000001ff00 */
[----:B------:R-:W-:Y:S02]  /*1550*/  CS2R R90, SRZ ;  /* 0x00000000005a7805 */ /* 0x000fe4000001ff00 */
[----:B------:R-:W-:Y:S01]  /*1560*/  CS2R R88, SRZ ;  /* 0x0000000000587805 */ /* 0x000fe2000001ff00 */
[----:B------:R-:W-:Y:S01]  /*1570*/  IMAD R40, R40, -0x10, R7 ;  /* 0xfffffff028287824 */ /* 0x000fe200078e0207 */
[----:B------:R-:W-:-:S02]  /*1580*/  LOP3.LUT R7, R0, 0xfffffffe, RZ, 0xc0, !PT ;  /* 0xfffffffe00077812 */ /* 0x000fc400078ec0ff */
[----:B------:R-:W-:Y:S02]  /*1590*/  CS2R R86, SRZ ;  /* 0x0000000000567805 */ /* 0x000fe4000001ff00 */
[----:B------:R-:W-:Y:S02]  /*15a0*/  LOP3.LUT R0, R9, R22, RZ, 0x3c, !PT ;  /* 0x0000001609007212 */ /* 0x000fe400078e3cff */
[----:B------:R-:W-:Y:S02]  /*15b0*/  CS2R R84, SRZ ;  /* 0x0000000000547805 */ /* 0x000fe4000001ff00 */
[----:B------:R-:W-:Y:S01]  /*15c0*/  IADD3 R40, R40, R5, -R4 ;  /* 0x0000000528287210 */ /* 0x000fe20007ffe804 */
[C---:B------:R-:W-:Y:S01]  /*15d0*/  IMAD.IADD R7, R16.reuse, 0x1, -R7 ;  /* 0x0000000110077824 */ /* 0x040fe200078e0a07 */
[----:B------:R-:W-:Y:S01]  /*15e0*/  CS2R R82, SRZ ;  /* 0x0000000000527805 */ /* 0x000fe2000001ff00 */
[----:B------:R-:W-:Y:S01]  /*15f0*/  IMAD R5, R16, 0x8, R3 ;  /* 0x0000000810057824 */ /* 0x000fe200078e0203 */
[----:B------:R-:W-:Y:S01]  /*1600*/  CS2R R80, SRZ ;  /* 0x0000000000507805 */ /* 0x000fe2000001ff00 */
[----:B------:R-:W-:Y:S01]  /*1610*/  IMAD R3, R7, -0x40, R40 ;  /* 0xffffffc007037824 */ /* 0x000fe200078e0228 */
[----:B------:R-:W-:Y:S01]  /*1620*/  CS2R R78, SRZ ;  /* 0x00000000004e7805 */ /* 0x000fe2000001ff00 */
[----:B------:R-:W-:Y:S01]  /*1630*/  IMAD.U32 R0, R5, 0x200, R0 ;  /* 0x0000020005007824 */ /* 0x000fe200078e0000 */
[----:B------:R-:W-:-:S02]  /*1640*/  CS2R R76, SRZ ;  /* 0x00000000004c7805 */ /* 0x000fc4000001ff00 */
[----:B------:R-:W-:Y:S02]  /*1650*/  CS2R R74, SRZ ;  /* 0x00000000004a7805 */ /* 0x000fe4000001ff00 */
[----:B------:R-:W-:Y:S02]  /*1660*/  CS2R R72, SRZ ;  /* 0x0000000000487805 */ /* 0x000fe4000001ff00 */
[----:B------:R-:W-:Y:S02]  /*1670*/  CS2R R70, SRZ ;  /* 0x0000000000467805 */ /* 0x000fe4000001ff00 */
[----:B------:R-:W-:Y:S02]  /*1680*/  CS2R R68, SRZ ;  /* 0x0000000000447805 */ /* 0x000fe4000001ff00 */
[----:B------:R-:W-:Y:S02]  /*1690*/  CS2R R66, SRZ ;  /* 0x0000000000427805 */ /* 0x000fe4000001ff00 */
        /* <DEDUP_REMOVED lines=20> */
[----:B------:R-:W-:Y:S01]  /*17e0*/  CS2R R24, SRZ ;  /* 0x0000000000187805 */ /* 0x000fe2000001ff00 */
[----:B------:R-:W-:Y:S01]  /*17f0*/  ULOP3.LUT UR11, UR38, 0x1, URZ, 0xfc, !UPT ;  /* 0x00000001260b7892 */ /* 0x000fe2000f8efc3f */
[----:B------:R-:W-:Y:S01]  /*1800*/  UMOV UR4, URZ ;  /* 0x0000003f00047c82 */ /* 0x000fe20008000000 */
[----:B------:R-:W-:Y:S01]  /*1810*/  UMOV UR5, URZ ;  /* 0x0000003f00057c82 */ /* 0x000fe20008000000 */
[----:B------:R-:W-:Y:S01]  /*1820*/  UMOV UR6, URZ ;  /* 0x0000003f00067c82 */ /* 0x000fe20008000000 */
[----:B------:R-:W-:Y:S01]  /*1830*/  USHF.R.S32.HI UR7, URZ, 0x6, UR7 ;  /* 0x000000063f077899 */ /* 0x000fe20008011407 */
[----:B------:R-:W-:Y:S01]  /*1840*/  ULDC UR13, c[0x0][0x75c] ;  /* 0x0001d700000d7ab9 */ /* 0x000fe20000000800 */
[----:B------:R-:W-:-:S10]  /*1850*/  ULDC UR14, c[0x0][0x744] ;  /* 0x0001d100000e7ab9 */ /* 0x000fd40000000800 */
.L_x_256:
[----:B------:R-:W-:-:S06]  /*1860*/  UISETP.NE.AND UP0, UPT, UR11, 0x3, UPT ;  /* 0x000000030b00788c */ /* 0x000fcc000bf05270 */
[----:B------:R-:W-:-:S13]  /*1870*/  PLOP3.LUT P0, PT, PT, PT, UP0, 0x80, 0x0 ;  /* 0x000000000000781c */ /* 0x000fda0003f0f008 */
[----:B-1----:R-:W-:Y:S05]  /*1880*/  @!P0 BRA `(.L_x_246) ;  /* 0x0000000000048947 */ /* 0x002fea0003800000 */
[----:B------:R-:W-:Y:S01]  /*1890*/  BPT.TRAP 0x1 ;  /* 0x000000040000795c */ /* 0x000fe20000300000 */
.L_x_246:
[----:B------:R-:W-:Y:S01]  /*18a0*/  R2UR UR8, R18 ;  /* 0x00000000120872ca */ /* 0x000fe200000e0000 */
[----:B------:R-:W-:-:S05]  /*18b0*/  IMAD.U32 R120, RZ, RZ, UR5 ;  /* 0x00000005ff787e24 */ /* 0x000fca000f8e00ff */
[----:B------:R-:W-:-:S07]  /*18c0*/  SHF.L.U32 R120, R120, 0x1f, RZ ;  /* 0x0000001f78787819 */ /* 0x000fce00000006ff */
[----:B------:R-:W-:-:S09]  /*18d0*/  ULEA UR8, UR6, UR8, 0x3 ;  /* 0x0000000806087291 */ /* 0x000fd2000f8e183f */
[----:B------:R2:W3:Y:S01]  /*18e0*/  SYNCS.PHASECHK.TRANS64.TRYWAIT P1, [UR8+0x26810], R120 ;  /* 0x02681078ff0075a7 */ /* 0x0004e20008020148 */
[----:B------:R-:W-:Y:S05]  /*18f0*/  @!P0 BRA `(.L_x_247) ;  /* 0x0000000000048947 */ /* 0x000fea0003800000 */
[----:B------:R-:W-:Y:S01]  /*1900*/  BPT.TRAP 0x1 ;  /* 0x000000040000795c */ /* 0x000fe20000300000 */
.L_x_247:
[----:B---3--:R-:W-:Y:S05]  /*1910*/  @P1 BRA `(.L_x_248) ;  /* 0x0000000000081947 */ /* 0x008fea0003800000 */
[----:B------:R-:W3:Y:S02]  /*1920*/  SYNCS.PHASECHK.TRANS64.TRYWAIT P1, [UR8+0x26810], R120 ;  /* 0x02681078ff0075a7 */ /* 0x000ee40008020148 */
[----:B---3--:R-:W-:Y:S05]  /*1930*/  @!P1 BRA `(.L_x_249) ;  /* 0x0000006400749947 */ /* 0x008fea0003800000 */
.L_x_248:
[----:B------:R-:W-:Y:S01]  /*1940*/  R2UR UR9, R18 ;  /* 0x00000000120972ca */ /* 0x000fe200000e0000 */
[----:B------:R-:W-:Y:S01]  /*1950*/  IMAD R4, R209, 0x800, R18 ;  /* 0x00000800d1047824 */ /* 0x000fe200078e0212 */
[----:B------:R-:W-:Y:S01]  /*1960*/  WARPGROUP.ARRIVE ;  /* 0x00000000000079c5 */ /* 0x000fe20000000000 */
[----:B------:R-:W-:Y:S01]  /*1970*/  UMOV UR17, 0xc0000010 ;  /* 0xc000001000117882 */ /* 0x000fe20000000000 */
[----:B------:R-:W-:Y:S02]  /*1980*/  UMOV UR19, 0x80000020 ;  /* 0x8000002000137882 */ /* 0x000fe40000000000 */
[----:B------:R-:W-:Y:S01]  /*1990*/  R2UR UR10, R4 ;  /* 0x00000000040a72ca */ /* 0x000fe200000e0000 */
[----:B------:R-:W-:-:S04]  /*19a0*/  IMAD.U32 R4, RZ, RZ, UR6 ;  /* 0x00000006ff047e24 */ /* 0x000fc8000f8e00ff */
[----:B---3--:R-:W-:Y:S02]  /*19b0*/  IMAD R5, R4, 0x20, R17 ;  /* 0x0000002004057824 */ /* 0x008fe400078e0211 */
[----:B------:R-:W-:Y:S02]  /*19c0*/  UIADD3 UR9, UR9, 0x12000, URZ ;  /* 0x0001200009097890 */ /* 0x000fe4000fffe03f */
[----:B------:R-:W-:Y:S02]  /*19d0*/  IMAD.SHL.U32 R5, R5, 0x2, RZ ;  /* 0x0000000205057824 */ /* 0x000fe400078e00ff */
[----:B------:R-:W-:Y:S02]  /*19e0*/  USHF.R.U32.HI UR9, URZ, 0x4, UR9 ;  /* 0x000000043f097899 */ /* 0x000fe40008011609 */
[----:B------:R-:W-:Y:S01]  /*19f0*/  USHF.R.U32.HI UR10, URZ, 0x4, UR10 ;  /* 0x000000043f0a7899 */ /* 0x000fe2000801160a */
[----:B------:R-:W-:Y:S01]  /*1a00*/  IMAD R22, R5, 0x4, R18 ;  /* 0x0000000405167824 */ /* 0x000fe200078e0212 */
[----:B------:R-:W-:-:S02]  /*1a10*/  ULOP3.LUT UR9, UR9, 0x3fff, URZ, 0xc0, !UPT ;  /* 0x00003fff09097892 */ /* 0x000fc4000f8ec03f */
[----:B------:R-:W-:Y:S02]  /*1a20*/  ULOP3.LUT UR10, UR10, 0x3fff, URZ, 0xc0, !UPT ;  /* 0x00003fff0a0a7892 */ /* 0x000fe4000f8ec03f */
[----:B------:R-:W-:Y:S02]  /*1a30*/  ULOP3.LUT UR15, UR9, 0x10000, URZ, 0xfc, !UPT ;  /* 0x00010000090f7892 */ /* 0x000fe4000f8efc3f */
[----:B------:R-:W-:Y:S02]  /*1a40*/  ULOP3.LUT UR12, UR10, 0x10000, URZ, 0xfc, !UPT ;  /* 0x000100000a0c7892 */ /* 0x000fe4000f8efc3f */
        /* <DEDUP_REMOVED lines=50> */
.L_x_250:
[----:B------:R1:W1:Y:S01]  /*1d70*/  SYNCS.PHASECHK.TRANS64.TRYWAIT P1, [UR8+0x26830], R120 ;  /* 0x02683078ff0075a7 */ /* 0x0002620008020148 */
[----:B------:R-:W-:Y:S05]  /*1d80*/  @!P0 BRA `(.L_x_251) ;  /* 0x0000000000048947 */ /* 0x000fea0003800000 */
[----:B------:R-:W-:Y:S01]  /*1d90*/  BPT.TRAP 0x1 ;  /* 0x000000040000795c */ /* 0x000fe20000300000 */
.L_x_251:
[----:B-1----:R-:W-:Y:S05]  /*1da0*/  @P1 BRA `(.L_x_252) ;  /* 0x0000000000081947 */ /* 0x002fea0003800000 */
[----:B------:R-:W1:Y:S02]  /*1db0*/  SYNCS.PHASECHK.TRANS64.TRYWAIT P1, [UR8+0x26830], R120 ;  /* 0x02683078ff0075a7 */ /* 0x000e640008020148 */
[----:B-1----:R-:W-:Y:S05]  /*1dc0*/  @!P1 BRA `(.L_x_253) ;  /* 0x0000006000689947 */ /* 0x002fea0003800000 */
.L_x_252:
[----:B------:R-:W-:Y:S01]  /*1dd0*/  R2UR UR10, R18 ;  /* 0x00000000120a72ca */ /* 0x000fe200000e0000 */
[----:B--2---:R-:W-:Y:S01]  /*1de0*/  WARPGROUP.ARRIVE ;  /* 0x00000000000079c5 */ /* 0x004fe20000000000 */
[----:B------:R-:W-:Y:S01]  /*1df0*/  UMOV UR19, 0x80000020 ;  /* 0x8000002000137882 */ /* 0x000fe20000000000 */
[----:B------:R-:W-:Y:S01]  /*1e00*/  FMUL.FTZ R208, R152, UR13 ;  /* 0x0000000d98d07c20 */ /* 0x000fe20008410000 */
[----:B------:R-:W-:Y:S01]  /*1e10*/  FMUL.FTZ R213, R154, UR13 ;  /* 0x0000000d9ad57c20 */ /* 0x000fe20008410000 */
[----:B------:R-:W-:Y:S01]  /*1e20*/  FMUL.FTZ R212, R153, UR13 ;  /* 0x0000000d99d47c20 */ /* 0x000fe20008410000 */
[----:B------:R-:W-:Y:S01]  /*1e30*/  FMUL.FTZ R154, R156, UR13 ;  /* 0x0000000d9c9a7c20 */ /* 0x000fe20008410000 */
[----:B------:R-:W-:Y:S01]  /*1e40*/  ISETP.GT.AND P2, PT, R3, RZ, PT ;  /* 0x000000ff0300720c */ /* 0x000fe20003f44270 */
[----:B------:R-:W-:Y:S01]  /*1e50*/  FMUL.FTZ R214, R155, UR13 ;  /* 0x0000000d9bd67c20 */ /* 0x000fe20008410000 */
[----:B------:R-:W1:Y:S01]  /*1e60*/  MUFU.TANH R208, R208 ;  /* 0x000000d000d07308 */ /* 0x000e620000002400 */
[----:B------:R-:W-:Y:S01]  /*1e70*/  FMUL.FTZ R155, R157, UR13 ;  /* 0x0000000d9d9b7c20 */ /* 0x000fe20008410000 */
[----:B------:R-:W-:Y:S01]  /*1e80*/  FMUL.FTZ R157, R158, UR13 ;  /* 0x0000000d9e9d7c20 */ /* 0x000fe20008410000 */
[----:B------:R-:W-:Y:S01]  /*1e90*/  FMUL.FTZ R156, R160, UR13 ;  /* 0x0000000da09c7c20 */ /* 0x000fe20008410000 */
[----:B------:R-:W-:Y:S01]  /*1ea0*/  UIADD3 UR10, UR10, 0x18000, URZ ;  /* 0x000180000a0a7890 */ /* 0x000fe2000fffe03f */
[----:B------:R-:W-:Y:S01]  /*1eb0*/  FMUL.FTZ R160, R162, UR13 ;  /* 0x0000000da2a07c20 */ /* 0x000fe20008410000 */
[----:B------:R-:W-:Y:S01]  /*1ec0*/  FMUL.FTZ R158, R159, UR13 ;  /* 0x0000000d9f9e7c20 */ /* 0x000fe20008410000 */
[----:B------:R-:W-:Y:S01]  /*1ed0*/  FMUL.FTZ R162, R164, UR13 ;  /* 0x0000000da4a27c20 */ /* 0x000fe20008410000 */
[----:B------:R-:W-:Y:S01]  /*1ee0*/  USHF.R.U32.HI UR10, URZ, 0x4, UR10 ;  /* 0x000000043f0a7899 */ /* 0x000fe2000801160a */
[----:B------:R-:W2:Y:S01]  /*1ef0*/  MUFU.TANH R212, R212 ;  /* 0x000000d400d47308 */ /* 0x000ea20000002400 */
[----:B------:R-:W-:Y:S01]  /*1f00*/  FMUL.FTZ R223, R183, UR13 ;  /* 0x0000000db7df7c20 */ /* 0x000fe20008410000 */
[----:B------:R-:W-:Y:S01]  /*1f10*/  ISETP.GT.AND P1, PT, R3, 0x8, PT ;  /* 0x000000080300780c */ /* 0x000fe20003f24270 */
        /* <DEDUP_REMOVED lines=23> */
[--C-:B------:R-:W-:Y:S01]  /*2090*/  FFMA.FTZ R183, R152, UR14, -R21.reuse ;  /* 0x0000000e98b77c23 */ /* 0x100fe20008010815 */
[----:B------:R-:W-:Y:S01]  /*20a0*/  FMUL.FTZ R219, R172, UR13 ;  /* 0x0000000dacdb7c20 */ /* 0x000fe20008410000 */
[----:B------:R-:W-:Y:S01]  /*20b0*/  FMUL.FTZ R166, R166, UR13 ;  /* 0x0000000da6a67c20 */ /* 0x000fe20008410000 */
[----:B------:R-:W-:Y:S01]  /*20c0*/  FMUL.FTZ R167, R167, UR13 ;  /* 0x0000000da7a77c20 */ /* 0x000fe20008410000 */
[----:B------:R-:W-:Y:S01]  /*20d0*/  FFMA.FTZ R164, R153, UR14, -R210 ;  /* 0x0000000e99a47c23 */ /* 0x000fe200080108d2 */
[----:B------:R-:W-:Y:S01]  /*20e0*/  FFMA.FTZ R208, -R208, R208, 1 ;  /* 0x3f800000d0d07423 */ /* 0x000fe200000101d0 */
[----:B------:R-:W3:Y:S01]  /*20f0*/  MUFU.TANH R157, R157 ;  /* 0x0000009d009d7308 */ /* 0x000ee20000002400 */
[----:B-1----:R-:W-:Y:S01]  /*2100*/  FSEL R169, R213, -INF , P1 ;  /* 0xff800000d5a97808 */ /* 0x002fe20000800000 */
[----:B------:R-:W-:Y:S01]  /*2110*/  FMUL.FTZ R220, R177, UR13 ;  /* 0x0000000db1dc7c20 */ /* 0x000fe20008410000 */
[----:B------:R-:W-:Y:S01]  /*2120*/  FMUL.FTZ R174, R174, UR13 ;  /* 0x0000000daeae7c20 */ /* 0x000fe20008410000 */
[----:B------:R-:W-:Y:S01]  /*2130*/  FMUL.FTZ R221, R178, UR13 ;  /* 0x0000000db2dd7c20 */ /* 0x000fe20008410000 */
[----:B------:R-:W-:Y:S01]  /*2140*/  FMUL.FTZ R222, R182, UR13 ;  /* 0x0000000db6de7c20 */ /* 0x000fe20008410000 */
[----:B------:R-:W-:Y:S01]  /*2150*/  FFMA.FTZ R170, R169, UR14, -R20 ;  /* 0x0000000ea9aa7c23 */ /* 0x000fe20008010814 */
[----:B------:R-:W-:Y:S01]  /*2160*/  FMUL.FTZ R173, R173, UR13 ;  /* 0x0000000dadad7c20 */ /* 0x000fe20008410000 */
[----:B------:R-:W1:Y:S01]  /*2170*/  MUFU.TANH R155, R155 ;  /* 0x0000009b009b7308 */ /* 0x000e620000002400 */
[----:B--2---:R-:W-:Y:S01]  /*2180*/  FSEL R20, R214, -INF , P1 ;  /* 0xff800000d6147808 */ /* 0x004fe20000800000 */
[----:B------:R-:W-:Y:S01]  /*2190*/  FMUL.FTZ R175, R175, UR13 ;  /* 0x0000000dafaf7c20 */ /* 0x000fe20008410000 */
[----:B------:R-:W-:Y:S01]  /*21a0*/  FMUL.FTZ R176, R176, UR13 ;  /* 0x0000000db0b07c20 */ /* 0x000fe20008410000 */
[----:B------:R-:W-:Y:S01]  /*21b0*/  FFMA.FTZ R154, -R154, R154, 1 ;  /* 0x3f8000009a9a7423 */ /* 0x000fe2000001019a */
[----:B------:R-:W-:Y:S01]  /*21c0*/  FMUL.FTZ R179, R179, UR13 ;  /* 0x0000000db3b37c20 */ /* 0x000fe20008410000 */
[----:B------:R-:W-:Y:S01]  /*21d0*/  FFMA.FTZ R171, R20, UR14, -R21 ;  /* 0x0000000e14ab7c23 */ /* 0x000fe20008010815 */
[----:B------:R-:W-:Y:S01]  /*21e0*/  FMUL.FTZ R180, R180, UR13 ;  /* 0x0000000db4b47c20 */ /* 0x000fe20008410000 */
[----:B------:R-:W2:Y:S01]  /*21f0*/  MUFU.TANH R158, R158 ;  /* 0x0000009e009e7308 */ /* 0x000ea20000002400 */
[C---:B---3--:R-:W-:Y:S01]  /*2200*/  FSEL R21, R157.reuse, -INF , P1 ;  /* 0xff8000009d157808 */ /* 0x048fe20000800000 */
[----:B------:R-:W-:Y:S01]  /*2210*/  FFMA.FTZ R157, -R157, R157, 1 ;  /* 0x3f8000009d9d7423 */ /* 0x000fe2000001019d */
[----:B------:R-:W-:Y:S01]  /*2220*/  FMUL.FTZ R181, R181, UR13 ;  /* 0x0000000db5b57c20 */ /* 0x000fe20008410000 */
[----:B------:R-:W-:-:S02]  /*2230*/  ULOP3.LUT UR10, UR10, 0x1000000, URZ, 0xfc, !UPT ;  /* 0x010000000a0a7892 */ /* 0x000fc4000f8efc3f */
[----:B------:R-:W-:Y:S02]  /*2240*/  FFMA.FTZ R169, R21, UR14, -R210 ;  /* 0x0000000e15a97c23 */ /* 0x000fe400080108d2 */
[----:B------:R-:W3:Y:S01]  /*2250*/  MUFU.TANH R156, R156 ;  /* 0x0000009c009c7308 */ /* 0x000ee20000002400 */
[----:B-1----:R-:W-:Y:S01]  /*2260*/  FSEL R168, R155, -INF , P2 ;  /* 0xff8000009ba87808 */ /* 0x002fe20001000000 */
[----:B------:R-:W-:-:S04]  /*2270*/  UIMAD UR10, UR6, 0x300, UR10 ;  /* 0x00000300060a78a4 */ /* 0x000fc8000f8e020a */
[----:B------:R-:W-:Y:S02]  /*2280*/  FFMA.FTZ R165, R168, UR14, -R211 ;  /* 0x0000000ea8a57c23 */ /* 0x000fe400080108d3 */
[----:B------:R-:W-:Y:S01]  /*2290*/  MUFU.TANH R159, R159 ;  /* 0x0000009f009f7308 */ /* 0x000fe20000002400 */
[----:B--2---:R-:W-:-:S05]  /*22a0*/  FSEL R20, R158, -INF , P1 ;  /* 0xff8000009e147808 */ /* 0x004fca0000800000 */
[----:B------:R-:W-:Y:S02]  /*22b0*/  FFMA.FTZ R172, R20, UR14, -R211 ;  /* 0x0000000e14ac7c23 */ /* 0x000fe400080108d3 */
[----:B------:R-:W-:Y:S01]  /*22c0*/  MUFU.EX2 R224, R224 ;  /* 0x000000e000e07308 */ /* 0x000fe20000000800 */
[----:B---3--:R-:W-:-:S05]  /*22d0*/  FSEL R21, R156, -INF , P2 ;  /* 0xff8000009c157808 */ /* 0x008fca0001000000 */
[----:B------:R-:W-:Y:S02]  /*22e0*/  FFMA.FTZ R168, R21, UR14, -R14 ;  /* 0x0000000e15a87c23 */ /* 0x000fe4000801080e */
[----:B------:R-:W1:Y:S08]  /*22f0*/  MUFU.TANH R160, R160 ;  /* 0x000000a000a07308 */ /* 0x000e700000002400 */
[----:B------:R-:W2:Y:S08]  /*2300*/  MUFU.TANH R161, R161 ;  /* 0x000000a100a17308 */ /* 0x000eb00000002400 */
[----:B------:R-:W3:Y:S01]  /*2310*/  MUFU.TANH R162, R162 ;  /* 0x000000a200a27308 */ /* 0x000ee20000002400 */
[----:B-1----:R-:W-:Y:S01]  /*2320*/  FSEL R177, R160, -INF , P1 ;  /* 0xff800000a0b17808 */ /* 0x002fe20000800000 */
[----:B------:R-:W-:-:S02]  /*2330*/  WARPGROUP.DEPBAR.LE gsb0, 0x0 ;  /* 0x00008000000079c5 */ /* 0x000fc40000010000 */
[----:B------:R-:W-:Y:S01]  /*2340*/  WARPGROUP.ARRIVE ;  /* 0x00000000000079c5 */ /* 0x000fe20000000000 */
[----:B------:R-:W-:Y:S01]  /*2350*/  FFMA.FTZ R160, -R160, R160, 1 ;  /* 0x3f800000a0a07423 */ /* 0x000fe200000101a0 */
[----:B------:R-:W-:Y:S02]  /*2360*/  FFMA.FTZ R14, R177, UR14, -R14 ;  /* 0x0000000eb10e7c23 */ /* 0x000fe4000801080e */
[----:B------:R-:W-:Y:S02]  /*2370*/  MUFU.TANH R163, R163 ;  /* 0x000000a300a37308 */ /* 0x000fe40000002400 */
[----:B------:R-:W-:Y:S01]  /*2380*/  HGMMA.64x64x16.F32 R120, R196, gdesc[UR16], R120, gsb0 ;  /* 0x00e00010c4787df0 */ /* 0x000fe20008000878 */
[----:B------:R-:W-:Y:S01]  /*2390*/  UMOV UR18, UR16 ;  /* 0x0000001000127c82 */ /* 0x000fe20008000000 */
[----:B------:R-:W-:Y:S01]  /*23a0*/  UMOV UR19, 0x80000020 ;  /* 0x8000002000137882 */ /* 0x000fe20000000000 */
[----:B------:R-:W-:-:S03]  /*23b0*/  UIADD3 UR16, UR12, 0x102, URZ ;  /* 0x000001020c107890 */ /* 0x000fc6000fffe03f */
[----:B------:R-:W1:Y:S08]  /*23c0*/  MUFU.TANH R166, R166 ;  /* 0x000000a600a67308 */ /* 0x000e700000002400 */
[----:B------:R-:W1:Y:S08]  /*23d0*/  MUFU.TANH R167, R167 ;  /* 0x000000a700a77308 */ /* 0x000e700000002400 */
[----:B------:R-:W-:Y:S08]  /*23e0*/  MUFU.EX2 R183, R183 ;  /* 0x000000b700b77308 */ /* 0x000ff00000000800 */
[----:B------:R-:W1:Y:S08]  /*23f0*/  MUFU.EX2 R170, R170 ;  /* 0x000000aa00aa7308 */ /* 0x000e700000000800 */
[----:B------:R-:W1:Y:S08]  /*2400*/  MUFU.EX2 R171, R171 ;  /* 0x000000ab00ab7308 */ /* 0x000e700000000800 */
[----:B------:R-:W1:Y:S08]  /*2410*/  MUFU.TANH R216, R216 ;  /* 0x000000d800d87308 */ /* 0x000e700000002400 */
[----:B------:R-:W1:Y:S08]  /*2420*/  MUFU.TANH R218, R218 ;  /* 0x000000da00da7308 */ /* 0x000e700000002400 */
[----:B------:R-:W1:Y:S08]  /*2430*/  MUFU.TANH R215, R215 ;  /* 0x000000d700d77308 */ /* 0x000e700000002400 */
[----:B------:R-:W1:Y:S01]  /*2440*/  MUFU.TANH R217, R217 ;  /* 0x000000d900d97308 */ /* 0x000e620000002400 */
[----:B------:R-:W-:-:S02]  /*2450*/  WARPGROUP.DEPBAR.LE gsb0, 0x0 ;  /* 0x00008000000079c5 */ /* 0x000fc40000010000 */
[----:B----4-:R-:W-:-:S05]  /*2460*/  WARPGROUP.ARRIVE ;  /* 0x00000000000079c5 */ /* 0x010fca0000000000 */
[----:B------:R-:W-:Y:S01]  /*2470*/  MUFU.TANH R174, R174 ;  /* 0x000000ae00ae7308 */ /* 0x000fe20000002400 */
[----:B------:R-:W-:Y:S01]  /*2480*/  HGMMA.64x64x16.F32 R120, R188, gdesc[UR16], R120, gsb0 ;  /* 0x00e00010bc787df0 */ /* 0x000fe20008000878 */
[----:B------:R-:W-:Y:S01]  /*2490*/  UMOV UR18, UR16 ;  /* 0x0000001000127c82 */ /* 0x000fe20008000000 */
[----:B------:R-:W-:Y:S01]  /*24a0*/  UMOV UR19, 0x80000020 ;  /* 0x8000002000137882 */ /* 0x000fe20000000000 */
[----:B------:R-:W-:-:S04]  /*24b0*/  UIADD3 UR16, UR12, 0x200, URZ ;  /* 0x000002000c107890 */ /* 0x000fc8000fffe03f */
[----:B------:R-:W4:Y:S01]  /*24c0*/  MUFU.EX2 R164, R164 ;  /* 0x000000a400a47308 */ /* 0x000f220000000800 */
[----:B------:R-:W-:-:S07]  /*24d0*/  UIADD3 UR12, UR12, 0x202, URZ ;  /* 0x000002020c0c7890 */ /* 0x000fce000fffe03f */
[----:B------:R-:W-:Y:S08]  /*24e0*/  MUFU.EX2 R165, R165 ;  /* 0x000000a500a57308 */ /* 0x000ff00000000800 */
[----:B------:R-:W4:Y:S08]  /*24f0*/  MUFU.EX2 R169, R169 ;  /* 0x000000a900a97308 */ /* 0x000f300000000800 */
[----:B------:R-:W-:Y:S08]  /*2500*/  MUFU.EX2 R172, R172 ;  /* 0x000000ac00ac7308 */ /* 0x000ff00000000800 */
[----:B------:R-:W-:Y:S08]  /*2510*/  MUFU.TANH R173, R173 ;  /* 0x000000ad00ad7308 */ /* 0x000ff00000002400 */
[----:B------:R-:W4:Y:S08]  /*2520*/  MUFU.TANH R175, R175 ;  /* 0x000000af00af7308 */ /* 0x000f300000002400 */
[----:B------:R-:W4:Y:S08]  /*2530*/  MUFU.TANH R176, R176 ;  /* 0x000000b000b07308 */ /* 0x000f300000002400 */
        /* <DEDUP_REMOVED lines=11> */
[----:B------:R-:W4:Y:S08]  /*25f0*/  MUFU.EX2 R168, R168 ;  /* 0x000000a800a87308 */ /* 0x000f300000000800 */
[----:B------:R-:W-:Y:S08]  /*2600*/  MUFU.TANH R180, R180 ;  /* 0x000000b400b47308 */ /* 0x000ff00000002400 */
[----:B------:R-:W-:Y:S08]  /*2610*/  MUFU.TANH R222, R222 ;  /* 0x000000de00de7308 */ /* 0x000ff00000002400 */
[----:B------:R-:W-:Y:S08]  /*2620*/  MUFU.TANH R181, R181 ;  /* 0x000000b500b57308 */ /* 0x000ff00000002400 */
[----:B------:R-:W-:Y:S01]  /*2630*/  MUFU.TANH R223, R223 ;  /* 0x000000df00df7308 */ /* 0x000fe20000002400 */
        /* <DEDUP_REMOVED lines=13> */
[----:B------:R-:W1:Y:S01]  /*2710*/  LDS.64 R20, [R22+0x1e220] ;  /* 0x01e2200016147984 */ /* 0x000e620000000a00 */
[--C-:B-----5:R-:W-:Y:S01]  /*2720*/  FADD.FTZ R225, R120, -R152.reuse ;  /* 0x8000009878e17221 */ /* 0x120fe20000010000 */
[----:B------:R-:W-:Y:S01]  /*2730*/  FSEL R120, R159, -INF , P2 ;  /* 0xff8000009f787808 */ /* 0x000fe20001000000 */
[----:B------:R-:W-:Y:S01]  /*2740*/  FADD.FTZ R211, R122, -R152 ;  /* 0x800000987ad37221 */ /* 0x000fe20000010000 */
[--C-:B------:R-:W-:Y:S01]  /*2750*/  FADD.FTZ R210, R121, -R153.reuse ;  /* 0x8000009979d27221 */ /* 0x100fe20000010000 */
[----:B------:R-:W-:Y:S01]  /*2760*/  FMUL.FTZ R225, R224, R225 ;  /* 0x000000e1e0e17220 */ /* 0x000fe20000410000 */
[----:B------:R-:W-:Y:S01]  /*2770*/  FADD.FTZ R226, R123, -R153 ;  /* 0x800000997be27221 */ /* 0x000fe20000010000 */
[--C-:B------:R-:W-:Y:S01]  /*2780*/  FFMA.FTZ R152, R120, UR14, -R15.reuse ;  /* 0x0000000e78987c23 */ /* 0x100fe2000801080f */
[----:B--2---:R-:W-:Y:S01]  /*2790*/  FSEL R122, R161, -INF , P1 ;  /* 0xff800000a17a7808 */ /* 0x004fe20000800000 */
[----:B------:R-:W-:Y:S01]  /*27a0*/  FMUL.FTZ R121, R208, R225 ;  /* 0x000000e1d0797220 */ /* 0x000fe20000410000 */
[----:B---3--:R-:W-:Y:S01]  /*27b0*/  FSEL R123, R162, -INF , P2 ;  /* 0xff800000a27b7808 */ /* 0x008fe20001000000 */
[----:B-1----:R-:W-:Y:S01]  /*27c0*/  FADD.FTZ R126, R126, -R20 ;  /* 0x800000147e7e7221 */ /* 0x002fe20000010000 */
[----:B------:R-:W-:Y:S01]  /*27d0*/  FSEL R153, R166, -INF , P1 ;  /* 0xff800000a6997808 */ /* 0x000fe20000800000 */
[----:B------:R-:W-:Y:S01]  /*27e0*/  FFMA.FTZ R177, R122, UR14, -R15 ;  /* 0x0000000e7ab17c23 */ /* 0x000fe2000801080f */
[----:B------:R-:W-:Y:S01]  /*27f0*/  FSEL R120, R163, -INF , P2 ;  /* 0xff800000a3787808 */ /* 0x000fe20001000000 */
[--C-:B------:R-:W-:Y:S01]  /*2800*/  FFMA.FTZ R178, R123, UR14, -R12.reuse ;  /* 0x0000000e7bb27c23 */ /* 0x100fe2000801080c */
[----:B------:R-:W-:Y:S01]  /*2810*/  FSEL R208, R167, -INF , P1 ;  /* 0xff800000a7d07808 */ /* 0x000fe20000800000 */
[----:B------:R-:W-:Y:S01]  /*2820*/  FFMA.FTZ R182, R153, UR14, -R12 ;  /* 0x0000000e99b67c23 */ /* 0x000fe2000801080c */
[----:B------:R1:W2:Y:S01]  /*2830*/  MUFU.EX2 R15, R152 ;  /* 0x00000098000f7308 */ /* 0x0002a20000000800 */
[--C-:B------:R-:W-:Y:S01]  /*2840*/  FFMA.FTZ R120, R120, UR14, -R13.reuse ;  /* 0x0000000e78787c23 */ /* 0x100fe2000801080d */
[----:B------:R-:W-:Y:S01]  /*2850*/  FMUL.FTZ R12, R170, R211 ;  /* 0x000000d3aa0c7220 */ /* 0x000fe20000410000 */
[----:B------:R-:W-:Y:S01]  /*2860*/  FFMA.FTZ R208, R208, UR14, -R13 ;  /* 0x0000000ed0d07c23 */ /* 0x000fe2000801080d */
[----:B------:R-:W-:Y:S01]  /*2870*/  FMUL.FTZ R13, R183, R210 ;  /* 0x000000d2b70d7220 */ /* 0x000fe20000410000 */
[----:B------:R-:W-:Y:S01]  /*2880*/  FFMA.FTZ R123, -R213, R213, 1 ;  /* 0x3f800000d57b7423 */ /* 0x000fe200000101d5 */
[----:B------:R-:W-:Y:S01]  /*2890*/  FFMA.FTZ R122, -R214, R214, 1 ;  /* 0x3f800000d67a7423 */ /* 0x000fe200000101d6 */
[----:B------:R-:W-:Y:S01]  /*28a0*/  FMUL.FTZ R153, R171, R226 ;  /* 0x000000e2ab997220 */ /* 0x000fe20000410000 */
[----:B------:R-:W-:Y:S01]  /*28b0*/  FSEL R210, R216, -INF , P2 ;  /* 0xff800000d8d27808 */ /* 0x000fe20001000000 */
[----:B-1----:R-:W-:Y:S01]  /*28c0*/  FFMA.FTZ R152, -R212, R212, 1 ;  /* 0x3f800000d4987423 */ /* 0x002fe200000101d4 */
[----:B------:R-:W-:Y:S01]  /*28d0*/  FMUL.FTZ R123, R123, R12 ;  /* 0x0000000c7b7b7220 */ /* 0x000fe20000410000 */
[----:B------:R-:W-:Y:S01]  /*28e0*/  FMUL.FTZ R122, R122, R153 ;  /* 0x000000997a7a7220 */ /* 0x000fe20000410000 */
[----:B------:R-:W-:Y:S01]  /*28f0*/  FADD.FTZ R153, R124, -R20 ;  /* 0x800000147c997221 */ /* 0x000fe20000010000 */
[----:B------:R-:W-:Y:S01]  /*2900*/  FMUL.FTZ R152, R152, R13 ;  /* 0x0000000d98987220 */ /* 0x000fe20000410000 */
[----:B------:R-:W-:Y:S01]  /*2910*/  FSEL R20, R218, -INF , P1 ;  /* 0xff800000da147808 */ /* 0x000fe20000800000 */
[----:B------:R-:W1:Y:S01]  /*2920*/  LDS.64 R12, [R22+0x1e240] ;  /* 0x01e24000160c7984 */ /* 0x000e620000000a00 */
[--C-:B------:R-:W-:Y:S01]  /*2930*/  FADD.FTZ R226, R125, -R21.reuse ;  /* 0x800000157de27221 */ /* 0x100fe20000010000 */
[----:B------:R-:W-:Y:S01]  /*2940*/  FADD.FTZ R125, R127, -R21 ;  /* 0x800000157f7d7221 */ /* 0x000fe20000010000 */
[--C-:B------:R-:W-:Y:S01]  /*2950*/  FFMA.FTZ R210, R210, UR14, -R7.reuse ;  /* 0x0000000ed2d27c23 */ /* 0x100fe20008010807 */
[----:B------:R-:W-:Y:S01]  /*2960*/  FFMA.FTZ R127, R20, UR14, -R7 ;  /* 0x0000000e147f7c23 */ /* 0x000fe20008010807 */
[----:B------:R-:W-:Y:S01]  /*2970*/  FSEL R213, R215, -INF , P2 ;  /* 0xff800000d7d57808 */ /* 0x000fe20001000000 */
[----:B------:R3:W-:Y:S01]  /*2980*/  MUFU.EX2 R211, R120 ;  /* 0x0000007800d37308 */ /* 0x0007e20000000800 */
[----:B------:R-:W-:Y:S01]  /*2990*/  FSEL R225, R217, -INF , P1 ;  /* 0xff800000d9e17808 */ /* 0x000fe20000800000 */
[----:B----4-:R-:W-:Y:S01]  /*29a0*/  FMUL.FTZ R153, R164, R153 ;  /* 0x00000099a4997220 */ /* 0x010fe20000410000 */
[----:B------:R-:W-:Y:S01]  /*29b0*/  FSEL R7, R174, -INF , P1 ;  /* 0xff800000ae077808 */ /* 0x000fe20000800000 */
[--C-:B------:R-:W-:Y:S01]  /*29c0*/  FFMA.FTZ R214, R213, UR14, -R6.reuse ;  /* 0x0000000ed5d67c23 */ /* 0x100fe20008010806 */
[----:B------:R-:W-:Y:S01]  /*29d0*/  FMUL.FTZ R126, R169, R126 ;  /* 0x0000007ea97e7220 */ /* 0x000fe20000410000 */
[----:B------:R-:W-:Y:S01]  /*29e0*/  FFMA.FTZ R124, R225, UR14, -R6 ;  /* 0x0000000ee17c7c23 */ /* 0x000fe20008010806 */
[----:B------:R-:W-:Y:S01]  /*29f0*/  FFMA.FTZ R6, -R155, R155, 1 ;  /* 0x3f8000009b067423 */ /* 0x000fe2000001019b */
[----:B------:R-:W-:Y:S01]  /*2a00*/  FMUL.FTZ R155, R154, R153 ;  /* 0x000000999a9b7220 */ /* 0x000fe20000410000 */
[----:B---3--:R-:W-:Y:S01]  /*2a10*/  FFMA.FTZ R120, R7, UR14, -R8 ;  /* 0x0000000e07787c23 */ /* 0x008fe20008010808 */
[----:B------:R-:W-:Y:S01]  /*2a20*/  FMUL.FTZ R7, R165, R226 ;  /* 0x000000e2a5077220 */ /* 0x000fe20000410000 */
[----:B------:R3:W-:Y:S01]  /*2a30*/  MUFU.EX2 R21, R208 ;  /* 0x000000d000157308 */ /* 0x0007e20000000800 */
[----:B------:R-:W-:Y:S01]  /*2a40*/  FMUL.FTZ R153, R157, R126 ;  /* 0x0000007e9d997220 */ /* 0x000fe20000410000 */
[----:B------:R-:W-:Y:S01]  /*2a50*/  FSEL R126, R175, -INF , P1 ;  /* 0xff800000af7e7808 */ /* 0x000fe20000800000 */
[----:B------:R-:W-:Y:S01]  /*2a60*/  FMUL.FTZ R154, R6, R7 ;  /* 0x00000007069a7220 */ /* 0x000fe20000410000 */
[----:B------:R-:W-:Y:S01]  /*2a70*/  FMUL.FTZ R7, R172, R125 ;  /* 0x0000007dac077220 */ /* 0x000fe20000410000 */
[----:B------:R-:W-:Y:S01]  /*2a80*/  FSEL R157, R176, -INF , P2 ;  /* 0xff800000b09d7808 */ /* 0x000fe20001000000 */
[----:B------:R-:W-:Y:S01]  /*2a90*/  FFMA.FTZ R161, -R161, R161, 1 ;  /* 0x3f800000a1a17423 */ /* 0x000fe200000101a1 */
[----:B------:R-:W-:Y:S01]  /*2aa0*/  FFMA.FTZ R126, R126, UR14, -R9 ;  /* 0x0000000e7e7e7c23 */ /* 0x000fe20008010809 */
[----:B------:R4:W-:Y:S01]  /*2ab0*/  MUFU.EX2 R20, R214 ;  /* 0x000000d600147308 */ /* 0x0009e20000000800 */
[----:B---3--:R-:W-:Y:S01]  /*2ac0*/  FFMA.FTZ R208, -R158, R158, 1 ;  /* 0x3f8000009ed07423 */ /* 0x008fe2000001019e */
[----:B------:R-:W-:Y:S01]  /*2ad0*/  FFMA.FTZ R158, R157, UR14, -R10 ;  /* 0x0000000e9d9e7c23 */ /* 0x000fe2000801080a */
[----:B------:R-:W-:Y:S01]  /*2ae0*/  FSEL R213, R219, -INF , P2 ;  /* 0xff800000dbd57808 */ /* 0x000fe20001000000 */
[----:B------:R-:W-:Y:S01]  /*2af0*/  FFMA.FTZ R162, -R162, R162, 1 ;  /* 0x3f800000a2a27423 */ /* 0x000fe200000101a2 */
[----:B------:R-:W-:Y:S01]  /*2b00*/  FMUL.FTZ R208, R208, R7 ;  /* 0x00000007d0d07220 */ /* 0x000fe20000410000 */
[----:B------:R-:W-:Y:S01]  /*2b10*/  FFMA.FTZ R176, -R176, R176, 1 ;  /* 0x3f800000b0b07423 */ /* 0x000fe200000101b0 */
[----:B------:R-:W3:Y:S01]  /*2b20*/  LDS.64 R6, [R22+0x1e260] ;  /* 0x01e2600016067984 */ /* 0x000ee20000000a00 */
[----:B------:R-:W-:Y:S01]  /*2b30*/  FFMA.FTZ R212, R213, UR14, -R8 ;  /* 0x0000000ed5d47c23 */ /* 0x000fe20008010808 */
[----:B----4-:R-:W-:Y:S01]  /*2b40*/  FSEL R214, R173, -INF , P2 ;  /* 0xff800000add67808 */ /* 0x010fe20001000000 */
[----:B------:R-:W4:Y:S01]  /*2b50*/  MUFU.EX2 R177, R177 ;  /* 0x000000b100b17308 */ /* 0x000f220000000800 */
[----:B------:R-:W-:-:S03]  /*2b60*/  FFMA.FTZ R219, -R219, R219, 1 ;  /* 0x3f800000dbdb7423 */ /* 0x000fc600000101db */
[----:B------:R-:W-:Y:S01]  /*2b70*/  FFMA.FTZ R214, R214, UR14, -R9 ;  /* 0x0000000ed6d67c23 */ /* 0x000fe20008010809 */
[----:B------:R-:W-:Y:S01]  /*2b80*/  FSEL R9, R221, -INF , P1 ;  /* 0xff800000dd097808 */ /* 0x000fe20000800000 */
[----:B-1----:R-:W-:Y:S01]  /*2b90*/  FADD.FTZ R213, R128, -R12 ;  /* 0x8000000c80d57221 */ /* 0x002fe20000010000 */
[----:B------:R-:W-:Y:S01]  /*2ba0*/  FSEL R128, R179, -INF , P1 ;  /* 0xff800000b3807808 */ /* 0x000fe20000800000 */
[----:B------:R1:W-:Y:S01]  /*2bb0*/  MUFU.EX2 R125, R210 ;  /* 0x000000d2007d7308 */ /* 0x0003e20000000800 */
[----:B------:R-:W-:Y:S01]  /*2bc0*/  FFMA.FTZ R221, -R221, R221, 1 ;  /* 0x3f800000dddd7423 */ /* 0x000fe200000101dd */
[----:B------:R-:W-:Y:S01]  /*2bd0*/  FFMA.FTZ R157, R9, UR14, -R10 ;  /* 0x0000000e099d7c23 */ /* 0x000fe2000801080a */
[----:B------:R-:W-:Y:S01]  /*2be0*/  FADD.FTZ R9, R130, -R12 ;  /* 0x8000000c82097221 */ /* 0x000fe20000010000 */
[--C-:B------:R-:W-:Y:S01]  /*2bf0*/  FADD.FTZ R130, R129, -R13.reuse ;  /* 0x8000000d81827221 */ /* 0x100fe20000010000 */
[----:B------:R-:W-:Y:S01]  /*2c00*/  FMUL.FTZ R213, R168, R213 ;  /* 0x000000d5a8d57220 */ /* 0x000fe20000410000 */
[----:B------:R-:W-:Y:S01]  /*2c10*/  FSEL R10, R220, -INF , P2 ;  /* 0xff800000dc0a7808 */ /* 0x000fe20001000000 */
[----:B------:R-:W-:Y:S01]  /*2c20*/  FMUL.FTZ R129, R14, R9 ;  /* 0x000000090e817220 */ /* 0x000fe20000410000 */
[----:B------:R-:W5:Y:S01]  /*2c30*/  MUFU.EX2 R178, R178 ;  /* 0x000000b200b27308 */ /* 0x000f620000000800 */
[----:B------:R-:W5:Y:S01]  /*2c40*/  LDS.64 R8, [R22+0x1e280] ;  /* 0x01e2800016087984 */ /* 0x000f620000000a00 */
[----:B-1----:R-:W-:Y:S01]  /*2c50*/  FFMA.FTZ R210, -R156, R156, 1 ;  /* 0x3f8000009cd27423 */ /* 0x002fe2000001019c */
[----:B------:R-:W-:Y:S01]  /*2c60*/  FADD.FTZ R156, R131, -R13 ;  /* 0x8000000d839c7221 */ /* 0x000fe20000010000 */
[--C-:B------:R-:W-:Y:S01]  /*2c70*/  FFMA.FTZ R131, R10, UR14, -R11.reuse ;  /* 0x0000000e0a837c23 */ /* 0x100fe2000801080b */
[----:B--2---:R-:W-:Y:S01]  /*2c80*/  FMUL.FTZ R130, R15, R130 ;  /* 0x000000820f827220 */ /* 0x004fe20000410000 */
[----:B------:R-:W-:Y:S01]  /*2c90*/  FMUL.FTZ R210, R210, R213 ;  /* 0x000000d5d2d27220 */ /* 0x000fe20000410000 */
[----:B------:R-:W-:Y:S01]  /*2ca0*/  FFMA.FTZ R213, -R159, R159, 1 ;  /* 0x3f8000009fd57423 */ /* 0x000fe2000001019f */
[----:B------:R1:W-:Y:S01]  /*2cb0*/  MUFU.EX2 R12, R212 ;  /* 0x000000d4000c7308 */ /* 0x0003e20000000800 */
[----:B------:R-:W-:Y:S01]  /*2cc0*/  FSEL R159, R222, -INF , P1 ;  /* 0xff800000de9f7808 */ /* 0x000fe20000800000 */
[----:B----4-:R-:W-:Y:S01]  /*2cd0*/  FMUL.FTZ R10, R177, R156 ;  /* 0x0000009cb10a7220 */ /* 0x010fe20000410000 */
[----:B------:R-:W-:Y:S01]  /*2ce0*/  FMUL.FTZ R213, R213, R130 ;  /* 0x00000082d5d57220 */ /* 0x000fe20000410000 */
[----:B------:R-:W-:Y:S01]  /*2cf0*/  FMUL.FTZ R160, R160, R129 ;  /* 0x00000081a0a07220 */ /* 0x000fe20000410000 */
[----:B------:R-:W-:Y:S01]  /*2d00*/  FFMA.FTZ R220, -R220, R220, 1 ;  /* 0x3f800000dcdc7423 */ /* 0x000fe200000101dc */
[----:B------:R-:W-:Y:S01]  /*2d10*/  FFMA.FTZ R156, R159, UR14, -R4 ;  /* 0x0000000e9f9c7c23 */ /* 0x000fe20008010804 */
[----:B------:R-:W-:Y:S01]  /*2d20*/  FMUL.FTZ R161, R161, R10 ;  /* 0x0000000aa1a17220 */ /* 0x000fe20000410000 */
[----:B------:R2:W-:Y:S01]  /*2d30*/  MUFU.EX2 R13, R120 ;  /* 0x00000078000d7308 */ /* 0x0005e20000000800 */
[----:B-1----:R-:W-:Y:S01]  /*2d40*/  FFMA.FTZ R212, R128, UR14, -R11 ;  /* 0x0000000e80d47c23 */ /* 0x002fe2000801080b */
[C---:B------:R-:W-:Y:S01]  /*2d50*/  FSEL R11, R180.reuse, -INF , P2 ;  /* 0xff800000b40b7808 */ /* 0x040fe20001000000 */
[----:B------:R-:W-:Y:S01]  /*2d60*/  FFMA.FTZ R180, -R180, R180, 1 ;  /* 0x3f800000b4b47423 */ /* 0x000fe200000101b4 */
[----:B------:R-:W-:Y:S01]  /*2d70*/  FSEL R128, R223, -INF , P1 ;  /* 0xff800000df807808 */ /* 0x000fe20000800000 */
[--C-:B---3--:R-:W-:Y:S01]  /*2d80*/  FADD.FTZ R225, R132, -R6.reuse ;  /* 0x8000000684e17221 */ /* 0x108fe20000010000 */
[----:B------:R-:W-:Y:S01]  /*2d90*/  FADD.FTZ R227, R134, -R6 ;  /* 0x8000000686e37221 */ /* 0x000fe20000010000 */
[----:B------:R-:W-:Y:S01]  /*2da0*/  FADD.FTZ R6, R135, -R7 ;  /* 0x8000000787067221 */ /* 0x000fe20000010000 */
[----:B------:R-:W-:Y:S01]  /*2db0*/  FFMA.FTZ R135, -R167, R167, 1 ;  /* 0x3f800000a7877423 */ /* 0x000fe200000101a7 */
[----:B--2---:R-:W-:Y:S01]  /*2dc0*/  FFMA.FTZ R120, R11, UR14, -R4 ;  /* 0x0000000e0b787c23 */ /* 0x004fe20008010804 */
[----:B------:R-:W-:Y:S01]  /*2dd0*/  FSEL R4, R181, -INF , P2 ;  /* 0xff800000b5047808 */ /* 0x000fe20001000000 */
[----:B------:R-:W1:Y:S01]  /*2de0*/  LDS.64 R10, [R22+0x1e2a0] ;  /* 0x01e2a000160a7984 */ /* 0x000e620000000a00 */
[----:B-----5:R-:W-:Y:S01]  /*2df0*/  FMUL.FTZ R225, R178, R225 ;  /* 0x000000e1b2e17220 */ /* 0x020fe20000410000 */
[--C-:B------:R-:W-:Y:S01]  /*2e00*/  FFMA.FTZ R159, R128, UR14, -R5.reuse ;  /* 0x0000000e809f7c23 */ /* 0x100fe20008010805 */
[----:B------:R-:W-:Y:S01]  /*2e10*/  FMUL.FTZ R6, R21, R6 ;  /* 0x0000000615067220 */ /* 0x000fe20000410000 */
[----:B------:R-:W-:Y:S01]  /*2e20*/  FFMA.FTZ R134, R4, UR14, -R5 ;  /* 0x0000000e04867c23 */ /* 0x000fe20008010805 */
[----:B------:R-:W-:Y:S01]  /*2e30*/  FADD.FTZ R4, R133, -R7 ;  /* 0x8000000785047221 */ /* 0x000fe20000010000 */
[----:B------:R-:W-:Y:S01]  /*2e40*/  FMUL.FTZ R133, R162, R225 ;  /* 0x000000e1a2857220 */ /* 0x000fe20000410000 */
[----:B------:R-:W-:Y:S01]  /*2e50*/  FFMA.FTZ R162, -R163, R163, 1 ;  /* 0x3f800000a3a27423 */ /* 0x000fe200000101a3 */
[----:B------:R-:W-:Y:S01]  /*2e60*/  FMUL.FTZ R135, R135, R6 ;  /* 0x0000000687877220 */ /* 0x000fe20000410000 */
[----:B------:R-:W-:Y:S01]  /*2e70*/  FMUL.FTZ R5, R211, R4 ;  /* 0x00000004d3057220 */ /* 0x000fe20000410000 */
[----:B------:R2:W-:Y:S01]  /*2e80*/  MUFU.EX2 R128, R158 ;  /* 0x0000009e00807308 */ /* 0x0005e20000000800 */
[----:B------:R-:W-:Y:S01]  /*2e90*/  FFMA.FTZ R132, -R166, R166, 1 ;  /* 0x3f800000a6847423 */ /* 0x000fe200000101a6 */
[----:B------:R-:W-:Y:S01]  /*2ea0*/  FFMA.FTZ R181, -R181, R181, 1 ;  /* 0x3f800000b5b57423 */ /* 0x000fe200000101b5 */
[----:B------:R-:W-:Y:S01]  /*2eb0*/  FMUL.FTZ R162, R162, R5 ;  /* 0x00000005a2a27220 */ /* 0x000fe20000410000 */
[--C-:B------:R-:W-:Y:S01]  /*2ec0*/  FADD.FTZ R7, R136, -R8.reuse ;  /* 0x8000000888077221 */ /* 0x100fe20000010000 */
[----:B------:R-:W3:Y:S01]  /*2ed0*/  LDS.64 R4, [R22+0x1e2c0] ;  /* 0x01e2c00016047984 */ /* 0x000ee20000000a00 */
[--C-:B------:R-:W-:Y:S01]  /*2ee0*/  FADD.FTZ R6, R137, -R9.reuse ;  /* 0x8000000989067221 */ /* 0x100fe20000010000 */
[----:B------:R-:W-:Y:S01]  /*2ef0*/  FFMA.FTZ R136, -R215, R215, 1 ;  /* 0x3f800000d7887423 */ /* 0x000fe200000101d7 */
[----:B------:R-:W-:Y:S01]  /*2f00*/  FMUL.FTZ R7, R20, R7 ;  /* 0x0000000714077220 */ /* 0x000fe20000410000 */
[----:B------:R-:W4:Y:S01]  /*2f10*/  MUFU.EX2 R124, R124 ;  /* 0x0000007c007c7308 */ /* 0x000f220000000800 */
[----:B--2---:R-:W-:Y:S01]  /*2f20*/  FMUL.FTZ R158, R125, R6 ;  /* 0x000000067d9e7220 */ /* 0x004fe20000410000 */
[----:B------:R-:W-:Y:S01]  /*2f30*/  FADD.FTZ R163, R138, -R8 ;  /* 0x800000088aa37221 */ /* 0x000fe20000010000 */
[----:B------:R-:W-:Y:S01]  /*2f40*/  FMUL.FTZ R136, R136, R7 ;  /* 0x0000000788887220 */ /* 0x000fe20000410000 */
[----:B------:R-:W-:Y:S01]  /*2f50*/  FADD.FTZ R166, R139, -R9 ;  /* 0x800000098ba67221 */ /* 0x000fe20000010000 */
[----:B------:R2:W5:Y:S01]  /*2f60*/  LDS.64 R6, [R22+0x1e2e0] ;  /* 0x01e2e00016067984 */ /* 0x0005620000000a00 */
[----:B------:R-:W-:Y:S01]  /*2f70*/  FFMA.FTZ R139, -R216, R216, 1 ;  /* 0x3f800000d88b7423 */ /* 0x000fe200000101d8 */
[----:B------:R-:W-:Y:S01]  /*2f80*/  FFMA.FTZ R137, -R217, R217, 1 ;  /* 0x3f800000d9897423 */ /* 0x000fe200000101d9 */
[----:B------:R-:W2:Y:S01]  /*2f90*/  MUFU.EX2 R127, R127 ;  /* 0x0000007f007f7308 */ /* 0x000ea20000000800 */
[----:B------:R-:W-:Y:S01]  /*2fa0*/  FFMA.FTZ R138, -R218, R218, 1 ;  /* 0x3f800000da8a7423 */ /* 0x000fe200000101da */
[----:B------:R-:W-:Y:S01]  /*2fb0*/  FMUL.FTZ R139, R139, R158 ;  /* 0x0000009e8b8b7220 */ /* 0x000fe20000410000 */
[----:B------:R-:W-:Y:S01]  /*2fc0*/  FFMA.FTZ R179, -R179, R179, 1 ;  /* 0x3f800000b3b37423 */ /* 0x000fe200000101b3 */
[----:B------:R-:W-:Y:S01]  /*2fd0*/  FFMA.FTZ R222, -R222, R222, 1 ;  /* 0x3f800000dede7423 */ /* 0x000fe200000101de */
[----:B------:R-:W-:Y:S01]  /*2fe0*/  FFMA.FTZ R223, -R223, R223, 1 ;  /* 0x3f800000dfdf7423 */ /* 0x000fe200000101df */
[----:B------:R-:W-:-:S02]  /*2ff0*/  F2FP.F16.F32.PACK_AB R177, R177, R14 ;  /* 0x0000000eb1b1723e */ /* 0x000fc400000000ff */
[----:B------:R-:W3:Y:S01]  /*3000*/  MUFU.EX2 R126, R126 ;  /* 0x0000007e007e7308 */ /* 0x000ee20000000800 */
[----:B----4-:R-:W-:Y:S01]  /*3010*/  FMUL.FTZ R8, R124, R163 ;  /* 0x000000a37c087220 */ /* 0x010fe20000410000 */
[----:B------:R-:W-:Y:S01]  /*3020*/  F2FP.F16.F32.PACK_AB R178, R211, R178 ;  /* 0x000000b2d3b2723e */ /* 0x000fe200000000ff */
[----:B-1----:R-:W-:Y:S01]  /*3030*/  FADD.FTZ R142, R142, -R10 ;  /* 0x8000000a8e8e7221 */ /* 0x002fe20000010000 */
[----:B------:R-:W-:Y:S01]  /*3040*/  FADD.FTZ R163, R143, -R11 ;  /* 0x8000000b8fa37221 */ /* 0x000fe20000010000 */
[----:B------:R-:W-:-:S03]  /*3050*/  FMUL.FTZ R137, R137, R8 ;  /* 0x0000000889897220 */ /* 0x000fc60000410000 */
[----:B------:R2:W-:Y:S01]  /*3060*/  MUFU.EX2 R130, R157 ;  /* 0x0000009d00827308 */ /* 0x0005e20000000800 */
[----:B------:R-:W-:Y:S01]  /*3070*/  FADD.FTZ R158, R141, -R11 ;  /* 0x8000000b8d9e7221 */ /* 0x000fe20000010000 */
[----:B------:R-:W-:Y:S01]  /*3080*/  FMUL.FTZ R11, R13, R142 ;  /* 0x0000008e0d0b7220 */ /* 0x000fe20000410000 */
[----:B------:R-:W-:Y:S01]  /*3090*/  FFMA.FTZ R143, -R175, R175, 1 ;  /* 0x3f800000af8f7423 */ /* 0x000fe200000101af */
[----:B------:R-:W-:-:S04]  /*30a0*/  FFMA.FTZ R141, -R173, R173, 1 ;  /* 0x3f800000ad8d7423 */ /* 0x000fc800000101ad */
[----:B------:R1:W4:Y:S01]  /*30b0*/  MUFU.EX2 R8, R120 ;  /* 0x0000007800087308 */ /* 0x0003220000000800 */
[----:B--2---:R-:W-:Y:S01]  /*30c0*/  FMUL.FTZ R157, R127, R166 ;  /* 0x000000a67f9d7220 */ /* 0x004fe20000410000 */
[----:B---3--:R-:W-:-:S03]  /*30d0*/  FADD.FTZ R142, R147, -R5 ;  /* 0x80000005938e7221 */ /* 0x008fc60000010000 */
[----:B------:R-:W-:Y:S01]  /*30e0*/  FMUL.FTZ R138, R138, R157 ;  /* 0x0000009d8a8a7220 */ /* 0x000fe20000410000 */
[----:B------:R-:W-:Y:S01]  /*30f0*/  FADD.FTZ R157, R140, -R10 ;  /* 0x8000000a8c9d7221 */ /* 0x000fe20000010000 */
[----:B------:R-:W-:Y:S01]  /*3100*/  FFMA.FTZ R140, -R174, R174, 1 ;  /* 0x3f800000ae8c7423 */ /* 0x000fe200000101ae */
[----:B------:R-:W2:Y:S01]  /*3110*/  MUFU.EX2 R131, R131 ;  /* 0x0000008300837308 */ /* 0x000ea20000000800 */
[----:B-1----:R-:W-:Y:S01]  /*3120*/  FMUL.FTZ R120, R126, R163 ;  /* 0x000000a37e787220 */ /* 0x002fe20000410000 */
[----:B------:R-:W-:Y:S01]  /*3130*/  FMUL.FTZ R22, R12, R157 ;  /* 0x0000009d0c167220 */ /* 0x000fe20000410000 */
[----:B------:R-:W-:Y:S01]  /*3140*/  FMUL.FTZ R140, R140, R11 ;  /* 0x0000000b8c8c7220 */ /* 0x000fe20000410000 */
[----:B------:R-:W-:Y:S01]  /*3150*/  FADD.FTZ R157, R144, -R4 ;  /* 0x80000004909d7221 */ /* 0x000fe20000010000 */
[----:B------:R-:W-:Y:S01]  /*3160*/  FMUL.FTZ R143, R143, R120 ;  /* 0x000000788f8f7220 */ /* 0x000fe20000410000 */
[----:B------:R-:W-:Y:S01]  /*3170*/  FADD.FTZ R120, R145, -R5 ;  /* 0x8000000591787221 */ /* 0x000fe20000010000 */
[----:B-----5:R-:W-:Y:S01]  /*3180*/  FADD.FTZ R147, R148, -R6 ;  /* 0x8000000694937221 */ /* 0x020fe20000010000 */
[----:B------:R-:W1:Y:S01]  /*3190*/  MUFU.EX2 R182, R182 ;  /* 0x000000b600b67308 */ /* 0x000e620000000800 */
[----:B------:R-:W-:Y:S01]  /*31a0*/  FMUL.FTZ R157, R128, R157 ;  /* 0x0000009d809d7220 */ /* 0x000fe20000410000 */
[----:B------:R-:W-:Y:S01]  /*31b0*/  FADD.FTZ R163, R146, -R4 ;  /* 0x8000000492a37221 */ /* 0x000fe20000010000 */
[----:B----4-:R-:W-:Y:S01]  /*31c0*/  FMUL.FTZ R147, R8, R147 ;  /* 0x0000009308937220 */ /* 0x010fe20000410000 */
[----:B------:R-:W-:Y:S01]  /*31d0*/  FMUL.FTZ R22, R219, R22 ;  /* 0x00000016db167220 */ /* 0x000fe20000410000 */
[----:B------:R-:W-:Y:S01]  /*31e0*/  FMUL.FTZ R144, R176, R157 ;  /* 0x0000009db0907220 */ /* 0x000fe20000410000 */
[----:B------:R-:W-:Y:S01]  /*31f0*/  FADD.FTZ R157, R150, -R6 ;  /* 0x80000006969d7221 */ /* 0x000fe20000010000 */
[--C-:B------:R-:W-:Y:S01]  /*3200*/  FADD.FTZ R6, R149, -R7.reuse ;  /* 0x8000000795067221 */ /* 0x100fe20000010000 */
[----:B------:R-:W3:Y:S01]  /*3210*/  MUFU.EX2 R129, R214 ;  /* 0x000000d600817308 */ /* 0x000ee20000000800 */
[----:B--2---:R-:W-:Y:S01]  /*3220*/  FMUL.FTZ R145, R131, R120 ;  /* 0x0000007883917220 */ /* 0x004fe20000410000 */
[----:B------:R-:W-:Y:S01]  /*3230*/  FADD.FTZ R120, R151, -R7 ;  /* 0x8000000797787221 */ /* 0x000fe20000010000 */
[----:B------:R-:W-:-:S02]  /*3240*/  IMAD.U32 R7, RZ, RZ, UR6 ;  /* 0x00000006ff077e24 */ /* 0x000fc4000f8e00ff */
[----:B------:R-:W-:Y:S01]  /*3250*/  FMUL.FTZ R4, R130, R163 ;  /* 0x000000a382047220 */ /* 0x000fe20000410000 */
[----:B------:R-:W-:Y:S01]  /*3260*/  FMUL.FTZ R145, R220, R145 ;  /* 0x00000091dc917220 */ /* 0x000fe20000410000 */
[----:B------:R-:W-:Y:S01]  /*3270*/  FMUL.FTZ R146, R180, R147 ;  /* 0x00000093b4927220 */ /* 0x000fe20000410000 */
[----:B------:R-:W-:Y:S01]  /*3280*/  F2FP.F16.F32.PACK_AB R148, R139, R136 ;  /* 0x000000888b94723e */ /* 0x000fe200000000ff */
[----:B------:R-:W2:Y:S01]  /*3290*/  MUFU.EX2 R11, R134 ;  /* 0x00000086000b7308 */ /* 0x000ea20000000800 */
[----:B-1----:R-:W-:Y:S01]  /*32a0*/  FMUL.FTZ R227, R182, R227 ;  /* 0x000000e3b6e37220 */ /* 0x002fe20000410000 */
[----:B------:R-:W-:Y:S01]  /*32b0*/  LEA R7, R7, R0, 0xd ;  /* 0x0000000007077211 */ /* 0x000fe200078e68ff */
[----:B------:R-:W-:Y:S01]  /*32c0*/  FMUL.FTZ R4, R221, R4 ;  /* 0x00000004dd047220 */ /* 0x000fe20000410000 */
[----:B------:R-:W-:Y:S01]  /*32d0*/  F2FP.F16.F32.PACK_AB R149, R138, R137 ;  /* 0x000000898a95723e */ /* 0x000fe200000000ff */
[----:B------:R-:W-:Y:S01]  /*32e0*/  FMUL.FTZ R132, R132, R227 ;  /* 0x000000e384847220 */ /* 0x000fe20000410000 */
[----:B------:R-:W-:Y:S01]  /*32f0*/  F2FP.F16.F32.PACK_AB R151, R143, R140 ;  /* 0x0000008c8f97723e */ /* 0x000fe200000000ff */
[----:B------:R-:W-:Y:S01]  /*3300*/  IMAD R7, R7, 0x2, R18 ;  /* 0x0000000207077824 */ /* 0x000fe200078e0212 */
[----:B------:R-:W1:Y:S01]  /*3310*/  MUFU.EX2 R9, R212 ;  /* 0x000000d400097308 */ /* 0x000e620000000800 */
[----:B---3--:R-:W-:Y:S01]  /*3320*/  FMUL.FTZ R158, R129, R158 ;  /* 0x0000009e819e7220 */ /* 0x008fe20000410000 */
[----:B------:R-:W-:-:S02]  /*3330*/  F2FP.F16.F32.PACK_AB R144, R145, R144 ;  /* 0x000000909190723e */ /* 0x000fc400000000ff */
[----:B------:R-:W-:Y:S01]  /*3340*/  F2FP.F16.F32.PACK_AB R176, R15, R168 ;  /* 0x000000a80fb0723e */ /* 0x000fe200000000ff */
[----:B------:R-:W-:Y:S01]  /*3350*/  FMUL.FTZ R141, R141, R158 ;  /* 0x0000009e8d8d7220 */ /* 0x000fe20000410000 */
[----:B------:R-:W-:Y:S02]  /*3360*/  F2FP.F16.F32.PACK_AB R158, R154, R155 ;  /* 0x0000009b9a9e723e */ /* 0x000fe400000000ff */
[----:B------:R3:W4:Y:S01]  /*3370*/  MUFU.EX2 R10, R156 ;  /* 0x0000009c000a7308 */ /* 0x0007220000000800 */
[----:B--2---:R-:W-:Y:S01]  /*3380*/  FMUL.FTZ R6, R11, R6 ;  /* 0x000000060b067220 */ /* 0x004fe20000410000 */
[----:B------:R-:W-:Y:S02]  /*3390*/  F2FP.F16.F32.PACK_AB R154, R162, R133 ;  /* 0x00000085a29a723e */ /* 0x000fe400000000ff */
[----:B------:R-:W-:Y:S01]  /*33a0*/  F2FP.F16.F32.PACK_AB R155, R135, R132 ;  /* 0x00000084879b723e */ /* 0x000fe200000000ff */
[----:B------:R-:W-:Y:S01]  /*33b0*/  FMUL.FTZ R181, R181, R6 ;  /* 0x00000006b5b57220 */ /* 0x000fe20000410000 */
[----:B------:R-:W-:-:S02]  /*33c0*/  F2FP.F16.F32.PACK_AB R150, R141, R22 ;  /* 0x000000168d96723e */ /* 0x000fc400000000ff */
[----:B------:R2:W5:Y:S01]  /*33d0*/  MUFU.EX2 R5, R159 ;  /* 0x0000009f00057308 */ /* 0x0005620000000800 */
[----:B-1----:R-:W-:Y:S01]  /*33e0*/  FMUL.FTZ R142, R9, R142 ;  /* 0x0000008e098e7220 */ /* 0x002fe20000410000 */
[----:B---3--:R-:W-:Y:S02]  /*33f0*/  F2FP.F16.F32.PACK_AB R156, R152, R121 ;  /* 0x00000079989c723e */ /* 0x008fe400000000ff */
[----:B------:R-:W-:Y:S01]  /*3400*/  F2FP.F16.F32.PACK_AB R152, R213, R210 ;  /* 0x000000d2d598723e */ /* 0x000fe200000000ff */
[----:B------:R-:W-:Y:S01]  /*3410*/  FMUL.FTZ R179, R179, R142 ;  /* 0x0000008eb3b37220 */ /* 0x000fe20000410000 */
[----:B------:R-:W-:Y:S02]  /*3420*/  F2FP.F16.F32.PACK_AB R146, R181, R146 ;  /* 0x00000092b592723e */ /* 0x000fe400000000ff */
[----:B------:R-:W-:Y:S01]  /*3430*/  F2FP.F16.F32.PACK_AB R121, R171, R170 ;  /* 0x000000aaab79723e */ /* 0x000fe200000000ff */
[----:B----4-:R-:W-:Y:S01]  /*3440*/  FMUL.FTZ R157, R10, R157 ;  /* 0x0000009d0a9d7220 */ /* 0x010fe20000410000 */
[----:B--2---:R-:W-:-:S02]  /*3450*/  F2FP.F16.F32.PACK_AB R159, R208, R153 ;  /* 0x00000099d09f723e */ /* 0x004fc400000000ff */
[----:B------:R-:W-:Y:S01]  /*3460*/  F2FP.F16.F32.PACK_AB R153, R161, R160 ;  /* 0x000000a0a199723e */ /* 0x000fe200000000ff */
[----:B------:R-:W-:Y:S01]  /*3470*/  FMUL.FTZ R147, R222, R157 ;  /* 0x0000009dde937220 */ /* 0x000fe20000410000 */
[----:B------:R-:W-:Y:S02]  /*3480*/  F2FP.F16.F32.PACK_AB R157, R122, R123 ;  /* 0x0000007b7a9d723e */ /* 0x000fe400000000ff */
[----:B------:R-:W-:Y:S01]  /*3490*/  F2FP.F16.F32.PACK_AB R145, R179, R4 ;  /* 0x00000004b391723e */ /* 0x000fe200000000ff */
[----:B-----5:R-:W-:Y:S01]  /*34a0*/  FMUL.FTZ R120, R5, R120 ;  /* 0x0000007805787220 */ /* 0x020fe20000410000 */
[----:B------:R-:W-:Y:S01]  /*34b0*/  F2FP.F16.F32.PACK_AB R122, R165, R164 ;  /* 0x000000a4a57a723e */ /* 0x000fe200000000ff */
[----:B------:R1:W-:Y:S01]  /*34c0*/  STSM.16.MT88.4 [R7+0x1e800], R156 ;  /* 0x01e8009c07007844 */ /* 0x0003e20000004200 */
[----:B------:R-:W-:Y:S01]  /*34d0*/  F2FP.F16.F32.PACK_AB R123, R172, R169 ;  /* 0x000000a9ac7b723e */ /* 0x000fe200000000ff */
[----:B------:R-:W-:Y:S01]  /*34e0*/  FMUL.FTZ R6, R223, R120 ;  /* 0x00000078df067220 */ /* 0x000fe20000410000 */
[----:B------:R-:W-:Y:S01]  /*34f0*/  F2FP.F16.F32.PACK_AB R120, R183, R224 ;  /* 0x000000e0b778723e */ /* 0x000fe200000000ff */
[----:B------:R1:W-:Y:S01]  /*3500*/  STSM.16.MT88.4 [R7+0x1f000], R152 ;  /* 0x01f0009807007844 */ /* 0x0003e20000004200 */
[----:B------:R-:W-:Y:S01]  /*3510*/  F2FP.F16.F32.PACK_AB R179, R21, R182 ;  /* 0x000000b615b3723e */ /* 0x000fe200000000ff */
[----:B------:R-:W-:Y:S01]  /*3520*/  IMAD R4, R209, 0x1000, R18 ;  /* 0x00001000d1047824 */ /* 0x000fe200078e0212 */
[----:B------:R-:W-:Y:S01]  /*3530*/  F2FP.F16.F32.PACK_AB R147, R6, R147 ;  /* 0x000000930693723e */ /* 0x000fe200000000ff */
[----:B------:R1:W-:Y:S01]  /*3540*/  STSM.16.MT88.4 [R7+0x1f800], R148 ;  /* 0x01f8009407007844 */ /* 0x0003e20000004200 */
[----:B------:R-:W-:-:S02]  /*3550*/  F2FP.F16.F32.PACK_AB R128, R131, R128 ;  /* 0x000000808380723e */ /* 0x000fc400000000ff */
[----:B------:R-:W-:Y:S01]  /*3560*/  F2FP.F16.F32.PACK_AB R131, R5, R10 ;  /* 0x0000000a0583723e */ /* 0x000fe200000000ff */
[----:B------:R1:W-:Y:S01]  /*3570*/  STSM.16.MT88.4 [R7+0x20000], R144 ;  /* 0x0200009007007844 */ /* 0x0003e20000004200 */
[----:B------:R-:W-:Y:S01]  /*3580*/  WARPGROUP.ARRIVE ;  /* 0x00000000000079c5 */ /* 0x000fe20000000000 */
[----:B------:R-:W-:-:S05]  /*3590*/  R2UR UR15, R4 ;  /* 0x00000000040f72ca */ /* 0x000fca00000e0000 */
[----:B------:R-:W-:Y:S01]  /*35a0*/  HGMMA.64x96x16.F32 R24, R120, gdesc[UR16].tnspB, R24, gsb0 ;  /* 0x4160001078187df0 */ /* 0x000fe20008000818 */
[----:B------:R-:W-:Y:S01]  /*35b0*/  UMOV UR18, UR12 ;  /* 0x0000000c00127c82 */ /* 0x000fe20008000000 */
[----:B------:R-:W-:Y:S01]  /*35c0*/  UMOV UR19, 0x80000020 ;  /* 0x8000002000137882 */ /* 0x000fe20000000000 */
[----:B------:R-:W-:-:S05]  /*35d0*/  UIADD3 UR12, UR10, 0x80, URZ ;  /* 0x000000800a0c7890 */ /* 0x000fca000fffe03f */
        /* <DEDUP_REMOVED lines=10> */
[----:B------:R-:W-:-:S02]  /*3680*/  F2FP.F16.F32.PACK_AB R129, R9, R130 ;  /* 0x000000820981723e */ /* 0x000fc400000000ff */
[----:B------:R-:W-:Y:S02]  /*3690*/  F2FP.F16.F32.PACK_AB R130, R11, R8 ;  /* 0x000000080b82723e */ /* 0x000fe400000000ff */
        /* <DEDUP_REMOVED lines=26> */
[----:B--2---:R-:W2:Y:S02]  /*3840*/  FENCE.VIEW.ASYNC.S ;  /* 0x00000000000073c6 */ /* 0x004ea40000000000 */
[----:B--2---:R-:W-:Y:S06]  /*3850*/  BAR.SYNC.DEFER_BLOCKING 0x9, 0x100 ;  /* 0x0244000000007b1d */ /* 0x004fec0000010000 */
        /* <DEDUP_REMOVED lines=146> */
[----:B-1----:R-:W-:Y:S05]  /*4180*/  @!P0 BRA `(.L_x_254) ;  /* 0x0000000000048947 */ /* 0x002fea0003800000 */
[----:B------:R-:W-:Y:S01]  /*4190*/  BPT.TRAP 0x1 ;  /* 0x000000040000795c */ /* 0x000fe20000300000 */
.L_x_254:
[----:B------:R-:W-:Y:S01]  /*41a0*/  UIADD3 UR10, UR8, 0x26840, URZ ;  /* 0x00026840080a7890 */ /* 0x000fe2000fffe03f */
[----:B------:R-:W-:Y:S01]  /*41b0*/  VIADD R6, R2, 0x9 ;  /* 0x0000000902067836 */ /* 0x000fe20000000000 */
[----:B------:R-:W-:Y:S01]  /*41c0*/  ULOP3.LUT UR12, UR9, 0x1000000, URZ, 0xfc, !UPT ;  /* 0x01000000090c7892 */ /* 0x000fe2000f8efc3f */
[----:B------:R-:W-:Y:S01]  /*41d0*/  IMAD R5, R16, 0xc00, R23 ;  /* 0x00000c0010057824 */ /* 0x000fe200078e0217 */
[----:B------:R-:W-:Y:S01]  /*41e0*/  UPRMT UR10, URZ, 0x654, UR10 ;  /* 0x000006543f0a7896 */ /* 0x000fe2000800000a */
[----:B------:R-:W-:Y:S01]  /*41f0*/  VIADD R4, R2, 0xc ;  /* 0x0000000c02047836 */ /* 0x000fe20000000000 */
[----:B------:R-:W-:Y:S01]  /*4200*/  UIMAD UR12, UR6, 0x300, UR12 ;  /* 0x00000300060c78a4 */ /* 0x000fe2000f8e020c */
[----:B------:R-:W-:Y:S01]  /*4210*/  IMAD R5, R5, 0x4, R18 ;  /* 0x0000000405057824 */ /* 0x000fe200078e0212 */
[----:B------:R-:W-:-:S05]  /*4220*/  UMOV UR19, 0x80000020 ;  /* 0x8000002000137882 */ /* 0x000fca0000000000 */
        /* <DEDUP_REMOVED lines=39> */
.L_x_255:
        /* <DEDUP_REMOVED lines=12> */
[----:B-1----:R-:W-:Y:S02]  /*4560*/  IMAD.MOV.U32 R4, RZ, RZ, R40 ;  /* 0x000000ffff047224 */ /* 0x002fe400078e0028 */
[----:B------:R-:W-:Y:S02]  /*4570*/  IMAD.MOV.U32 R5, RZ, RZ, R41 ;  /* 0x000000ffff057224 */ /* 0x000fe400078e0029 */
[----:B------:R-:W-:Y:S02]  /*4580*/  IMAD.MOV.U32 R6, RZ, RZ, R42 ;  /* 0x000000ffff067224 */ /* 0x000fe400078e002a */
[----:B------:R-:W-:-:S07]  /*4590*/  IMAD.MOV.U32 R7, RZ, RZ, R43 ;  /* 0x000000ffff077224 */ /* 0x000fce00078e002b */
.L_x_245:
[----:B------:R-:W2:Y:S01]  /*45a0*/  S2UR UR8, SR_CTAID.Y ;  /* 0x00000000000879c3 */ /* 0x000ea20000002600 */
[----:B------:R-:W-:Y:S01]  /*45b0*/  ULDC UR4, c[0x0][0x850] ;  /* 0x0002140000047ab9 */ /* 0x000fe20000000800 */
[----:B------:R-:W3:Y:S01]  /*45c0*/  S2R R0, SR_TID.X ;  /* 0x0000000000007919 */ /* 0x000ee20000002100 */
[----:B------:R-:W-:Y:S01]  /*45d0*/  UISETP.NE.AND UP0, UPT, UR4, 0x1, UPT ;  /* 0x000000010400788c */ /* 0x000fe2000bf05270 */
[----:B------:R-:W-:Y:S01]  /*45e0*/  IMAD R23, R16, 0x1800, R23 ;  /* 0x0000180010177824 */ /* 0x000fe200078e0217 */
[----:B------:R-:W-:Y:S01]  /*45f0*/  ULDC.64 UR12, c[0x0][0x818] ;  /* 0x00020600000c7ab9 */ /* 0x000fe20000000a00 */
[----:B------:R-:W-:Y:S01]  /*4600*/  ULDC.64 UR14, c[0x0][0x848] ;  /* 0x00021200000e7ab9 */ /* 0x000fe20000000a00 */
[----:B------:R-:W-:Y:S01]  /*4610*/  BSSY B0, `(.L_x_257) ;  /* 0x0000078000007945 */ /* 0x000fe20003800000 */
[----:B------:R-:W4:Y:S01]  /*4620*/  S2UR UR6, SR_CTAID.X ;  /* 0x00000000000679c3 */ /* 0x000f220000002500 */
[----:B------:R-:W-:-:S07]  /*4630*/  IMAD R23, R23, 0x4, R18 ;  /* 0x0000000417177824 */ /* 0x000fce00078e0212 */
[----:B------:R-:W-:Y:S06]  /*4640*/  BAR.SYNC.DEFER_BLOCKING 0x1, 0x100 ;  /* 0x0044000000007b1d */ /* 0x000fec0000010000 */
[----:B------:R-:W-:Y:S02]  /*4650*/  @UP0 ULDC UR4, c[0x0][0x854] ;  /* 0x0002150000040ab9 */ /* 0x000fe40000000800 */
[----:B------:R-:W5:Y:S01]  /*4660*/  S2UR UR16, SR_CTAID.Z ;  /* 0x00000000001079c3 */ /* 0x000f620000002700 */
[----:B------:R-:W-:Y:S01]  /*4670*/  @UP0 ULDC UR7, c[0x0][0x858] ;  /* 0x0002160000070ab9 */ /* 0x000fe20000000800 */
[----:B--2---:R-:W-:-:S04]  /*4680*/  UIMAD.WIDE.U32 UR4, UR8, UR4, URZ ;  /* 0x00000004080472a5 */ /* 0x004fc8000f8e003f */
[----:B------:R-:W-:Y:S02]  /*4690*/  @UP0 USHF.R.U32.HI UR8, URZ, UR7, UR5 ;  /* 0x000000073f080299 */ /* 0x000fe40008011605 */
[----:B----4-:R-:W-:Y:S02]  /*46a0*/  UIMAD UR6, UR6, 0x3000, URZ ;  /* 0x00003000060678a4 */ /* 0x010fe4000f8e023f */
[----:B------:R-:W-:Y:S01]  /*46b0*/  USHF.R.S32.HI UR9, URZ, 0x1f, UR8 ;  /* 0x0000001f3f097899 */ /* 0x000fe20008011408 */
[----:B------:R2:W-:Y:S01]  /*46c0*/  STS.128 [R23], R24 ;  /* 0x0000001817007388 */ /* 0x0005e20000000c00 */
[----:B------:R-:W-:Y:S01]  /*46d0*/  USHF.R.S32.HI UR7, URZ, 0x1f, UR6 ;  /* 0x0000001f3f077899 */ /* 0x000fe20008011406 */
[----:B---3--:R-:W-:Y:S01]  /*46e0*/  ISETP.NE.AND P1, PT, R0, 0x80, PT ;  /* 0x000000800000780c */ /* 0x008fe20003f25270 */
[----:B------:R-:W-:Y:S01]  /*46f0*/  UIMAD UR10, UR9, UR12, URZ ;  /* 0x0000000c090a72a4 */ /* 0x000fe2000f8e023f */
[----:B------:R2:W-:Y:S01]  /*4700*/  STS.128 [R23+0x800], R28 ;  /* 0x0008001c17007388 */ /* 0x0005e20000000c00 */
[----:B------:R-:W-:-:S02]  /*4710*/  UIMAD.WIDE.U32 UR4, UR8, UR12, UR6 ;  /* 0x0000000c080472a5 */ /* 0x000fc4000f8e0006 */
[----:B------:R-:W-:Y:S01]  /*4720*/  UIMAD UR10, UR8, UR13, UR10 ;  /* 0x0000000d080a72a4 */ /* 0x000fe2000f8e020a */
[----:B------:R2:W-:Y:S02]  /*4730*/  STS.128 [R23+0x1000], R32 ;  /* 0x0010002017007388 */ /* 0x0005e40000000c00 */
[----:B------:R-:W-:Y:S01]  /*4740*/  ULDC.64 UR12, c[0x0][0x840] ;  /* 0x00021000000c7ab9 */ /* 0x000fe20000000a00 */
[----:B------:R-:W-:Y:S01]  /*4750*/  UIADD3 UR5, UR5, UR10, URZ ;  /* 0x0000000a05057290 */ /* 0x000fe2000fffe03f */
[----:B------:R2:W-:Y:S01]  /*4760*/  STS.128 [R23+0x1800], R36 ;  /* 0x0018002417007388 */ /* 0x0005e20000000c00 */
[----:B------:R-:W-:Y:S02]  /*4770*/  UIMAD UR9, UR9, UR12, URZ ;  /* 0x0000000c090972a4 */ /* 0x000fe4000f8e023f */
[----:B------:R-:W-:Y:S01]  /*4780*/  UIMAD.WIDE.U32 UR6, UR8, UR12, UR6 ;  /* 0x0000000c080672a5 */ /* 0x000fe2000f8e0006 */
[----:B------:R2:W-:Y:S01]  /*4790*/  STS.128 [R23+0x2000], R4 ;  /* 0x0020000417007388 */ /* 0x0005e20000000c00 */
[----:B------:R-:W-:-:S02]  /*47a0*/  UIMAD UR11, UR8, UR13, UR9 ;  /* 0x0000000d080b72a4 */ /* 0x000fc4000f8e0209 */
[----:B-----5:R-:W-:Y:S01]  /*47b0*/  USHF.R.S32.HI UR8, URZ, 0x1f, UR16 ;  /* 0x0000001f3f087899 */ /* 0x020fe20008011410 */
[----:B------:R2:W-:Y:S01]  /*47c0*/  STS.128 [R23+0x2800], R44 ;  /* 0x0028002c17007388 */ /* 0x0005e20000000c00 */
[----:B------:R-:W-:Y:S01]  /*47d0*/  ULDC.64 UR12, c[0x0][0x820] ;  /* 0x00020800000c7ab9 */ /* 0x000fe20000000a00 */
[----:B------:R-:W-:Y:S02]  /*47e0*/  UIADD3 UR7, UR7, UR11, URZ ;  /* 0x0000000b07077290 */ /* 0x000fe4000fffe03f */
[----:B------:R2:W-:Y:S01]  /*47f0*/  STS.128 [R23+0x3000], R48 ;  /* 0x0030003017007388 */ /* 0x0005e20000000c00 */
[----:B------:R-:W-:Y:S02]  /*4800*/  UIMAD UR9, UR8, UR12, URZ ;  /* 0x0000000c080972a4 */ /* 0x000fe4000f8e023f */
[----:B------:R-:W-:Y:S01]  /*4810*/  UIMAD UR10, UR8, UR14, URZ ;  /* 0x0000000e080a72a4 */ /* 0x000fe2000f8e023f */
[----:B------:R2:W-:Y:S01]  /*4820*/  STS.128 [R23+0x3800], R52 ;  /* 0x0038003417007388 */ /* 0x0005e20000000c00 */
[----:B------:R-:W-:-:S02]  /*4830*/  UIMAD UR8, UR16, UR13, UR9 ;  /* 0x0000000d100872a4 */ /* 0x000fc4000f8e0209 */
[----:B------:R-:W-:Y:S01]  /*4840*/  UIMAD.WIDE.U32 UR4, UR16, UR12, UR4 ;  /* 0x0000000c100472a5 */ /* 0x000fe2000f8e0004 */
[----:B------:R2:W-:Y:S01]  /*4850*/  STS.128 [R23+0x4000], R56 ;  /* 0x0040003817007388 */ /* 0x0005e20000000c00 */
[----:B------:R-:W-:Y:S01]  /*4860*/  UIMAD UR10, UR16, UR15, UR10 ;  /* 0x0000000f100a72a4 */ /* 0x000fe2000f8e020a */
[----:B------:R-:W-:Y:S02]  /*4870*/  ULDC.64 UR12, c[0x0][0x800] ;  /* 0x00020000000c7ab9 */ /* 0x000fe40000000a00 */
[----:B------:R2:W-:Y:S01]  /*4880*/  STS.128 [R23+0x4800], R60 ;  /* 0x0048003c17007388 */ /* 0x0005e20000000c00 */
[----:B------:R-:W-:Y:S02]  /*4890*/  UIMAD.WIDE.U32 UR6, UR16, UR14, UR6 ;  /* 0x0000000e100672a5 */ /* 0x000fe4000f8e0006 */
[----:B------:R-:W-:Y:S01]  /*48a0*/  UIADD3 UR8, UR5, UR8, URZ ;  /* 0x0000000805087290 */ /* 0x000fe2000fffe03f */
[----:B------:R2:W-:Y:S01]  /*48b0*/  STS.128 [R23+0x5000], R64 ;  /* 0x0050004017007388 */ /* 0x0005e20000000c00 */
[----:B------:R-:W-:Y:S01]  /*48c0*/  ULEA UR12, UP0, UR4, UR12, 0x2 ;  /* 0x0000000c040c7291 */ /* 0x000fe2000f80103f */
[----:B------:R-:W-:-:S02]  /*48d0*/  ULDC.64 UR14, c[0x0][0x828] ;  /* 0x00020a00000e7ab9 */ /* 0x000fc40000000a00 */
[----:B------:R2:W-:Y:S01]  /*48e0*/  STS.128 [R23+0x5800], R68 ;  /* 0x0058004417007388 */ /* 0x0005e20000000c00 */
[----:B------:R-:W-:Y:S02]  /*48f0*/  UIADD3 UR5, UR7, UR10, URZ ;  /* 0x0000000a07057290 */ /* 0x000fe4000fffe03f */
[----:B------:R-:W-:Y:S01]  /*4900*/  ULEA UR14, UP1, UR6, UR14, 0x2 ;  /* 0x0000000e060e7291 */ /* 0x000fe2000f82103f */
[----:B------:R-:W-:Y:S01]  /*4910*/  @!PT LDS RZ, [RZ] ;  /* 0x00000000fffff984 */ /* 0x000fe20000000800 */
[----:B------:R-:W-:Y:S01]  /*4920*/  @!PT LDS RZ, [RZ] ;  /* 0x00000000fffff984 */ /* 0x000fe20000000800 */
[----:B------:R-:W-:Y:S01]  /*4930*/  @!PT LDS RZ, [RZ] ;  /* 0x00000000fffff984 */ /* 0x000fe20000000800 */
[----:B------:R-:W-:Y:S01]  /*4940*/  @!PT LDS RZ, [RZ] ;  /* 0x00000000fffff984 */ /* 0x000fe20000000800 */
[----:B------:R3:W-:Y:S06]  /*4950*/  MEMBAR.ALL.CTA ;  /* 0x0000000000007992 */ /* 0x0007ec0000008000 */
[----:B---3--:R-:W3:Y:S01]  /*4960*/  FENCE.VIEW.ASYNC.S ;  /* 0x00000000000073c6 */ /* 0x008ee20000000000 */
[----:B------:R-:W-:-:S02]  /*4970*/  ULEA.HI.X UR13, UR4, UR13, UR8, 0x2, UP0 ;  /* 0x0000000d040d7291 */ /* 0x000fc400080f1408 */
[----:B------:R-:W-:Y:S01]  /*4980*/  ULEA.HI.X UR5, UR6, UR15, UR5, 0x2, UP1 ;  /* 0x0000000f06057291 */ /* 0x000fe200088f1405 */
        /* <DEDUP_REMOVED lines=49> */
[----:B---3--:R-:W-:Y:S06]  /*4ca0*/  BAR.SYNC.DEFER_BLOCKING 0x1, 0x100 ;  /* 0x0044000000007b1d */ /* 0x008fec0000010000 */
[----:B--2---:R-:W-:Y:S05]  /*4cb0*/  @P1 BRA `(.L_x_258) ;  /* 0x0000000000341947 */ /* 0x004fea0003800000 */
[----:B------:R-:W-:Y:S01]  /*4cc0*/  R2UR UR6, R18 ;  /* 0x00000000120672ca */ /* 0x000fe200000e0000 */
[----:B------:R-:W-:Y:S01]  /*4cd0*/  UMOV UR7, 0xc00 ;  /* 0x00000c0000077882 */ /* 0x000fe20000000000 */
[----:B------:R-:W-:Y:S01]  /*4ce0*/  PLOP3.LUT P0, PT, PT, PT, PT, 0x80, 0x0 ;  /* 0x000000000000781c */ /* 0x000fe20003f0f070 */
[----:B------:R-:W-:Y:S01]  /*4cf0*/  UMOV UR8, 0x0 ;  /* 0x0000000000087882 */ /* 0x000fe20000000000 */
[----:B------:R-:W-:Y:S01]  /*4d00*/  UMOV UR9, 0x14f00000 ;  /* 0x14f0000000097882 */ /* 0x000fe20000000000 */
[----:B------:R-:W-:-:S10]  /*4d10*/  UMOV UR4, UR14 ;  /* 0x0000000e00047c82 */ /* 0x000fd40008000000 */
.L_x_259:
[----:B------:R-:W-:Y:S01]  /*4d20*/  @P0 ELECT P2, URZ, PT ;  /* 0x00000000003f082f */ /* 0x000fe20003840000 */
[----:B------:R2:W-:-:S12]  /*4d30*/  UBLKRED.G.S.ADD.F32.RN [UR4], [UR6], UR7, desc[UR8] ;  /* 0x00000804060073bb */ /* 0x0005d800080a1407 */
[----:B------:R-:W-:Y:S02]  /*4d40*/  @P2 PLOP3.LUT P0, PT, P2, PT, PT, 0x8, 0x0 ;  /* 0x000000000000281c */ /* 0x000fe4000170e170 */
[----:B------:R-:W-:-:S11]  /*4d50*/  PLOP3.LUT P2, PT, PT, PT, PT, 0x8, 0x0 ;  /* 0x000000000000781c */ /* 0x000fd60003f4e170 */
[----:B--2---:R-:W-:Y:S05]  /*4d60*/  @P0 BRA.U.ANY `(.L_x_259) ;  /* 0xfffffffd00ec0947 */ /* 0x004fea000393ffff */
[----:B------:R0:W-:Y:S01]  /*4d70*/  UTMACMDFLUSH ;  /* 0x00000000000079b7 */ /* 0x0001e20000000000 */
[----:B------:R-:W-:-:S04]  /*4d80*/  DEPBAR.LE SB0, 0x0 ;  /* 0x000080000000791a */ /* 0x000fc80000000000 */
.L_x_258:
[----:B------:R-:W-:Y:S05]  /*4d90*/  BSYNC B0 ;  /* 0x0000000000007941 */ /* 0x000fea0003800000 */
.L_x_257:
[----:B------:R-:W-:Y:S06]  /*4da0*/  BAR.SYNC.DEFER_BLOCKING 0x1, 0x100 ;  /* 0x0044000000007b1d */ /* 0x000fec0000010000 */
[----:B------:R2:W-:Y:S04]  /*4db0*/  STS.128 [R23], R72 ;  /* 0x0000004817007388 */ /* 0x0005e80000000c00 */
[----:B------:R2:W-:Y:S04]  /*4dc0*/  STS.128 [R23+0x800], R76 ;  /* 0x0008004c17007388 */ /* 0x0005e80000000c00 */
        /* <DEDUP_REMOVED lines=15> */
[----:B---3--:R-:W3:Y:S02]  /*4ec0*/  FENCE.VIEW.ASYNC.S ;  /* 0x00000000000073c6 */ /* 0x008ee40000000000 */
[----:B---3--:R-:W-:Y:S06]  /*4ed0*/  BAR.SYNC.DEFER_BLOCKING 0x1, 0x100 ;  /* 0x0044000000007b1d */ /* 0x008fec0000010000 */
[----:B------:R-:W-:Y:S05]  /*4ee0*/  @P1 BRA `(.L_x_236) ;  /* 0x0000002c00cc1947 */ /* 0x000fea0003800000 */
[----:B------:R-:W-:Y:S01]  /*4ef0*/  R2UR UR6, R18 ;  /* 0x00000000120672ca */ /* 0x000fe200000e0000 */
[----:B------:R-:W-:Y:S01]  /*4f00*/  UMOV UR7, 0xc00 ;  /* 0x00000c0000077882 */ /* 0x000fe20000000000 */
[----:B------:R-:W-:Y:S01]  /*4f10*/  PLOP3.LUT P0, PT, PT, PT, PT, 0x80, 0x0 ;  /* 0x000000000000781c */ /* 0x000fe20003f0f070 */
[----:B------:R-:W-:Y:S01]  /*4f20*/  UMOV UR8, 0x0 ;  /* 0x0000000000087882 */ /* 0x000fe20000000000 */
[----:B------:R-:W-:Y:S01]  /*4f30*/  UMOV UR9, 0x14f00000 ;  /* 0x14f0000000097882 */ /* 0x000fe20000000000 */
[----:B------:R-:W-:Y:S01]  /*4f40*/  UMOV UR4, UR12 ;  /* 0x0000000c00047c82 */ /* 0x000fe20008000000 */
[----:B------:R-:W-:-:S09]  /*4f50*/  UMOV UR5, UR13 ;  /* 0x0000000d00057c82 */ /* 0x000fd20008000000 */
.L_x_260:
[----:B------:R-:W-:Y:S01]  /*4f60*/  @P0 ELECT P1, URZ, PT ;  /* 0x00000000003f082f */ /* 0x000fe20003820000 */
[----:B------:R3:W-:-:S12]  /*4f70*/  UBLKRED.G.S.ADD.F32.RN [UR4], [UR6], UR7, desc[UR8] ;  /* 0x00000804060073bb */ /* 0x0007d800080a1407 */
[----:B------:R-:W-:Y:S02]  /*4f80*/  @P1 PLOP3.LUT P0, PT, P1, PT, PT, 0x8, 0x0 ;  /* 0x000000000000181c */ /* 0x000fe40000f0e170 */
[----:B------:R-:W-:-:S11]  /*4f90*/  PLOP3.LUT P1, PT, PT, PT, PT, 0x8, 0x0 ;  /* 0x000000000000781c */ /* 0x000fd60003f2e170 */
[----:B---3--:R-:W-:Y:S05]  /*4fa0*/  @P0 BRA.U.ANY `(.L_x_260) ;  /* 0xfffffffd00ec0947 */ /* 0x008fea000393ffff */
[----:B------:R0:W-:Y:S01]  /*4fb0*/  UTMACMDFLUSH ;  /* 0x00000000000079b7 */ /* 0x0001e20000000000 */
[----:B------:R-:W-:-:S04]  /*4fc0*/  DEPBAR.LE SB0, 0x0 ;  /* 0x000080000000791a */ /* 0x000fc80000000000 */
[----:B------:R-:W-:Y:S05]  /*4fd0*/  BRA `(.L_x_236) ;  /* 0x0000002c00907947 */ /* 0x000fea0003800000 */
.L_x_234:
        /* <DEDUP_REMOVED lines=8> */
[----:B------:R-:W-:Y:S05]  /*5060*/  @P0 BRA `(.L_x_236) ;  /* 0x0000002c006c0947 */ /* 0x000fea0003800000 */
[----:B------:R-:W1:Y:S02]  /*5070*/  S2UR UR7, SR_CTAID.Z ;  /* 0x00000000000779c3 */ /* 0x000e640000002700 */
[----:B-1----:R-:W-:-:S13]  /*5080*/  ISETP.LE.AND P0, PT, RZ, UR7, PT ;  /* 0x00000007ff007c0c */ /* 0x002fda000bf03270 */
[----:B------:R-:W-:Y:S05]  /*5090*/  @!P0 BRA `(.L_x_236) ;  /* 0x0000002c00608947 */ /* 0x000fea0003800000 */
        /* <DEDUP_REMOVED lines=15> */
[----:B------:R-:W-:Y:S11]  /*5190*/  @!P1 BRA `(.L_x_236) ;  /* 0x0000002c00209947 */ /* 0x000ff60003800000 */
        /* <DEDUP_REMOVED lines=23> */
.L_x_275:
        /* <DEDUP_REMOVED lines=21> */
.L_x_264:
[----:B------:R-:W-:Y:S05]  /*5460*/  BSYNC B0 ;  /* 0x0000000000007941 */ /* 0x000fea0003800000 */
.L_x_263:
        /* <DEDUP_REMOVED lines=13> */
.L_x_266:
[----:B------:R-:W-:Y:S05]  /*5540*/  BSYNC B0 ;  /* 0x0000000000007941 */ /* 0x000fea0003800000 */
.L_x_265:
[----:B------:R-:W-:Y:S06]  /*5550*/  BAR.ARV 0xa, 0xa0 ;  /* 0x0282800000007b1d */ /* 0x000fec0000002000 */
[----:B------:R-:W-:Y:S04]  /*5560*/  BSSY B0, `(.L_x_267) ;  /* 0x0000003000007945 */ /* 0x000fe80003800000 */
[----:B------:R-:W-:Y:S05]  /*5570*/  @!P0 BRA `(.L_x_268) ;  /* 0x0000000000048947 */ /* 0x000fea0003800000 */
[----:B------:R-:W-:-:S04]  /*5580*/  DEPBAR.LE SB0, 0x0 ;  /* 0x000080000000791a */ /* 0x000fc80000000000 */
.L_x_268:
[----:B------:R-:W-:Y:S05]  /*5590*/  BSYNC B0 ;  /* 0x0000000000007941 */ /* 0x000fea0003800000 */
.L_x_267:
        /* <DEDUP_REMOVED lines=13> */
.L_x_270:
[----:B------:R-:W-:Y:S05]  /*5670*/  BSYNC B0 ;  /* 0x0000000000007941 */ /* 0x000fea0003800000 */
.L_x_269:
        /* <DEDUP_REMOVED lines=13> */
.L_x_272:
[----:B------:R-:W-:Y:S05]  /*5750*/  BSYNC B0 ;  /* 0x0000000000007941 */ /* 0x000fea0003800000 */
.L_x_271:
[----:B------:R-:W-:Y:S01]  /*5760*/  VIADD R0, R0, 0xfffffffe ;  /* 0xfffffffe00007836 */ /* 0x000fe20000000000 */
[----:B------:R-:W-:Y:S06]  /*5770*/  BAR.ARV 0xa, 0xa0 ;  /* 0x0282800000007b1d */ /* 0x000fec0000002000 */
[----:B------:R-:W-:Y:S01]  /*5780*/  BSSY B0, `(.L_x_273) ;  /* 0x0000004000007945 */ /* 0x000fe20003800000 */
[----:B------:R-:W-:-:S03]  /*5790*/  ISETP.NE.AND P1, PT, R0, RZ, PT ;  /* 0x000000ff0000720c */ /* 0x000fc60003f25270 */
[----:B------:R-:W-:Y:S10]  /*57a0*/  @!P0 BRA `(.L_x_274) ;  /* 0x0000000000048947 */ /* 0x000ff40003800000 */
[----:B------:R-:W-:-:S04]  /*57b0*/  DEPBAR.LE SB0, 0x0 ;  /* 0x000080000000791a */ /* 0x000fc80000000000 */
.L_x_274:
[----:B------:R-:W-:Y:S05]  /*57c0*/  BSYNC B0 ;  /* 0x0000000000007941 */ /* 0x000fea0003800000 */
.L_x_273:
[----:B------:R-:W-:Y:S06]  /*57d0*/  BAR.ARV 0xb, 0xa0 ;  /* 0x02c2800000007b1d */ /* 0x000fec0000002000 */
[----:B------:R-:W-:Y:S02]  /*57e0*/  UIADD3 UR5, UR5, 0x2, URZ ;  /* 0x0000000205057890 */ /* 0x000fe4000fffe03f */
[----:B------:R-:W-:Y:S01]  /*57f0*/  UIADD3 UR4, UR4, 0x1, URZ ;  /* 0x0000000104047890 */ /* 0x000fe2000fffe03f */
[----:B------:R-:W-:Y:S11]  /*5800*/  @P1 BRA `(.L_x_275) ;  /* 0xfffffff800c01947 */ /* 0x000ff6000383ffff */
[----:B------:R-:W-:-:S12]  /*5810*/  UIADD3 UR4, UR11, 0x3000, URZ ;  /* 0x000030000b047890 */ /* 0x000fd8000fffe03f */
.L_x_262:
[----:B------:R-:W-:-:S13]  /*5820*/  ISETP.NE.AND P1, PT, R3, RZ, PT ;  /* 0x000000ff0300720c */ /* 0x000fda0003f25270 */
[----:B------:R-:W-:Y:S05]  /*5830*/  @!P1 BRA `(.L_x_236) ;  /* 0x0000002400789947 */ /* 0x000fea0003800000 */
        /* <DEDUP_REMOVED lines=17> */
.L_x_277:
[----:B------:R-:W-:Y:S05]  /*5950*/  BSYNC B0 ;  /* 0x0000000000007941 */ /* 0x000fea0003800000 */
.L_x_276:
        /* <DEDUP_REMOVED lines=19> */
.L_x_279:
[----:B------:R-:W-:Y:S05]  /*5a90*/  BSYNC B0 ;  /* 0x0000000000007941 */ /* 0x000fea0003800000 */
.L_x_278:
[----:B------:R-:W-:Y:S06]  /*5aa0*/  BAR.ARV 0xa, 0xa0 ;  /* 0x0282800000007b1d */ /* 0x000fec0000002000 */
[----:B------:R-:W-:Y:S04]  /*5ab0*/  BSSY B0, `(.L_x_280) ;  /* 0x0000003000007945 */ /* 0x000fe80003800000 */
[----:B------:R-:W-:Y:S05]  /*5ac0*/  @!P0 BRA `(.L_x_281) ;  /* 0x0000000000048947 */ /* 0x000fea0003800000 */
[----:B------:R-:W-:-:S04]  /*5ad0*/  DEPBAR.LE SB0, 0x0 ;  /* 0x000080000000791a */ /* 0x000fc80000000000 */
.L_x_281:
[----:B------:R-:W-:Y:S05]  /*5ae0*/  BSYNC B0 ;  /* 0x0000000000007941 */ /* 0x000fea0003800000 */
.L_x_280:
[----:B------:R-:W-:Y:S06]  /*5af0*/  BAR.ARV 0xb, 0xa0 ;  /* 0x02c2800000007b1d */ /* 0x000fec0000002000 */
[----:B------:R-:W-:Y:S05]  /*5b00*/  BRA `(.L_x_236) ;  /* 0x0000002000c47947 */ /* 0x000fea0003800000 */
.L_x_261:
        /* <DEDUP_REMOVED lines=48> */
.L_x_312:
        /* <DEDUP_REMOVED lines=14> */
.L_x_285:
        /* <DEDUP_REMOVED lines=38> */
[--C-:B------:R-:W-:Y:S01]  /*6150*/  IMAD.X R2, RZ, RZ, R11.reuse, P1 ;  /* 0x000000ffff027224 */ /* 0x100fe200008e060b */
[----:B------:R-:W-:Y:S01]  /*6160*/  UMOV UR46, 0x0 ;  /* 0x00000000002e7882 */ /* 0x000fe20000000000 */
[----:B------:R-:W-:Y:S01]  /*6170*/  UMOV UR47, 0x10000000 ;  /* 0x10000000002f7882 */ /* 0x000fe20000000000 */
[----:B------:R-:W-:Y:S01]  /*6180*/  UIADD3 UR48, UR8, 0x2000, URZ ;  /* 0x0000200008307890 */ /* 0x000fe2000fffe03f */
[----:B------:R-:W-:Y:S01]  /*6190*/  MOV R14, UR53 ;  /* 0x00000035000e7c02 */ /* 0x000fe20008000f00 */
[----:B------:R-:W-:Y:S01]  /*61a0*/  UMOV UR50, 0x40 ;  /* 0x0000004000327882 */ /* 0x000fe20000000000 */
[----:B------:R-:W-:Y:S01]  /*61b0*/  R2UR UR31, R2 ;  /* 0x00000000021f72ca */ /* 0x000fe200000e0000 */
[----:B------:R-:W-:Y:S01]  /*61c0*/  IMAD.X R2, RZ, RZ, R11, P2 ;  /* 0x000000ffff027224 */ /* 0x000fe200010e060b */
[----:B------:R-:W-:Y:S01]  /*61d0*/  UMOV UR52, UR12 ;  /* 0x0000000c00347c82 */ /* 0x000fe20008000000 */
[----:B------:R-:W-:Y:S01]  /*61e0*/  MOV R16, UR50 ;  /* 0x0000003200107c02 */ /* 0x000fe20008000f00 */
[----:B------:R-:W-:Y:S01]  /*61f0*/  UMOV UR50, 0x20 ;  /* 0x0000002000327882 */ /* 0x000fe20000000000 */
[----:B------:R-:W-:Y:S01]  /*6200*/  MOV R15, UR52 ;  /* 0x00000034000f7c02 */ /* 0x000fe20008000f00 */
[----:B------:R-:W-:Y:S01]  /*6210*/  UMOV UR51, UR11 ;  /* 0x0000000b00337c82 */ /* 0x000fe20008000000 */
[----:B------:R-:W-:Y:S01]  /*6220*/  R2UR UR23, R2 ;  /* 0x00000000021772ca */ /* 0x000fe200000e0000 */
[----:B------:R-:W-:Y:S01]  /*6230*/  UMOV UR49, UR9 ;  /* 0x0000000900317c82 */ /* 0x000fe20008000000 */
[----:B------:R-:W-:Y:S01]  /*6240*/  IADD3 R2, P1, R10, 0xf0, RZ ;  /* 0x000000f00a027810 */ /* 0x000fe20007f3e0ff */
[----:B------:R-:W-:Y:S01]  /*6250*/  UIADD3 UR56, UR8, 0x3000, URZ ;  /* 0x0000300008387890 */ /* 0x000fe2000fffe03f */
[----:B------:R-:W-:-:S02]  /*6260*/  UMOV UR58, 0x30 ;  /* 0x00000030003a7882 */ /* 0x000fc40000000000 */
[----:B------:R-:W-:Y:S01]  /*6270*/  R2UR UR40, R2 ;  /* 0x00000000022872ca */ /* 0x000fe200000e0000 */
[----:B-1----:R-:W-:Y:S01]  /*6280*/  IMAD.X R3, RZ, RZ, R11, P1 ;  /* 0x000000ffff037224 */ /* 0x002fe200008e060b */
[----:B------:R-:W-:Y:S01]  /*6290*/  UMOV UR60, UR12 ;  /* 0x0000000c003c7c82 */ /* 0x000fe20008000000 */
[----:B------:R-:W-:Y:S01]  /*62a0*/  UMOV UR59, UR11 ;  /* 0x0000000b003b7c82 */ /* 0x000fe20008000000 */
[----:B------:R-:W-:Y:S02]  /*62b0*/  UMOV UR57, UR9 ;  /* 0x0000000900397c82 */ /* 0x000fe40008000000 */
        /* <DEDUP_REMOVED lines=35> */
[----:B------:R4:W-:Y:S01]  /*64f0*/  UTMALDG.4D [UR56], [UR30], desc[UR46] ;  /* 0x00002e381e0075b4 */ /* 0x0009e20008019000 */
[----:B-1----:R-:W-:Y:S01]  /*6500*/  UMOV UR10, 0x40 ;  /* 0x00000040000a7882 */ /* 0x002fe20000000000 */
[----:B--2---:R-:W-:-:S02]  /*6510*/  R2UR UR20, R13 ;  /* 0x000000000d1472ca */ /* 0x004fc400000e0000 */
[----:B------:R-:W1:Y:S01]  /*6520*/  LDC R13, c[0x0][0x280] ;  /* 0x0000a000ff0d7b82 */ /* 0x000e620000000800 */
[----:B------:R-:W-:Y:S01]  /*6530*/  R2UR UR21, R12 ;  /* 0x000000000c1572ca */ /* 0x000fe200000e0000 */
[----:B------:R-:W-:Y:S01]  /*6540*/  IMAD.MOV.U32 R12, RZ, RZ, RZ ;  /* 0x000000ffff0c7224 */ /* 0x000fe200078e00ff */
[----:B---3--:R-:W-:Y:S01]  /*6550*/  R2UR UR53, R14 ;  /* 0x000000000e3572ca */ /* 0x008fe200000e0000 */
[----:B------:R-:W-:Y:S01]  /*6560*/  UIADD3 UR48, UR8, 0x4000, URZ ;  /* 0x0000400008307890 */ /* 0x000fe2000fffe03f */
[----:B------:R-:W-:Y:S01]  /*6570*/  R2UR UR52, R15 ;  /* 0x000000000f3472ca */ /* 0x000fe200000e0000 */
[----:B------:R-:W-:Y:S01]  /*6580*/  UIADD3 UR8, UR8, 0xa000, URZ ;  /* 0x0000a00008087890 */ /* 0x000fe2000fffe03f */
[----:B------:R-:W-:-:S07]  /*6590*/  R2UR UR50, R16 ;  /* 0x00000000103272ca */ /* 0x000fce00000e0000 */
[----:B------:R-:W-:Y:S01]  /*65a0*/  UMOV UR37, UR21 ;  /* 0x0000001500257c82 */ /* 0x000fe20008000000 */
[----:B------:R-:W-:-:S05]  /*65b0*/  UMOV UR13, UR21 ;  /* 0x00000015000d7c82 */ /* 0x000fca0008000000 */
[----:B------:R4:W-:Y:S01]  /*65c0*/  UTMALDG.4D [UR48], [UR30], desc[UR46] ;  /* 0x00002e301e0075b4 */ /* 0x0009e20008019000 */
[----:B-1----:R-:W-:Y:S01]  /*65d0*/  ISETP.GE.AND P1, PT, R13, 0x41, PT ;  /* 0x000000410d00780c */ /* 0x002fe20003f26270 */
[----:B------:R4:W-:Y:S01]  /*65e0*/  UTMALDG.4D [UR40], [UR30], desc[UR46] ;  /* 0x00002e281e0075b4 */ /* 0x0009e20008019000 */
[----:B------:R4:W-:Y:S01]  /*65f0*/  UTMALDG.4D [UR24], [UR22], desc[UR46] ;  /* 0x00002e18160075b4 */ /* 0x0009e20008019000 */
[----:B------:R4:W-:Y:S01]  /*6600*/  UTMALDG.4D [UR32], [UR22], desc[UR46] ;  /* 0x00002e20160075b4 */ /* 0x0009e20008019000 */
[----:B------:R4:W-:Y:S09]  /*6610*/  UTMALDG.4D [UR8], [UR22], desc[UR46] ;  /* 0x00002e08160075b4 */ /* 0x0009f20008019000 */
[----:B----4-:R-:W-:Y:S05]  /*6620*/  @!P1 BRA `(.L_x_286) ;  /* 0x0000001000709947 */ /* 0x010fea0003800000 */
        /* <DEDUP_REMOVED lines=9> */
[----:B------:R-:W-:Y:S02]  /*66c0*/  VIMNMX R4, R4, 0x1, !PT ;  /* 0x0000000104047848 */ /* 0x000fe40007fe0100 */
[----:B-1----:R-:W-:Y:S02]  /*66d0*/  LOP3.LUT R13, R17, 0x1f, RZ, 0xc0, !PT ;  /* 0x0000001f110d7812 */ /* 0x002fe400078ec0ff */
[----:B------:R-:W-:Y:S01]  /*66e0*/  LOP3.LUT R17, R4, 0x1, RZ, 0xc0, !PT ;  /* 0x0000000104117812 */ /* 0x000fe200078ec0ff */
[----:B------:R-:W-:Y:S06]  /*66f0*/  @!P1 BRA `(.L_x_287) ;  /* 0x0000000800d49947 */ /* 0x000fec0003800000 */
[----:B------:R-:W-:Y:S02]  /*6700*/  IMAD.IADD R18, R4, 0x1, -R17 ;  /* 0x0000000104127824 */ /* 0x000fe400078e0a11 */
[----:B------:R-:W-:Y:S02]  /*6710*/  IMAD.MOV.U32 R9, RZ, RZ, 0x1 ;  /* 0x00000001ff097424 */ /* 0x000fe400078e00ff */
[----:B------:R-:W-:-:S07]  /*6720*/  IMAD.MOV.U32 R16, RZ, RZ, RZ ;  /* 0x000000ffff107224 */ /* 0x000fce00078e00ff */
.L_x_296:
[----:B------:R-:W-:-:S04]  /*6730*/  SHF.L.U32 R20, R9, 0x1f, RZ ;  /* 0x0000001f09147819 */ /* 0x000fc800000006ff */
[----:B-1----:R-:W1:Y:S02]  /*6740*/  SYNCS.PHASECHK.TRANS64.TRYWAIT P1, [R0+URZ+0x26840], R20 ;  /* 0x02684014000075a7 */ /* 0x002e64000802017f */
[----:B-123--:R-:W-:Y:S05]  /*6750*/  @!P1 BRA `(.L_x_288) ;  /* 0x0000001800309947 */ /* 0x00efea0003800000 */
.L_x_313:
[----:B------:R-:W-:Y:S05]  /*6760*/  @P0 BRA `(.L_x_289) ;  /* 0x0000000000140947 */ /* 0x000fea0003800000 */
[----:B------:R-:W-:Y:S01]  /*6770*/  ISETP.NE.AND P1, PT, R13, RZ, PT ;  /* 0x000000ff0d00720c */ /* 0x000fe20003f25270 */
[----:B------:R-:W-:-:S04]  /*6780*/  IMAD.MOV.U32 R3, RZ, RZ, 0x3100 ;  /* 0x00003100ff037424 */ /* 0x000fc800078e00ff */
[----:B------:R2:W-:Y:S08]  /*6790*/  SYNCS.ARRIVE.TRANS64 RZ, [R0+URZ+0x26830], R3 ;  /* 0x0268300300ff79a7 */ /* 0x0005f0000800003f */
[----:B------:R-:W-:Y:S05]  /*67a0*/  @!P1 BRA `(.L_x_289) ;  /* 0x0000000000049947 */ /* 0x000fea0003800000 */
[----:B------:R-:W-:Y:S01]  /*67b0*/  BPT.TRAP 0x1 ;  /* 0x000000040000795c */ /* 0x000fe20000300000 */
.L_x_289:
[----:B------:R-:W2:Y:S01]  /*67c0*/  LDC.64 R14, c[0x0][0x728] ;  /* 0x0001ca00ff0e7b82 */ /* 0x000ea20000000a00 */
[----:B------:R-:W-:Y:S01]  /*67d0*/  IMAD.SHL.U32 R19, R16, 0x40, RZ ;  /* 0x0000004010137824 */ /* 0x000fe200078e00ff */
[----:B------:R-:W-:Y:S01]  /*67e0*/  MOV R10, R6 ;  /* 0x00000006000a7202 */ /* 0x000fe20000000f00 */
[----:B------:R-:W-:Y:S01]  /*67f0*/  IMAD.MOV.U32 R11, RZ, RZ, R7 ;  /* 0x000000ffff0b7224 */ /* 0x000fe200078e0007 */
[----:B------:R-:W-:Y:S01]  /*6800*/  R2UR UR22, R0 ;  /* 0x00000000001672ca */ /* 0x000fe200000e0000 */
[----:B------:R-:W-:Y:S01]  /*6810*/  UMOV UR10, 0x0 ;  /* 0x00000000000a7882 */ /* 0x000fe20000000000 */
        /* <DEDUP_REMOVED lines=9> */
[----:B------:R-:W-:Y:S01]  /*68b0*/  UMOV UR29, UR21 ;  /* 0x00000015001d7c82 */ /* 0x000fe20008000000 */
[----:B------:R-:W-:Y:S01]  /*68c0*/  UMOV UR5, 0x10 ;  /* 0x0000001000057882 */ /* 0x000fe20000000000 */
        /* <DEDUP_REMOVED lines=25> */
.L_x_314:
[----:B------:R-:W-:Y:S05]  /*6a60*/  @P0 BRA `(.L_x_291) ;  /* 0x0000000000140947 */ /* 0x000fea0003800000 */
[----:B------:R-:W-:Y:S01]  /*6a70*/  ISETP.NE.AND P1, PT, R13, RZ, PT ;  /* 0x000000ff0d00720c */ /* 0x000fe20003f25270 */
[----:B------:R-:W-:-:S04]  /*6a80*/  IMAD.MOV.U32 R3, RZ, RZ, 0x3100 ;  /* 0x00003100ff037424 */ /* 0x000fc800078e00ff */
[----:B------:R3:W-:Y:S08]  /*6a90*/  SYNCS.ARRIVE.TRANS64 RZ, [R0+URZ+0x26818], R3 ;  /* 0x0268180300ff79a7 */ /* 0x0007f0000800003f */
[----:B------:R-:W-:Y:S05]  /*6aa0*/  @!P1 BRA `(.L_x_291) ;  /* 0x0000000000049947 */ /* 0x000fea0003800000 */
[----:B------:R-:W-:Y:S01]  /*6ab0*/  BPT.TRAP 0x1 ;  /* 0x000000040000795c */ /* 0x000fe20000300000 */
.L_x_291:
        /* <DEDUP_REMOVED lines=34> */
.L_x_315:
[----:B-123--:R-:W-:Y:S01]  /*6ce0*/  SHF.R.S32.HI R20, RZ, 0x1f, R19 ;  /* 0x0000001fff147819 */ /* 0x00efe20000011413 */
[----:B------:R-:W-:Y:S06]  /*6cf0*/  @P0 BRA `(.L_x_293) ;  /* 0x0000000000140947 */ /* 0x000fec0003800000 */
[----:B------:R-:W-:Y:S01]  /*6d00*/  ISETP.NE.AND P1, PT, R13, RZ, PT ;  /* 0x000000ff0d00720c */ /* 0x000fe20003f25270 */
[----:B------:R-:W-:-:S04]  /*6d10*/  IMAD.MOV.U32 R21, RZ, RZ, 0x3100 ;  /* 0x00003100ff157424 */ /* 0x000fc800078e00ff */
[----:B------:R1:W-:Y:S08]  /*6d20*/  SYNCS.ARRIVE.TRANS64 RZ, [R0+URZ+0x26838], R21 ;  /* 0x0268381500ff79a7 */ /* 0x0003f0000800003f */
[----:B------:R-:W-:Y:S05]  /*6d30*/  @!P1 BRA `(.L_x_293) ;  /* 0x0000000000049947 */ /* 0x000fea0003800000 */
[----:B------:R-:W-:Y:S01]  /*6d40*/  BPT.TRAP 0x1 ;  /* 0x000000040000795c */ /* 0x000fe20000300000 */
.L_x_293:
        /* <DEDUP_REMOVED lines=38> */
.L_x_317:
[----:B------:R-:W-:Y:S05]  /*6fb0*/  @P0 BRA `(.L_x_295) ;  /* 0x0000000000140947 */ /* 0x000fea0003800000 */
[----:B------:R-:W-:Y:S01]  /*6fc0*/  ISETP.NE.AND P1, PT, R13, RZ, PT ;  /* 0x000000ff0d00720c */ /* 0x000fe20003f25270 */
[----:B--2---:R-:W-:-:S04]  /*6fd0*/  IMAD.MOV.U32 R5, RZ, RZ, 0x3100 ;  /* 0x00003100ff057424 */ /* 0x004fc800078e00ff */
[----:B------:R3:W-:Y:S08]  /*6fe0*/  SYNCS.ARRIVE.TRANS64 RZ, [R0+URZ+0x26810], R5 ;  /* 0x0268100500ff79a7 */ /* 0x0007f0000800003f */
[----:B------:R-:W-:Y:S05]  /*6ff0*/  @!P1 BRA `(.L_x_295) ;  /* 0x0000000000049947 */ /* 0x000fea0003800000 */
[----:B------:R-:W-:Y:S01]  /*7000*/  BPT.TRAP 0x1 ;  /* 0x000000040000795c */ /* 0x000fe20000300000 */
.L_x_295:
        /* <DEDUP_REMOVED lines=36> */
.L_x_287:
[----:B------:R-:W-:-:S13]  /*7250*/  ISETP.NE.AND P1, PT, R17, RZ, PT ;  /* 0x000000ff1100720c */ /* 0x000fda0003f25270 */
[----:B------:R-:W-:Y:S05]  /*7260*/  @!P1 BRA `(.L_x_286) ;  /* 0x0000000400609947 */ /* 0x000fea0003800000 */
[----:B------:R-:W-:-:S04]  /*7270*/  SHF.L.U32 R7, R9, 0x1f, RZ ;  /* 0x0000001f09077819 */ /* 0x000fc800000006ff */
[----:B------:R-:W2:Y:S02]  /*7280*/  SYNCS.PHASECHK.TRANS64.TRYWAIT P1, [R0+URZ+0x26840], R7 ;  /* 0x02684007000075a7 */ /* 0x000ea4000802017f */
[----:B--2---:R-:W-:Y:S05]  /*7290*/  @!P1 BRA `(.L_x_297) ;  /* 0x0000000c00b49947 */ /* 0x004fea0003800000 */
.L_x_318:
[----:B------:R-:W-:Y:S05]  /*72a0*/  @P0 BRA `(.L_x_298) ;  /* 0x0000000000140947 */ /* 0x000fea0003800000 */
[----:B------:R-:W-:Y:S01]  /*72b0*/  ISETP.NE.AND P1, PT, R13, RZ, PT ;  /* 0x000000ff0d00720c */ /* 0x000fe20003f25270 */
[----:B------:R-:W-:-:S04]  /*72c0*/  IMAD.MOV.U32 R5, RZ, RZ, 0x3100 ;  /* 0x00003100ff057424 */ /* 0x000fc800078e00ff */
[----:B------:R3:W-:Y:S08]  /*72d0*/  SYNCS.ARRIVE.TRANS64 RZ, [R0+URZ+0x26830], R5 ;  /* 0x0268300500ff79a7 */ /* 0x0007f0000800003f */
[----:B------:R-:W-:Y:S05]  /*72e0*/  @!P1 BRA `(.L_x_298) ;  /* 0x0000000000049947 */ /* 0x000fea0003800000 */
[----:B------:R-:W-:Y:S01]  /*72f0*/  BPT.TRAP 0x1 ;  /* 0x000000040000795c */ /* 0x000fe20000300000 */
.L_x_298:
        /* <DEDUP_REMOVED lines=40> */
.L_x_319:
[----:B------:R-:W-:Y:S05]  /*7580*/  @P0 BRA `(.L_x_300) ;  /* 0x0000000000140947 */ /* 0x000fea0003800000 */
[----:B------:R-:W-:Y:S01]  /*7590*/  ISETP.NE.AND P0, PT, R13, RZ, PT ;  /* 0x000000ff0d00720c */ /* 0x000fe20003f05270 */
[----:B------:R-:W-:-:S04]  /*75a0*/  IMAD.MOV.U32 R5, RZ, RZ, 0x3100 ;  /* 0x00003100ff057424 */ /* 0x000fc800078e00ff */
[----:B------:R4:W-:Y:S08]  /*75b0*/  SYNCS.ARRIVE.TRANS64 RZ, [R0+URZ+0x26818], R5 ;  /* 0x0268180500ff79a7 */ /* 0x0009f0000800003f */
[----:B------:R-:W-:Y:S05]  /*75c0*/  @!P0 BRA `(.L_x_300) ;  /* 0x0000000000048947 */ /* 0x000fea0003800000 */
[----:B------:R-:W-:Y:S01]  /*75d0*/  BPT.TRAP 0x1 ;  /* 0x000000040000795c */ /* 0x000fe20000300000 */
.L_x_300:
        /* <DEDUP_REMOVED lines=33> */
.L_x_286:
[----:B------:R-:W4:Y:S01]  /*77f0*/  S2R R2, SR_TID.X ;  /* 0x0000000000027919 */ /* 0x000f220000002100 */
[----:B------:R-:W-:Y:S01]  /*7800*/  IMAD R3, R12, 0x8, R0 ;  /* 0x000000080c037824 */ /* 0x000fe200078e0200 */
[----:B----4-:R-:W-:Y:S02]  /*7810*/  LOP3.LUT R4, R2, 0x7f, RZ, 0xc0, !PT ;  /* 0x0000007f02047812 */ /* 0x010fe400078ec0ff */
[----:B------:R-:W-:Y:S02]  /*7820*/  SHF.L.U32 R2, R9, 0x1f, RZ ;  /* 0x0000001f09027819 */ /* 0x000fe400000006ff */
[----:B------:R-:W-:Y:S02]  /*7830*/  ISETP.NE.AND P1, PT, R4, RZ, PT ;  /* 0x000000ff0400720c */ /* 0x000fe40003f25270 */
[----:B------:R-:W4:Y:S02]  /*7840*/  SYNCS.PHASECHK.TRANS64.TRYWAIT P0, [R3+URZ+0x26840], R2 ;  /* 0x02684002030075a7 */ /* 0x000f24000800017f */
[----:B----4-:R-:W-:Y:S09]  /*7850*/  @!P0 BRA `(.L_x_301) ;  /* 0x00000008006c8947 */ /* 0x010ff20003800000 */
.L_x_320:
[----:B------:R-:W-:Y:S05]  /*7860*/  @P1 BRA `(.L_x_302) ;  /* 0x0000000000181947 */ /* 0x000fea0003800000 */
[----:B------:R-:W5:Y:S01]  /*7870*/  S2R R4, SR_TID.X ;  /* 0x0000000000047919 */ /* 0x000f620000002100 */
[----:B----4-:R-:W-:-:S04]  /*7880*/  IMAD.MOV.U32 R2, RZ, RZ, 0x3100 ;  /* 0x00003100ff027424 */ /* 0x010fc800078e00ff */
[----:B------:R4:W-:Y:S01]  /*7890*/  SYNCS.ARRIVE.TRANS64 RZ, [R3+URZ+0x26830], R2 ;  /* 0x0268300203ff79a7 */ /* 0x0009e2000800003f */
[----:B-----5:R-:W-:-:S13]  /*78a0*/  LOP3.LUT P0, RZ, R4, 0x1f, RZ, 0xc0, !PT ;  /* 0x0000001f04ff7812 */ /* 0x020fda000780c0ff */
[----:B----4-:R-:W-:Y:S05]  /*78b0*/  @!P0 BRA `(.L_x_302) ;  /* 0x0000000000048947 */ /* 0x010fea0003800000 */
[----:B------:R-:W-:Y:S01]  /*78c0*/  BPT.TRAP 0x1 ;  /* 0x000000040000795c */ /* 0x000fe20000300000 */
.L_x_302:
        /* <DEDUP_REMOVED lines=47> */
.L_x_283:
[----:B------:R-:W-:Y:S05]  /*7bc0*/  BSYNC B0 ;  /* 0x0000000000007941 */ /* 0x000fea0003800000 */
.L_x_282:
[----:B------:R-:W-:-:S03]  /*7bd0*/  UMOV UR5, 0xffffffff ;  /* 0xffffffff00057882 */ /* 0x000fc60000000000 */
[----:B------:R-:W-:Y:S05]  /*7be0*/  BRA.DIV UR5, `(.L_x_303) ;  /* 0x00000006059c7947 */ /* 0x000fea000b800000 */
[----:B------:R-:W-:-:S13]  /*7bf0*/  ELECT P0, URZ, PT ;  /* 0x00000000003f782f */ /* 0x000fda0003800000 */
.L_x_323:
[----:B------:R-:W-:Y:S05]  /*7c00*/  @!P0 BRA `(.L_x_236) ;  /* 0x0000000000848947 */ /* 0x000fea0003800000 */
[----:B------:R-:W-:-:S06]  /*7c10*/  ULOP3.LUT UR5, UR38, 0x2, URZ, 0xfc, !UPT ;  /* 0x0000000226057892 */ /* 0x000fcc000f8efc3f */
[----:B------:R-:W-:-:S05]  /*7c20*/  IMAD.U32 R2, RZ, RZ, UR5 ;  /* 0x00000005ff027e24 */ /* 0x000fca000f8e00ff */
[----:B------:R-:W-:-:S13]  /*7c30*/  ISETP.NE.AND P0, PT, R2, 0x3, PT ;  /* 0x000000030200780c */ /* 0x000fda0003f05270 */
[----:B------:R-:W-:Y:S05]  /*7c40*/  @!P0 BRA `(.L_x_304) ;  /* 0x0000000000048947 */ /* 0x000fea0003800000 */
[----:B------:R-:W-:Y:S01]  /*7c50*/  BPT.TRAP 0x1 ;  /* 0x000000040000795c */ /* 0x000fe20000300000 */
.L_x_304:
        /* <DEDUP_REMOVED lines=15> */
.L_x_324:
[----:B------:R-:W2:Y:S02]  /*7d50*/  SYNCS.PHASECHK.TRANS64.TRYWAIT P1, [R3+URZ], R2 ;  /* 0x00000002030075a7 */ /* 0x000ea4000802017f */
[----:B--2---:R-:W-:Y:S05]  /*7d60*/  @!P1 BRA `(.L_x_306) ;  /* 0x0000000400749947 */ /* 0x004fea0003800000 */
.L_x_325:
[----:B------:R-:W-:Y:S05]  /*7d70*/  @!P0 BRA `(.L_x_307) ;  /* 0x0000000000048947 */ /* 0x000fea0003800000 */
[----:B------:R-:W-:Y:S01]  /*7d80*/  BPT.TRAP 0x1 ;  /* 0x000000040000795c */ /* 0x000fe20000300000 */
.L_x_307:
[----:B--2---:R-:W-:-:S04]  /*7d90*/  VIADD R3, R7, 0x26840 ;  /* 0x0002684007037836 */ /* 0x004fc80000000000 */
[----:B------:R-:W-:-:S04]  /*7da0*/  IMAD R0, R0, 0x8, R3 ;  /* 0x0000000800007824 */ /* 0x000fc800078e0203 */
[----:B------:R-:W2:Y:S02]  /*7db0*/  SYNCS.PHASECHK.TRANS64.TRYWAIT P0, [R0+URZ], R5 ;  /* 0x00000005000075a7 */ /* 0x000ea4000800017f */
[----:B--2---:R-:W-:Y:S05]  /*7dc0*/  @!P0 BRA `(.L_x_308) ;  /* 0x0000000400708947 */ /* 0x004fea0003800000 */
.L_x_326:
[----:B------:R-:W-:-:S07]  /*7dd0*/  IMAD R3, R4, 0x8, R3 ;  /* 0x0000000804037824 */ /* 0x000fce00078e0203 */
.L_x_309:
[----:B---3--:R3:W4:Y:S02]  /*7de0*/  SYNCS.PHASECHK.TRANS64.TRYWAIT P0, [R3+URZ], R2 ;  /* 0x00000002030075a7 */ /* 0x008724000800017f */
[----:B----4-:R-:W-:Y:S05]  /*7df0*/  @!P0 NANOSLEEP.SYNCS 0x989680 ;  /* 0x009896800000895d */ /* 0x010fea0003900000 */
[----:B------:R-:W4:Y:S02]  /*7e00*/  @!P0 SYNCS.PHASECHK.TRANS64 P0, [R3+URZ], R2 ;  /* 0x00000002030085a7 */ /* 0x000f24000800007f */
[----:B----4-:R-:W-:Y:S05]  /*7e10*/  @!P0 BRA `(.L_x_309) ;  /* 0xfffffffc00f08947 */ /* 0x010fea000383ffff */
.L_x_236:
[----:B------:R-:W-:Y:S05]  /*7e20*/  BSYNC B6 ;  /* 0x0000000000067941 */ /* 0x000fea0003800000 */
.L_x_233:
[----:B------:R-:W-:Y:S05]  /*7e30*/  EXIT ;  /* 0x000000000000794d */ /* 0x000fea0003800000 */
.L_x_241:
[----:B------:R-:W-:Y:S02]  /*7e40*/  IMAD.MOV.U32 R13, RZ, RZ, R16 ;  /* 0x000000ffff0d7224 */ /* 0x000fe400078e0010 */
[----:B------:R-:W-:Y:S02]  /*7e50*/  IMAD.MOV.U32 R12, RZ, RZ, RZ ;  /* 0x000000ffff0c7224 */ /* 0x000fe400078e00ff */
[----:B------:R-:W-:Y:S02]  /*7e60*/  IMAD.MOV.U32 R11, RZ, RZ, 0x1f ;  /* 0x0000001fff0b7424 */ /* 0x000fe400078e00ff */
[----:B------:R-:W-:-:S07]  /*7e70*/  IMAD.MOV.U32 R15, RZ, RZ, -0x1 ;  /* 0xffffffffff0f7424 */ /* 0x000fce00078e00ff */
[----:B------:R-:W-:Y:S05]  /*7e80*/  WARPSYNC.COLLECTIVE R15, `(.L_x_310) ;  /* 0x000000000f087348 */ /* 0x000fea0003c00000 */
[----:B------:R1:W2:Y:S02]  /*7e90*/  SHFL.IDX P6, R14, R13, R12, R11 ;  /* 0x0000000c0d0e7389 */ /* 0x0002a400000c000b */
[----:B-12---:R-:W-:Y:S01]  /*7ea0*/  ENDCOLLECTIVE ;  /* 0x000000000000791b */ /* 0x006fe20003800000 */
.L_x_310:
[----:B------:R-:W-:Y:S05]  /*7eb0*/  BRA `(.L_x_311) ;  /* 0xffffff8c001c7947 */ /* 0x000fea000383ffff */
.L_x_243:
[----:B--2---:R2:W3:Y:S02]  /*7ec0*/  SYNCS.PHASECHK.TRANS64.TRYWAIT P1, [R18+URZ+0x26800], R5 ;  /* 0x02680005120075a7 */ /* 0x0044e4000802017f */
[----:B---3--:R-:W-:Y:S05]  /*7ed0*/  @!P1 NANOSLEEP.SYNCS 0x989680 ;  /* 0x009896800000995d */ /* 0x008fea0003900000 */
[----:B------:R-:W3:Y:S02]  /*7ee0*/  @!P1 SYNCS.PHASECHK.TRANS64 P1, [R18+URZ+0x26800], R5 ;  /* 0x02680005120095a7 */ /* 0x000ee4000802007f */
[----:B---3--:R-:W-:Y:S05]  /*7ef0*/  @!P1 BRA `(.L_x_243) ;  /* 0xfffffffc00f09947 */ /* 0x008fea000383ffff */
[----:B------:R-:W-:Y:S05]  /*7f00*/  BRA `(.L_x_242) ;  /* 0xffffff8c00447947 */ /* 0x000fea000383ffff */
.L_x_249:
[----:B---3--:R-:W-:-:S04]  /*7f10*/  IMAD.U32 R5, RZ, RZ, UR8 ;  /* 0x00000008ff057e24 */ /* 0x008fc8000f8e00ff */
[----:B------:R3:W1:Y:S03]  /*7f20*/  SYNCS.PHASECHK.TRANS64.TRYWAIT P1, [R5+URZ+0x26810], R120 ;  /* 0x02681078050075a7 */ /* 0x000666000802017f */
[----:B-1----:R-:W-:Y:S05]  /*7f30*/  @!P1 NANOSLEEP.SYNCS 0x989680 ;  /* 0x009896800000995d */ /* 0x002fea0003900000 */
[----:B------:R-:W1:Y:S02]  /*7f40*/  @!P1 SYNCS.PHASECHK.TRANS64 P1, [R5+URZ+0x26810], R120 ;  /* 0x02681078050095a7 */ /* 0x000e64000802007f */
[----:B-1----:R-:W-:Y:S05]  /*7f50*/  @!P1 BRA `(.L_x_249) ;  /* 0xfffffffc00ec9947 */ /* 0x002fea000383ffff */
[----:B------:R-:W-:Y:S05]  /*7f60*/  BRA `(.L_x_248) ;  /* 0xffffff9800747947 */ /* 0x000fea000383ffff */
.L_x_253:
[----:B------:R-:W-:-:S04]  /*7f70*/  IMAD.U32 R121, RZ, RZ, UR8 ;  /* 0x00000008ff797e24 */ /* 0x000fc8000f8e00ff */
[----:B------:R1:W1:Y:S03]  /*7f80*/  SYNCS.PHASECHK.TRANS64.TRYWAIT P1, [R121+URZ+0x26830], R120 ;  /* 0x02683078790075a7 */ /* 0x000266000802017f */
[----:B-1----:R-:W-:Y:S05]  /*7f90*/  @!P1 NANOSLEEP.SYNCS 0x989680 ;  /* 0x009896800000995d */ /* 0x002fea0003900000 */
[----:B------:R-:W1:Y:S02]  /*7fa0*/  @!P1 SYNCS.PHASECHK.TRANS64 P1, [R121+URZ+0x26830], R120 ;  /* 0x02683078790095a7 */ /* 0x000e64000802007f */
[----:B-1----:R-:W-:Y:S05]  /*7fb0*/  @!P1 BRA `(.L_x_253) ;  /* 0xfffffffc00ec9947 */ /* 0x002fea000383ffff */
[----:B------:R-:W-:Y:S05]  /*7fc0*/  BRA `(.L_x_252) ;  /* 0xffffff9c00807947 */ /* 0x000fea000383ffff */
.L_x_284:
[----:B-1----:R1:W2:Y:S02]  /*7fd0*/  SYNCS.PHASECHK.TRANS64.TRYWAIT P0, [R0+URZ+0x26820], R3 ;  /* 0x02682003000075a7 */ /* 0x0022a4000800017f */
[----:B--2---:R-:W-:Y:S05]  /*7fe0*/  @!P0 NANOSLEEP.SYNCS 0x989680 ;  /* 0x009896800000895d */ /* 0x004fea0003900000 */
[----:B------:R-:W2:Y:S02]  /*7ff0*/  @!P0 SYNCS.PHASECHK.TRANS64 P0, [R0+URZ+0x26820], R3 ;  /* 0x02682003000085a7 */ /* 0x000ea4000800007f */
[----:B--2---:R-:W-:Y:S05]  /*8000*/  @!P0 BRA `(.L_x_284) ;  /* 0xfffffffc00f08947 */ /* 0x004fea000383ffff */
[----:B------:R-:W-:Y:S05]  /*8010*/  BRA `(.L_x_312) ;  /* 0xffffffdc007c7947 */ /* 0x000fea000383ffff */
.L_x_288:
[----:B-1----:R1:W2:Y:S02]  /*8020*/  SYNCS.PHASECHK.TRANS64.TRYWAIT P1, [R0+URZ+0x26840], R20 ;  /* 0x02684014000075a7 */ /* 0x0022a4000802017f */
[----:B--2---:R-:W-:Y:S05]  /*8030*/  @!P1 NANOSLEEP.SYNCS 0x989680 ;  /* 0x009896800000995d */ /* 0x004fea0003900000 */
[----:B------:R-:W2:Y:S02]  /*8040*/  @!P1 SYNCS.PHASECHK.TRANS64 P1, [R0+URZ+0x26840], R20 ;  /* 0x02684014000095a7 */ /* 0x000ea4000802007f */
[----:B--2---:R-:W-:Y:S05]  /*8050*/  @!P1 BRA `(.L_x_288) ;  /* 0xfffffffc00f09947 */ /* 0x004fea000383ffff */
[----:B------:R-:W-:Y:S05]  /*8060*/  BRA `(.L_x_313) ;  /* 0xffffffe400bc7947 */ /* 0x000fea000383ffff */
.L_x_290:
[----:B--2---:R2:W3:Y:S02]  /*8070*/  SYNCS.PHASECHK.TRANS64.TRYWAIT P1, [R0+URZ+0x26828], R20 ;  /* 0x02682814000075a7 */ /* 0x0044e4000802017f */
[----:B---3--:R-:W-:Y:S05]  /*8080*/  @!P1 NANOSLEEP.SYNCS 0x989680 ;  /* 0x009896800000995d */ /* 0x008fea0003900000 */
[----:B------:R-:W3:Y:S02]  /*8090*/  @!P1 SYNCS.PHASECHK.TRANS64 P1, [R0+URZ+0x26828], R20 ;  /* 0x02682814000095a7 */ /* 0x000ee4000802007f */
[----:B---3--:R-:W-:Y:S05]  /*80a0*/  @!P1 BRA `(.L_x_290) ;  /* 0xfffffffc00f09947 */ /* 0x008fea000383ffff */
[----:B------:R-:W-:Y:S05]  /*80b0*/  BRA `(.L_x_314) ;  /* 0xffffffe800687947 */ /* 0x000fea000383ffff */
.L_x_292:
[----:B---3--:R3:W4:Y:S02]  /*80c0*/  SYNCS.PHASECHK.TRANS64.TRYWAIT P1, [R0+URZ+0x26848], R20 ;  /* 0x02684814000075a7 */ /* 0x008724000802017f */
[----:B----4-:R-:W-:Y:S05]  /*80d0*/  @!P1 NANOSLEEP.SYNCS 0x989680 ;  /* 0x009896800000995d */ /* 0x010fea0003900000 */
[----:B------:R-:W4:Y:S02]  /*80e0*/  @!P1 SYNCS.PHASECHK.TRANS64 P1, [R0+URZ+0x26848], R20 ;  /* 0x02684814000095a7 */ /* 0x000f24000802007f */
[----:B----4-:R-:W-:Y:S05]  /*80f0*/  @!P1 BRA `(.L_x_292) ;  /* 0xfffffffc00f09947 */ /* 0x010fea000383ffff */
[----:B------:R-:W-:Y:S05]  /*8100*/  BRA `(.L_x_315) ;  /* 0xffffffe800f47947 */ /* 0x000fea000383ffff */
.L_x_294:
[----:B------:R-:W-:-:S07]  /*8110*/  SHF.L.U32 R5, R9, 0x1f, RZ ;  /* 0x0000001f09057819 */ /* 0x000fce00000006ff */
.L_x_316:
[----:B--2---:R2:W3:Y:S02]  /*8120*/  SYNCS.PHASECHK.TRANS64.TRYWAIT P1, [R0+URZ+0x26820], R5 ;  /* 0x02682005000075a7 */ /* 0x0044e4000802017f */
[----:B---3--:R-:W-:Y:S05]  /*8130*/  @!P1 NANOSLEEP.SYNCS 0x989680 ;  /* 0x009896800000995d */ /* 0x008fea0003900000 */
[----:B------:R-:W3:Y:S02]  /*8140*/  @!P1 SYNCS.PHASECHK.TRANS64 P1, [R0+URZ+0x26820], R5 ;  /* 0x02682005000095a7 */ /* 0x000ee4000802007f */
[----:B---3--:R-:W-:Y:S05]  /*8150*/  @!P1 BRA `(.L_x_316) ;  /* 0xfffffffc00f09947 */ /* 0x008fea000383ffff */
[----:B------:R-:W-:Y:S05]  /*8160*/  BRA `(.L_x_317) ;  /* 0xffffffec00907947 */ /* 0x000fea000383ffff */
.L_x_297:
[----:B--2---:R2:W3:Y:S02]  /*8170*/  SYNCS.PHASECHK.TRANS64.TRYWAIT P1, [R0+URZ+0x26840], R7 ;  /* 0x02684007000075a7 */ /* 0x0044e4000802017f */
[----:B---3--:R-:W-:Y:S05]  /*8180*/  @!P1 NANOSLEEP.SYNCS 0x989680 ;  /* 0x009896800000995d */ /* 0x008fea0003900000 */
[----:B------:R-:W3:Y:S02]  /*8190*/  @!P1 SYNCS.PHASECHK.TRANS64 P1, [R0+URZ+0x26840], R7 ;  /* 0x02684007000095a7 */ /* 0x000ee4000802007f */
[----:B---3--:R-:W-:Y:S05]  /*81a0*/  @!P1 BRA `(.L_x_297) ;  /* 0xfffffffc00f09947 */ /* 0x008fea000383ffff */
[----:B------:R-:W-:Y:S05]  /*81b0*/  BRA `(.L_x_318) ;  /* 0xfffffff000387947 */ /* 0x000fea000383ffff */
.L_x_299:
[----:B---3--:R3:W4:Y:S02]  /*81c0*/  SYNCS.PHASECHK.TRANS64.TRYWAIT P1, [R0+URZ+0x26828], R7 ;  /* 0x02682807000075a7 */ /* 0x008724000802017f */
[----:B----4-:R-:W-:Y:S05]  /*81d0*/  @!P1 NANOSLEEP.SYNCS 0x989680 ;  /* 0x009896800000995d */ /* 0x010fea0003900000 */
[----:B------:R-:W4:Y:S02]  /*81e0*/  @!P1 SYNCS.PHASECHK.TRANS64 P1, [R0+URZ+0x26828], R7 ;  /* 0x02682807000095a7 */ /* 0x000f24000802007f */
[----:B----4-:R-:W-:Y:S05]  /*81f0*/  @!P1 BRA `(.L_x_299) ;  /* 0xfffffffc00f09947 */ /* 0x010fea000383ffff */
[----:B------:R-:W-:Y:S05]  /*8200*/  BRA `(.L_x_319) ;  /* 0xfffffff000dc7947 */ /* 0x000fea000383ffff */
.L_x_301:
[----:B----4-:R4:W5:Y:S02]  /*8210*/  SYNCS.PHASECHK.TRANS64.TRYWAIT P0, [R3+URZ+0x26840], R2 ;  /* 0x02684002030075a7 */ /* 0x010964000800017f */
[----:B-----5:R-:W-:Y:S05]  /*8220*/  @!P0 NANOSLEEP.SYNCS 0x989680 ;  /* 0x009896800000895d */ /* 0x020fea0003900000 */
[----:B------:R-:W5:Y:S02]  /*8230*/  @!P0 SYNCS.PHASECHK.TRANS64 P0, [R3+URZ+0x26840], R2 ;  /* 0x02684002030085a7 */ /* 0x000f64000800007f */
[----:B-----5:R-:W-:Y:S05]  /*8240*/  @!P0 BRA `(.L_x_301) ;  /* 0xfffffffc00f08947 */ /* 0x020fea000383ffff */
[----:B------:R-:W-:Y:S05]  /*8250*/  BRA `(.L_x_320) ;  /* 0xfffffff400807947 */ /* 0x000fea000383ffff */
.L_x_303:
[----:B------:R-:W-:Y:S01]  /*8260*/  BSSY B0, `(.L_x_321) ;  /* 0x0000006000007945 */ /* 0x000fe20003800000 */
[----:B------:R-:W-:-:S07]  /*8270*/  IMAD.MOV.U32 R15, RZ, RZ, -0x1 ;  /* 0xffffffffff0f7424 */ /* 0x000fce00078e00ff */
[----:B------:R-:W-:Y:S05]  /*8280*/  WARPSYNC.COLLECTIVE R15, `(.L_x_322) ;  /* 0x000000000f0c7348 */ /* 0x000fea0003c00000 */
[----:B------:R-:W-:Y:S02]  /*8290*/  ELECT P6, UR62, PT ;  /* 0x00000000003e782f */ /* 0x000fe400038c0000 */
[----:B------:R-:W-:Y:S01]  /*82a0*/  MOV R14, UR62 ;  /* 0x0000003e000e7c02 */ /* 0x000fe20008000f00 */
[----:B------:R-:W-:Y:S10]  /*82b0*/  ENDCOLLECTIVE ;  /* 0x000000000000791b */ /* 0x000ff40003800000 */
.L_x_322:
[----:B------:R-:W-:Y:S05]  /*82c0*/  BSYNC B0 ;  /* 0x0000000000007941 */ /* 0x000fea0003800000 */
.L_x_321:
[----:B------:R-:W-:Y:S01]  /*82d0*/  PLOP3.LUT P0, PT, P6, PT, PT, 0x80, 0x0 ;  /* 0x000000000000781c */ /* 0x000fe2000370f070 */
[----:B------:R-:W-:-:S12]  /*82e0*/  BRA `(.L_x_323) ;  /* 0xfffffff800447947 */ /* 0x000fd8000383ffff */
.L_x_305:
[----:B-1----:R1:W2:Y:S02]  /*82f0*/  SYNCS.PHASECHK.TRANS64.TRYWAIT P1, [R6+URZ], R5 ;  /* 0x00000005060075a7 */ /* 0x0022a4000802017f */
[----:B--2---:R-:W-:Y:S05]  /*8300*/  @!P1 NANOSLEEP.SYNCS 0x989680 ;  /* 0x009896800000995d */ /* 0x004fea0003900000 */
[----:B------:R-:W2:Y:S02]  /*8310*/  @!P1 SYNCS.PHASECHK.TRANS64 P1, [R6+URZ], R5 ;  /* 0x00000005060095a7 */ /* 0x000ea4000802007f */
[----:B--2---:R-:W-:Y:S05]  /*8320*/  @!P1 BRA `(.L_x_305) ;  /* 0xfffffffc00f09947 */ /* 0x004fea000383ffff */
[----:B------:R-:W-:Y:S05]  /*8330*/  BRA `(.L_x_324) ;  /* 0xfffffff800847947 */ /* 0x000fea000383ffff */
.L_x_306:
[----:B--2---:R2:W3:Y:S02]  /*8340*/  SYNCS.PHASECHK.TRANS64.TRYWAIT P1, [R3+URZ], R2 ;  /* 0x00000002030075a7 */ /* 0x0044e4000802017f */
[----:B---3--:R-:W-:Y:S05]  /*8350*/  @!P1 NANOSLEEP.SYNCS 0x989680 ;  /* 0x009896800000995d */ /* 0x008fea0003900000 */
[----:B------:R-:W3:Y:S02]  /*8360*/  @!P1 SYNCS.PHASECHK.TRANS64 P1, [R3+URZ], R2 ;  /* 0x00000002030095a7 */ /* 0x000ee4000802007f */
[----:B---3--:R-:W-:Y:S05]  /*8370*/  @!P1 BRA `(.L_x_306) ;  /* 0xfffffffc00f09947 */ /* 0x008fea000383ffff */
[----:B------:R-:W-:Y:S05]  /*8380*/  BRA `(.L_x_325) ;  /* 0xfffffff800787947 */ /* 0x000fea000383ffff */
.L_x_308:
[----:B--2---:R2:W3:Y:S02]  /*8390*/  SYNCS.PHASECHK.TRANS64.TRYWAIT P0, [R0+URZ], R5 ;  /* 0x00000005000075a7 */ /* 0x0044e4000800017f */
[----:B---3--:R-:W-:Y:S05]  /*83a0*/  @!P0 NANOSLEEP.SYNCS 0x989680 ;  /* 0x009896800000895d */ /* 0x008fea0003900000 */
[----:B------:R-:W3:Y:S02]  /*83b0*/  @!P0 SYNCS.PHASECHK.TRANS64 P0, [R0+URZ], R5 ;  /* 0x00000005000085a7 */ /* 0x000ee4000800007f */
[----:B---3--:R-:W-:Y:S05]  /*83c0*/  @!P0 BRA `(.L_x_308) ;  /* 0xfffffffc00f08947 */ /* 0x008fea000383ffff */
[----:B------:R-:W-:Y:S05]  /*83d0*/  BRA `(.L_x_326) ;  /* 0xfffffff8007c7947 */ /* 0x000fea000383ffff */
.L_x_327:
        /* <DEDUP_REMOVED lines=10> */
.L_x_3297:


//--------------------- .text._ZN7cutlass13device_kernelIN5flash11enable_sm90INS1_16FlashAttnBwdSm90INS1_25CollectiveMainloopBwdSm90ILi2ELi2ELi2EN4cute5tupleIJNS5_1CILi1EEES8_S8_EEENS6_IJNS7_ILi64EEENS7_ILi128EEENS7_ILi96EEEEEENS_6half_tEfNS_4arch4Sm90ELb0ELb0ELb1ELb0ELb1ELb1ELb0ELb0ELi2ELi1ELi2ELi1ELb1EEENS1_24CollectiveEpilogueBwdGQAISD_fSG_Li256ELb0ELb1EEENS1_19SingleTileSchedulerILb0ELb0ELb0ELi128EEEEEEEEEvNT_6ParamsE --------------------------
	.section	.text._ZN7cutlass13device_kernelIN5flash11enable_sm90INS1_16FlashAttnBwdSm90INS1_25CollectiveMainloopBwdSm90ILi2ELi2ELi2EN4cute5tupleIJNS5_1CILi1EEES8_S8_EEENS6_IJNS7_ILi64EEENS7_ILi128EEENS7_ILi96EEEEEENS_6half_tEfNS_4arch4Sm90ELb0ELb0ELb1ELb0ELb1ELb1ELb0ELb0ELi2ELi1ELi2ELi1ELb1EEENS1_24CollectiveEpilogueBwdGQAISD_fSG_Li256ELb0ELb1EEENS1_19SingleTileSchedulerILb0ELb0ELb0ELi128EEEEEEEEEvNT_6ParamsE,"ax",@progbits
	.align	128
.text._ZN7cutlass13device_kernelIN5flash11enable_sm90INS1_16FlashAttnBwdSm90INS1_25CollectiveMainloopBwdSm90ILi2ELi2ELi2EN4cute5tupleIJNS5_1CILi1EEES8_S8_EEENS6_IJNS7_ILi64EEENS7_ILi128EEENS7_ILi96EEEEEENS_6half_tEfNS_4arch4Sm90ELb0ELb0ELb1ELb0ELb1ELb1ELb0ELb0ELi2ELi1ELi2ELi1ELb1EEENS1_24CollectiveEpilogueBwdGQAISD_fSG_Li256ELb0ELb1EEENS1_19SingleTileSchedulerILb0ELb0ELb0ELi128EEEEEEEEEvNT_6ParamsE:
        .type           _ZN7cutlass13device_kernelIN5flash11enable_sm90INS1_16FlashAttnBwdSm90INS1_25CollectiveMainloopBwdSm90ILi2ELi2ELi2EN4cute5tupleIJNS5_1CILi1EEES8_S8_EEENS6_IJNS7_ILi64EEENS7_ILi128EEENS7_ILi96EEEEEENS_6half_tEfNS_4arch4Sm90ELb0ELb0ELb1ELb0ELb1ELb1ELb0ELb0ELi2ELi1ELi2ELi1ELb1EEENS1_24CollectiveEpilogueBwdGQAISD_fSG_Li256ELb0ELb1EEENS1_19SingleTileSchedulerILb0ELb0ELb0ELi128EEEEEEEEEvNT_6ParamsE,@function
        .size           _ZN7cutlass13device_kernelIN5flash11enable_sm90INS1_16FlashAttnBwdSm90INS1_25CollectiveMainloopBwdSm90ILi2ELi2ELi2EN4cute5tupleIJNS5_1CILi1EEES8_S8_EEENS6_IJNS7_ILi64EEENS7_ILi128EEENS7_ILi96EEEEEENS_6half_tEfNS_4arch4Sm90ELb0ELb0ELb1ELb0ELb1ELb1ELb0ELb0ELi2ELi1ELi2ELi1ELb1EEENS1_24CollectiveEpilogueBwdGQAISD_fSG_Li256ELb0ELb1EEENS1_19SingleTileSchedulerILb0ELb0ELb0ELi128EEEEEEEEEvNT_6ParamsE,(.L_x_3298 - _ZN7cutlass13device_kernelIN5flash11enable_sm90INS1_16FlashAttnBwdSm90INS1_25CollectiveMainloopBwdSm90ILi2ELi2ELi2EN4cute5tupleIJNS5_1CILi1EEES8_S8_EEENS6_IJNS7_ILi64EEENS7_ILi128EEENS7_ILi96EEEEEENS_6half_tEfNS_4arch4Sm90ELb0ELb0ELb1ELb0ELb1ELb1ELb0ELb0ELi2ELi1ELi2ELi1ELb1EEENS1_24CollectiveEpilogueBwdGQAISD_fSG_Li256ELb0ELb1EEENS1_19SingleTileSchedulerILb0ELb0ELb0ELi128EEEEEEEEEvNT_6ParamsE)
        .other          _ZN7cutlass13device_kernelIN5flash11enable_sm90INS1_16FlashAttnBwdSm90INS1_25CollectiveMainloopBwdSm90ILi2ELi2ELi2EN4cute5tupleIJNS5_1CILi1EEES8_S8_EEENS6_IJNS7_ILi64EEENS7_ILi128EEENS7_ILi96EEEEEENS_6half_tEfNS_4arch4Sm90ELb0ELb0ELb1ELb0ELb1ELb1ELb0ELb0ELi2ELi1ELi2ELi1ELb1EEENS1_24CollectiveEpilogueBwdGQAISD_fSG_Li256ELb0ELb1EEENS1_19SingleTileSchedulerILb0ELb0ELb0ELi128EEEEEEEEEvNT_6ParamsE,@"STO_CUDA_ENTRY STV_DEFAULT"
_ZN7cutlass13device_kernelIN5flash11enable_sm90INS1_16FlashAttnBwdSm90INS1_25CollectiveMainloopBwdSm90ILi2ELi2ELi2EN4cute5tupleIJNS5_1CILi1EEES8_S8_EEENS6_IJNS7_ILi64EEENS7_ILi128EEENS7_ILi96EEEEEENS_6half_tEfNS_4arch4Sm90ELb0ELb0ELb1ELb0ELb1ELb1ELb0ELb0ELi2ELi1ELi2ELi1ELb1EEENS1_24CollectiveEpilogueBwdGQAISD_fSG_Li256ELb0ELb1EEENS1_19SingleTileSchedulerILb0ELb0ELb0ELi128EEEEEEEEEvNT_6ParamsE:
        /* <DEDUP_REMOVED lines=23> */
.L_x_329:
[----:B------:R-:W-:Y:S05]  /*0170*/  BSYNC B0 ;  /* 0x0000000000007941 */ /* 0x000fea0003800000 */
.L_x_328:
        /* <DEDUP_REMOVED lines=37> */
.L_x_330:
        /* <DEDUP_REMOVED lines=22> */
.L_x_331:
[----:B------:R-:W-:Y:S01]  /*0530*/  PLOP3.LUT P0, PT, PT, PT, UP0, 0x80, 0x0 ;  /* 0x000000000000781c */ /* 0x000fe20003f0f008 */
[----:B------:R-:W-:Y:S01]  /*0540*/  NOP ;  /* 0x0000000000007918 */ /* 0x000fe20000000000 */
[----:B------:R-:W-:Y:S01]  /*0550*/  ULDC.64 UR46, c[0x0][0x208] ;  /* 0x00008200002e7ab9 */ /* 0x000fe20000000a00 */
[----:B------:R-:W-:Y:S01]  /*0560*/  BSSY B6, `(.L_x_332) ;  /* 0x0000863000067945 */ /* 0x000fe20003800000 */
[----:B-12-4-:R-:W-:Y:S09]  /*0570*/  BAR.SYNC.DEFER_BLOCKING 0x0 ;  /* 0x0000000000007b1d */ /* 0x016ff20000010000 */
[----:B------:R-:W-:Y:S05]  /*0580*/  @!P0 BRA `(.L_x_333) ;  /* 0x0000004c00d08947 */ /* 0x000fea0003800000 */
.L_x_334:
        /* <DEDUP_REMOVED lines=33> */
.L_x_337:
        /* <DEDUP_REMOVED lines=15> */
.L_x_336:
        /* <DEDUP_REMOVED lines=22> */
.L_x_339:
        /* <DEDUP_REMOVED lines=15> */
.L_x_338:
[----:B------:R-:W-:Y:S01]  /*0ae0*/  SHF.R.S32.HI R41, RZ, 0x1f, R22 ;  /* 0x0000001fff297819 */ /* 0x000fe20000011416 */
[----:B------:R-:W-:-:S03]  /*0af0*/  UMOV UR4, 0xffffffff ;  /* 0xffffffff00047882 */ /* 0x000fc60000000000 */
[----:B------:R-:W-:-:S04]  /*0b00*/  LEA.HI R0, R41, R22, RZ, 0x7 ;  /* 0x0000001629007211 */ /* 0x000fc800078f38ff */
[----:B------:R-:W-:Y:S01]  /*0b10*/  SHF.R.S32.HI R16, RZ, 0x7, R0 ;  /* 0x00000007ff107819 */ /* 0x000fe20000011400 */
[----:B------:R-:W-:Y:S06]  /*0b20*/  BRA.DIV UR4, `(.L_x_340) ;  /* 0x0000008204207947 */ /* 0x000fec000b800000 */
[----:B------:R1:W2:Y:S02]  /*0b30*/  SHFL.IDX PT, R14, R16, RZ, 0x1f ;  /* 0x00001fff100e7589 */ /* 0x0002a400000e0000 */
.L_x_438:
        /* <DEDUP_REMOVED lines=15> */
.L_x_341:
        /* <DEDUP_REMOVED lines=19> */
.L_x_343:
        /* <DEDUP_REMOVED lines=177> */
.L_x_355:
[----:B------:R-:W-:-:S06]  /*1870*/  UISETP.NE.AND UP0, UPT, UR11, 0x3, UPT ;  /* 0x000000030b00788c */ /* 0x000fcc000bf05270 */
[----:B------:R-:W-:-:S13]  /*1880*/  PLOP3.LUT P0, PT, PT, PT, UP0, 0x80, 0x0 ;  /* 0x000000000000781c */ /* 0x000fda0003f0f008 */
[----:B-1----:R-:W-:Y:S05]  /*1890*/  @!P0 BRA `(.L_x_345) ;  /* 0x0000000000048947 */ /* 0x002fea0003800000 */
[----:B------:R-:W-:Y:S01]  /*18a0*/  BPT.TRAP 0x1 ;  /* 0x000000040000795c */ /* 0x000fe20000300000 */
.L_x_345:
[----:B------:R-:W-:Y:S01]  /*18b0*/  R2UR UR8, R18 ;  /* 0x00000000120872ca */ /* 0x000fe200000e0000 */
[----:B------:R-:W-:-:S05]  /*18c0*/  IMAD.U32 R120, RZ, RZ, UR5 ;  /* 0x00000005ff787e24 */ /* 0x000fca000f8e00ff */
[----:B------:R-:W-:-:S07]  /*18d0*/  SHF.L.U32 R120, R120, 0x1f, RZ ;  /* 0x0000001f78787819 */ /* 0x000fce00000006ff */
[----:B------:R-:W-:-:S09]  /*18e0*/  ULEA UR8, UR6, UR8, 0x3 ;  /* 0x0000000806087291 */ /* 0x000fd2000f8e183f */
[----:B------:R2:W3:Y:S01]  /*18f0*/  SYNCS.PHASECHK.TRANS64.TRYWAIT P1, [UR8+0x26810], R120 ;  /* 0x02681078ff0075a7 */ /* 0x0004e20008020148 */
[----:B------:R-:W-:Y:S05]  /*1900*/  @!P0 BRA `(.L_x_346) ;  /* 0x0000000000048947 */ /* 0x000fea0003800000 */
[----:B------:R-:W-:Y:S01]  /*1910*/  BPT.TRAP 0x1 ;  /* 0x000000040000795c */ /* 0x000fe20000300000 */
.L_x_346:
[----:B---3--:R-:W-:Y:S05]  /*1920*/  @P1 BRA `(.L_x_347) ;  /* 0x0000000000081947 */ /* 0x008fea0003800000 */
[----:B------:R-:W3:Y:S02]  /*1930*/  SYNCS.PHASECHK.TRANS64.TRYWAIT P1, [UR8+0x26810], R120 ;  /* 0x02681078ff0075a7 */ /* 0x000ee40008020148 */
[----:B---3--:R-:W-:Y:S05]  /*1940*/  @!P1 BRA `(.L_x_348) ;  /* 0x0000007000cc9947 */ /* 0x008fea0003800000 */
.L_x_347:
        /* <DEDUP_REMOVED lines=67> */
.L_x_349:
[----:B------:R1:W1:Y:S01]  /*1d80*/  SYNCS.PHASECHK.TRANS64.TRYWAIT P1, [UR8+0x26830], R120 ;  /* 0x02683078ff0075a7 */ /* 0x0002620008020148 */
[----:B------:R-:W-:Y:S05]  /*1d90*/  @!P0 BRA `(.L_x_350) ;  /* 0x0000000000048947 */ /* 0x000fea0003800000 */
[----:B------:R-:W-:Y:S01]  /*1da0*/  BPT.TRAP 0x1 ;  /* 0x000000040000795c */ /* 0x000fe20000300000 */
.L_x_350:
[----:B-1----:R-:W-:Y:S05]  /*1db0*/  @P1 BRA `(.L_x_351) ;  /* 0x0000000000081947 */ /* 0x002fea0003800000 */
[----:B------:R-:W1:Y:S02]  /*1dc0*/  SYNCS.PHASECHK.TRANS64.TRYWAIT P1, [UR8+0x26830], R120 ;  /* 0x02683078ff0075a7 */ /* 0x000e640008020148 */
[----:B-1----:R-:W-:Y:S05]  /*1dd0*/  @!P1 BRA `(.L_x_352) ;  /* 0x0000006c00c09947 */ /* 0x002fea0003800000 */
.L_x_351:
[----:B------:R-:W-:Y:S01]  /*1de0*/  R2UR UR10, R18 ;  /* 0x00000000120a72ca */ /* 0x000fe200000e0000 */
[----:B--2---:R-:W-:Y:S01]  /*1df0*/  WARPGROUP.ARRIVE ;  /* 0x00000000000079c5 */ /* 0x004fe20000000000 */
[----:B------:R-:W-:Y:S01]  /*1e00*/  UMOV UR19, 0x80000020 ;  /* 0x8000002000137882 */ /* 0x000fe20000000000 */
[----:B------:R-:W-:Y:S01]  /*1e10*/  FMUL.FTZ R208, R152, UR13 ;  /* 0x0000000d98d07c20 */ /* 0x000fe20008410000 */
[----:B------:R-:W-:Y:S01]  /*1e20*/  FMUL.FTZ R212, R153, UR13 ;  /* 0x0000000d99d47c20 */ /* 0x000fe20008410000 */
[----:B------:R-:W-:Y:S01]  /*1e30*/  FMUL.FTZ R213, R154, UR13 ;  /* 0x0000000d9ad57c20 */ /* 0x000fe20008410000 */
[----:B------:R-:W-:Y:S01]  /*1e40*/  FMUL.FTZ R214, R155, UR13 ;  /* 0x0000000d9bd67c20 */ /* 0x000fe20008410000 */
[----:B------:R-:W-:Y:S01]  /*1e50*/  FMUL.FTZ R154, R156, UR13 ;  /* 0x0000000d9c9a7c20 */ /* 0x000fe20008410000 */
[----:B------:R-:W-:Y:S01]  /*1e60*/  FMUL.FTZ R155, R157, UR13 ;  /* 0x0000000d9d9b7c20 */ /* 0x000fe20008410000 */
[----:B------:R-:W1:Y:S01]  /*1e70*/  MUFU.TANH R208, R208 ;  /* 0x000000d000d07308 */ /* 0x000e620000002400 */
[----:B------:R-:W-:Y:S01]  /*1e80*/  ISETP.GT.AND P2, PT, R3, RZ, PT ;  /* 0x000000ff0300720c */ /* 0x000fe20003f44270 */
        /* <DEDUP_REMOVED lines=9> */
[----:B------:R-:W-:Y:S01]  /*1f20*/  FMUL.FTZ R216, R167, UR13 ;  /* 0x0000000da7d87c20 */ /* 0x000fe20008410000 */
[----:B------:R-:W-:Y:S01]  /*1f30*/  ULOP3.LUT UR10, UR10, 0x3fff, URZ, 0xc0, !UPT ;  /* 0x00003fff0a0a7892 */ /* 0x000fe2000f8ec03f */
[----:B------:R-:W-:Y:S01]  /*1f40*/  ISETP.GT.AND P1, PT, R3, 0x8, PT ;  /* 0x000000080300780c */ /* 0x000fe20003f24270 */
        /* <DEDUP_REMOVED lines=20> */
[----:B------:R-:W-:Y:S01]  /*2090*/  FFMA.FTZ R183, R152, UR14, -R21 ;  /* 0x0000000e98b77c23 */ /* 0x000fe20008010815 */
[----:B-----5:R-:W-:Y:S01]  /*20a0*/  FSEL R153, R154, -INF , P2 ;  /* 0xff8000009a997808 */ /* 0x020fe20001000000 */
[----:B------:R-:W-:Y:S01]  /*20b0*/  FMUL.FTZ R165, R165, UR13 ;  /* 0x0000000da5a57c20 */ /* 0x000fe20008410000 */
[----:B------:R-:W-:Y:S01]  /*20c0*/  FMUL.FTZ R220, R171, UR13 ;  /* 0x0000000dabdc7c20 */ /* 0x000fe20008410000 */
[----:B------:R-:W-:Y:S01]  /*20d0*/  FMUL.FTZ R221, R174, UR13 ;  /* 0x0000000daedd7c20 */ /* 0x000fe20008410000 */
[----:B------:R-:W-:Y:S01]  /*20e0*/  FMUL.FTZ R222, R177, UR13 ;  /* 0x0000000db1de7c20 */ /* 0x000fe20008410000 */
[----:B------:R-:W-:Y:S01]  /*20f0*/  FFMA.FTZ R166, R153, UR14, -R210 ;  /* 0x0000000e99a67c23 */ /* 0x000fe200080108d2 */
[----:B------:R-:W5:Y:S01]  /*2100*/  MUFU.TANH R214, R214 ;  /* 0x000000d600d67308 */ /* 0x000f620000002400 */
[----:B-1----:R-:W-:Y:S01]  /*2110*/  FSEL R152, R155, -INF , P2 ;  /* 0xff8000009b987808 */ /* 0x002fe20001000000 */
[----:B------:R-:W-:Y:S01]  /*2120*/  FMUL.FTZ R172, R172, UR13 ;  /* 0x0000000dacac7c20 */ /* 0x000fe20008410000 */
[----:B------:R-:W-:Y:S01]  /*2130*/  FMUL.FTZ R173, R173, UR13 ;  /* 0x0000000dadad7c20 */ /* 0x000fe20008410000 */
[----:B------:R-:W-:Y:S01]  /*2140*/  FMUL.FTZ R175, R175, UR13 ;  /* 0x0000000dafaf7c20 */ /* 0x000fe20008410000 */
[----:B------:R-:W-:Y:S01]  /*2150*/  FFMA.FTZ R208, -R208, R208, 1 ;  /* 0x3f800000d0d07423 */ /* 0x000fe200000101d0 */
[----:B------:R-:W-:Y:S01]  /*2160*/  FFMA.FTZ R167, R152, UR14, -R211 ;  /* 0x0000000e98a77c23 */ /* 0x000fe200080108d3 */
[----:B------:R-:W-:Y:S01]  /*2170*/  FFMA.FTZ R154, -R154, R154, 1 ;  /* 0x3f8000009a9a7423 */ /* 0x000fe2000001019a */
        /* <DEDUP_REMOVED lines=11> */
[----:B------:R-:W-:Y:S01]  /*2230*/  FMUL.FTZ R181, R181, UR13 ;  /* 0x0000000db5b57c20 */ /* 0x000fe20008410000 */
[----:B------:R-:W-:-:S02]  /*2240*/  ULOP3.LUT UR10, UR10, 0x1000000, URZ, 0xfc, !UPT ;  /* 0x010000000a0a7892 */ /* 0x000fc4000f8efc3f */
[----:B------:R-:W-:Y:S02]  /*2250*/  FFMA.FTZ R170, R20, UR14, -R21 ;  /* 0x0000000e14aa7c23 */ /* 0x000fe40008010815 */
[----:B------:R-:W5:Y:S01]  /*2260*/  MUFU.TANH R157, R157 ;  /* 0x0000009d009d7308 */ /* 0x000f620000002400 */
[C---:B-1----:R-:W-:Y:S01]  /*2270*/  FSEL R163, R156.reuse, -INF , P2 ;  /* 0xff8000009ca37808 */ /* 0x042fe20001000000 */
[----:B------:R-:W-:Y:S01]  /*2280*/  FFMA.FTZ R156, -R156, R156, 1 ;  /* 0x3f8000009c9c7423 */ /* 0x000fe2000001019c */
[----:B------:R-:W-:-:S03]  /*2290*/  UIMAD UR10, UR6, 0x300, UR10 ;  /* 0x00000300060a78a4 */ /* 0x000fc6000f8e020a */
[----:B------:R-:W-:Y:S02]  /*22a0*/  FFMA.FTZ R162, R163, UR14, -R12 ;  /* 0x0000000ea3a27c23 */ /* 0x000fe4000801080c */
[----:B------:R-:W1:Y:S01]  /*22b0*/  MUFU.TANH R159, R159 ;  /* 0x0000009f009f7308 */ /* 0x000e620000002400 */
[----:B--2---:R-:W-:-:S05]  /*22c0*/  FSEL R168, R158, -INF , P2 ;  /* 0xff8000009ea87808 */ /* 0x004fca0001000000 */
[----:B------:R-:W-:Y:S02]  /*22d0*/  FFMA.FTZ R163, R168, UR14, -R13 ;  /* 0x0000000ea8a37c23 */ /* 0x000fe4000801080d */
[----:B------:R-:W2:Y:S01]  /*22e0*/  MUFU.TANH R160, R160 ;  /* 0x000000a000a07308 */ /* 0x000ea20000002400 */
[C---:B-----5:R-:W-:Y:S01]  /*22f0*/  FSEL R21, R157.reuse, -INF , P1 ;  /* 0xff8000009d157808 */ /* 0x060fe20000800000 */
[----:B------:R-:W-:-:S04]  /*2300*/  FFMA.FTZ R157, -R157, R157, 1 ;  /* 0x3f8000009d9d7423 */ /* 0x000fc8000001019d */
[----:B------:R-:W-:Y:S02]  /*2310*/  FFMA.FTZ R168, R21, UR14, -R210 ;  /* 0x0000000e15a87c23 */ /* 0x000fe400080108d2 */
[----:B------:R-:W5:Y:S01]  /*2320*/  MUFU.TANH R161, R161 ;  /* 0x000000a100a17308 */ /* 0x000f620000002400 */
[----:B-1----:R-:W-:-:S05]  /*2330*/  FSEL R20, R159, -INF , P1 ;  /* 0xff8000009f147808 */ /* 0x002fca0000800000 */
[----:B------:R-:W-:Y:S02]  /*2340*/  FFMA.FTZ R211, R20, UR14, -R211 ;  /* 0x0000000e14d37c23 */ /* 0x000fe400080108d3 */
[----:B------:R-:W1:Y:S01]  /*2350*/  MUFU.TANH R164, R164 ;  /* 0x000000a400a47308 */ /* 0x000e620000002400 */
[C---:B--2---:R-:W-:Y:S01]  /*2360*/  FSEL R171, R160.reuse, -INF , P1 ;  /* 0xff800000a0ab7808 */ /* 0x044fe20000800000 */
[----:B------:R-:W-:-:S04]  /*2370*/  FFMA.FTZ R160, -R160, R160, 1 ;  /* 0x3f800000a0a07423 */ /* 0x000fc800000101a0 */
[----:B------:R-:W-:Y:S02]  /*2380*/  FFMA.FTZ R174, R171, UR14, -R12 ;  /* 0x0000000eabae7c23 */ /* 0x000fe4000801080c */
[----:B------:R-:W-:Y:S01]  /*2390*/  MUFU.TANH R215, R215 ;  /* 0x000000d700d77308 */ /* 0x000fe20000002400 */
[----:B-----5:R-:W-:Y:S01]  /*23a0*/  FSEL R12, R161, -INF , P1 ;  /* 0xff800000a10c7808 */ /* 0x020fe20000800000 */
[----:B------:R-:W-:Y:S02]  /*23b0*/  WARPGROUP.DEPBAR.LE gsb0, 0x0 ;  /* 0x00008000000079c5 */ /* 0x000fe40000010000 */
[----:B------:R-:W-:Y:S02]  /*23c0*/  WARPGROUP.ARRIVE ;  /* 0x00000000000079c5 */ /* 0x000fe40000000000 */
[----:B------:R-:W-:Y:S02]  /*23d0*/  FFMA.FTZ R177, R12, UR14, -R13 ;  /* 0x0000000e0cb17c23 */ /* 0x000fe4000801080d */
[----:B------:R-:W2:Y:S01]  /*23e0*/  MUFU.TANH R165, R165 ;  /* 0x000000a500a57308 */ /* 0x000ea20000002400 */
[----:B-1----:R-:W-:Y:S01]  /*23f0*/  FSEL R13, R164, -INF , P2 ;  /* 0xff800000a40d7808 */ /* 0x002fe20001000000 */
[----:B------:R-:W-:Y:S01]  /*2400*/  HGMMA.64x64x16.F32 R120, R196, gdesc[UR16], R120, gsb0 ;  /* 0x00e00010c4787df0 */ /* 0x000fe20008000878 */
[----:B------:R-:W-:Y:S01]  /*2410*/  UMOV UR18, UR16 ;  /* 0x0000001000127c82 */ /* 0x000fe20008000000 */
[----:B------:R-:W-:Y:S01]  /*2420*/  UMOV UR19, 0x80000020 ;  /* 0x8000002000137882 */ /* 0x000fe20000000000 */
[----:B------:R-:W-:Y:S01]  /*2430*/  UIADD3 UR16, UR12, 0x102, URZ ;  /* 0x000001020c107890 */ /* 0x000fe2000fffe03f */
[----:B------:R-:W-:-:S02]  /*2440*/  FFMA.FTZ R13, R13, UR14, -R14 ;  /* 0x0000000e0d0d7c23 */ /* 0x000fc4000801080e */
[----:B------:R-:W1:Y:S08]  /*2450*/  MUFU.EX2 R183, R183 ;  /* 0x000000b700b77308 */ /* 0x000e700000000800 */
[----:B------:R-:W5:Y:S01]  /*2460*/  MUFU.EX2 R224, R224 ;  /* 0x000000e000e07308 */ /* 0x000f620000000800 */
[----:B--2---:R-:W-:-:S07]  /*2470*/  FSEL R12, R165, -INF , P2 ;  /* 0xff800000a50c7808 */ /* 0x004fce0001000000 */
[----:B------:R-:W-:Y:S08]  /*2480*/  MUFU.TANH R218, R218 ;  /* 0x000000da00da7308 */ /* 0x000ff00000002400 */
[----:B------:R-:W-:Y:S08]  /*2490*/  MUFU.TANH R220, R220 ;  /* 0x000000dc00dc7308 */ /* 0x000ff00000002400 */
[----:B------:R-:W2:Y:S08]  /*24a0*/  MUFU.EX2 R169, R169 ;  /* 0x000000a900a97308 */ /* 0x000eb00000000800 */
[----:B------:R-:W3:Y:S08]  /*24b0*/  MUFU.EX2 R170, R170 ;  /* 0x000000aa00aa7308 */ /* 0x000ef00000000800 */
[----:B------:R4:W-:Y:S08]  /*24c0*/  MUFU.EX2 R171, R211 ;  /* 0x000000d300ab7308 */ /* 0x0009f00000000800 */
[----:B------:R-:W3:Y:S01]  /*24d0*/  MUFU.TANH R216, R216 ;  /* 0x000000d800d87308 */ /* 0x000ee20000002400 */
[----:B----4-:R-:W-:-:S07]  /*24e0*/  FFMA.FTZ R211, R12, UR14, -R15 ;  /* 0x0000000e0cd37c23 */ /* 0x010fce000801080f */
[----:B------:R-:W4:Y:S01]  /*24f0*/  MUFU.TANH R217, R217 ;  /* 0x000000d900d97308 */ /* 0x000f220000002400 */
[----:B------:R-:W-:Y:S02]  /*2500*/  WARPGROUP.DEPBAR.LE gsb0, 0x0 ;  /* 0x00008000000079c5 */ /* 0x000fe40000010000 */
[----:B------:R-:W-:-:S05]  /*2510*/  WARPGROUP.ARRIVE ;  /* 0x00000000000079c5 */ /* 0x000fca0000000000 */
[----:B------:R-:W4:Y:S01]  /*2520*/  MUFU.TANH R219, R219 ;  /* 0x000000db00db7308 */ /* 0x000f220000002400 */
[----:B------:R-:W-:Y:S01]  /*2530*/  HGMMA.64x64x16.F32 R120, R188, gdesc[UR16], R120, gsb0 ;  /* 0x00e00010bc787df0 */ /* 0x000fe20008000878 */
[----:B------:R-:W-:Y:S01]  /*2540*/  UMOV UR18, UR16 ;  /* 0x0000001000127c82 */ /* 0x000fe20008000000 */
[----:B------:R-:W-:Y:S01]  /*2550*/  UMOV UR19, 0x80000020 ;  /* 0x8000002000137882 */ /* 0x000fe20000000000 */
[----:B------:R-:W-:-:S04]  /*2560*/  UIADD3 UR16, UR12, 0x200, URZ ;  /* 0x000002000c107890 */ /* 0x000fc8000fffe03f */
[----:B------:R-:W4:Y:S01]  /*2570*/  MUFU.TANH R221, R221 ;  /* 0x000000dd00dd7308 */ /* 0x000f220000002400 */
[----:B------:R-:W-:-:S07]  /*2580*/  UIADD3 UR12, UR12, 0x202, URZ ;  /* 0x000002020c0c7890 */ /* 0x000fce000fffe03f */
[----:B------:R-:W4:Y:S08]  /*2590*/  MUFU.TANH R172, R172 ;  /* 0x000000ac00ac7308 */ /* 0x000f300000002400 */
[----:B------:R-:W4:Y:S08]  /*25a0*/  MUFU.EX2 R166, R166 ;  /* 0x000000a600a67308 */ /* 0x000f300000000800 */
[----:B------:R-:W-:Y:S08]  /*25b0*/  MUFU.EX2 R167, R167 ;  /* 0x000000a700a77308 */ /* 0x000ff00000000800 */
[----:B------:R-:W-:Y:S08]  /*25c0*/  MUFU.EX2 R168, R168 ;  /* 0x000000a800a87308 */ /* 0x000ff00000000800 */
[----:B------:R-:W-:Y:S08]  /*25d0*/  MUFU.TANH R173, R173 ;  /* 0x000000ad00ad7308 */ /* 0x000ff00000002400 */
[----:B------:R-:W-:Y:S08]  /*25e0*/  MUFU.TANH R175, R175 ;  /* 0x000000af00af7308 */ /* 0x000ff00000002400 */
[----:B------:R-:W-:Y:S08]  /*25f0*/  MUFU.EX2 R162, R162 ;  /* 0x000000a200a27308 */ /* 0x000ff00000000800 */
[----:B------:R-:W-:Y:S08]  /*2600*/  MUFU.EX2 R163, R163 ;  /* 0x000000a300a37308 */ /* 0x000ff00000000800 */
[----:B------:R-:W-:Y:S01]  /*2610*/  MUFU.TANH R176, R176 ;  /* 0x000000b000b07308 */ /* 0x000fe20000002400 */
        /* <DEDUP_REMOVED lines=9> */
[----:B------:R-:W4:Y:S08]  /*26b0*/  MUFU.TANH R180, R180 ;  /* 0x000000b400b47308 */ /* 0x000f300000002400 */
[----:B------:R-:W4:Y:S08]  /*26c0*/  MUFU.TANH R182, R182 ;  /* 0x000000b600b67308 */ /* 0x000f300000002400 */
[----:B------:R-:W-:Y:S08]  /*26d0*/  MUFU.TANH R223, R223 ;  /* 0x000000df00df7308 */ /* 0x000ff00000002400 */
[----:B------:R-:W4:Y:S08]  /*26e0*/  MUFU.EX2 R174, R174 ;  /* 0x000000ae00ae7308 */ /* 0x000f300000000800 */
[----:B------:R-:W4:Y:S08]  /*26f0*/  MUFU.EX2 R177, R177 ;  /* 0x000000b100b17308 */ /* 0x000f300000000800 */
[----:B------:R-:W4:Y:S08]  /*2700*/  MUFU.TANH R181, R181 ;  /* 0x000000b500b57308 */ /* 0x000f300000002400 */
        /* <DEDUP_REMOVED lines=14> */
[----:B------:R-:W2:Y:S01]  /*27f0*/  LDS.64 R20, [R22+0x1e220] ;  /* 0x01e2200016147984 */ /* 0x000ea20000000a00 */
[--C-:B-1----:R-:W-:Y:S01]  /*2800*/  FADD.FTZ R227, R123, -R153.reuse ;  /* 0x800000997be37221 */ /* 0x102fe20000010000 */
[----:B------:R-:W-:Y:S01]  /*2810*/  FSEL R123, R215, -INF , P1 ;  /* 0xff800000d77b7808 */ /* 0x000fe20000800000 */
[--C-:B------:R-:W-:Y:S01]  /*2820*/  FADD.FTZ R225, R120, -R152.reuse ;  /* 0x8000009878e17221 */ /* 0x100fe20000010000 */
[----:B------:R-:W-:Y:S01]  /*2830*/  FADD.FTZ R210, R121, -R153 ;  /* 0x8000009979d27221 */ /* 0x000fe20000010000 */
[----:B------:R-:W-:Y:S01]  /*2840*/  FADD.FTZ R122, R122, -R152 ;  /* 0x800000987a7a7221 */ /* 0x000fe20000010000 */
[----:B------:R-:W-:Y:S01]  /*2850*/  FFMA.FTZ R152, -R212, R212, 1 ;  /* 0x3f800000d4987423 */ /* 0x000fe200000101d4 */
[----:B------:R-:W-:Y:S01]  /*2860*/  FFMA.FTZ R120, R123, UR14, -R14 ;  /* 0x0000000e7b787c23 */ /* 0x000fe2000801080e */
[----:B------:R-:W-:Y:S01]  /*2870*/  FMUL.FTZ R153, R183, R210 ;  /* 0x000000d2b7997220 */ /* 0x000fe20000410000 */
[----:B------:R1:W-:Y:S01]  /*2880*/  MUFU.EX2 R14, R13 ;  /* 0x0000000d000e7308 */ /* 0x0003e20000000800 */
[----:B------:R-:W-:Y:S01]  /*2890*/  FFMA.FTZ R123, -R213, R213, 1 ;  /* 0x3f800000d57b7423 */ /* 0x000fe200000101d5 */
[----:B-----5:R-:W-:Y:S01]  /*28a0*/  FMUL.FTZ R225, R224, R225 ;  /* 0x000000e1e0e17220 */ /* 0x020fe20000410000 */
[----:B------:R-:W-:Y:S01]  /*28b0*/  FMUL.FTZ R152, R152, R153 ;  /* 0x0000009998987220 */ /* 0x000fe20000410000 */
[--C-:B--2---:R-:W-:Y:S01]  /*28c0*/  FADD.FTZ R153, R124, -R20.reuse ;  /* 0x800000147c997221 */ /* 0x104fe20000010000 */
[----:B------:R-:W-:Y:S01]  /*28d0*/  FADD.FTZ R213, R126, -R20 ;  /* 0x800000147ed57221 */ /* 0x000fe20000010000 */
[----:B------:R-:W-:Y:S01]  /*28e0*/  FMUL.FTZ R122, R169, R122 ;  /* 0x0000007aa97a7220 */ /* 0x000fe20000410000 */
[----:B------:R-:W-:Y:S01]  /*28f0*/  FSEL R20, R218, -INF , P2 ;  /* 0xff800000da147808 */ /* 0x000fe20001000000 */
[----:B---3--:R-:W-:Y:S01]  /*2900*/  FMUL.FTZ R227, R170, R227 ;  /* 0x000000e3aae37220 */ /* 0x008fe20000410000 */
[----:B-1----:R-:W1:Y:S01]  /*2910*/  LDS.64 R12, [R22+0x1e240] ;  /* 0x01e24000160c7984 */ /* 0x002e620000000a00 */
[----:B------:R-:W-:Y:S01]  /*2920*/  FSEL R126, R220, -INF , P1 ;  /* 0xff800000dc7e7808 */ /* 0x000fe20000800000 */
[----:B------:R-:W-:Y:S01]  /*2930*/  FMUL.FTZ R121, R208, R225 ;  /* 0x000000e1d0797220 */ /* 0x000fe20000410000 */
[----:B------:R-:W-:Y:S01]  /*2940*/  FSEL R208, R216, -INF , P1 ;  /* 0xff800000d8d07808 */ /* 0x000fe20000800000 */
[----:B------:R-:W-:Y:S01]  /*2950*/  FMUL.FTZ R123, R123, R122 ;  /* 0x0000007a7b7b7220 */ /* 0x000fe20000410000 */
[----:B------:R-:W-:Y:S01]  /*2960*/  FADD.FTZ R212, R125, -R21 ;  /* 0x800000157dd47221 */ /* 0x000fe20000010000 */
[----:B------:R-:W-:Y:S01]  /*2970*/  FMUL.FTZ R122, R214, R227 ;  /* 0x000000e3d67a7220 */ /* 0x000fe20000410000 */
[--C-:B------:R-:W-:Y:S01]  /*2980*/  FFMA.FTZ R125, R20, UR14, -R7.reuse ;  /* 0x0000000e147d7c23 */ /* 0x100fe20008010807 */
[----:B------:R-:W-:Y:S01]  /*2990*/  FFMA.FTZ R126, R126, UR14, -R7 ;  /* 0x0000000e7e7e7c23 */ /* 0x000fe20008010807 */
[----:B----4-:R-:W-:Y:S01]  /*29a0*/  FSEL R225, R217, -INF , P2 ;  /* 0xff800000d9e17808 */ /* 0x010fe20001000000 */
[----:B------:R-:W-:Y:S01]  /*29b0*/  FFMA.FTZ R208, R208, UR14, -R15 ;  /* 0x0000000ed0d07c23 */ /* 0x000fe2000801080f */
[----:B------:R-:W-:Y:S01]  /*29c0*/  FSEL R227, R219, -INF , P1 ;  /* 0xff800000dbe37808 */ /* 0x000fe20000800000 */
[----:B------:R-:W-:Y:S01]  /*29d0*/  FADD.FTZ R210, R127, -R21 ;  /* 0x800000157fd27221 */ /* 0x000fe20000010000 */
[----:B------:R-:W-:Y:S01]  /*29e0*/  FSEL R7, R221, -INF , P1 ;  /* 0xff800000dd077808 */ /* 0x000fe20000800000 */
[----:B------:R2:W-:Y:S01]  /*29f0*/  MUFU.EX2 R15, R120 ;  /* 0x00000078000f7308 */ /* 0x0005e20000000800 */
[----:B------:R-:W-:Y:S01]  /*2a00*/  FSEL R127, R172, -INF , P2 ;  /* 0xff800000ac7f7808 */ /* 0x000fe20001000000 */
[--C-:B------:R-:W-:Y:S01]  /*2a10*/  FFMA.FTZ R225, R225, UR14, -R6.reuse ;  /* 0x0000000ee1e17c23 */ /* 0x100fe20008010806 */
[----:B------:R-:W-:Y:S01]  /*2a20*/  FFMA.FTZ R21, R227, UR14, -R6 ;  /* 0x0000000ee3157c23 */ /* 0x000fe20008010806 */
[----:B------:R-:W-:Y:S01]  /*2a30*/  FMUL.FTZ R153, R166, R153 ;  /* 0x00000099a6997220 */ /* 0x000fe20000410000 */
[----:B------:R-:W-:Y:S01]  /*2a40*/  FFMA.FTZ R6, -R155, R155, 1 ;  /* 0x3f8000009b067423 */ /* 0x000fe2000001019b */
[--C-:B------:R-:W-:Y:S01]  /*2a50*/  FFMA.FTZ R127, R127, UR14, -R10.reuse ;  /* 0x0000000e7f7f7c23 */ /* 0x100fe2000801080a */
[----:B------:R-:W-:Y:S01]  /*2a60*/  FSEL R214, R222, -INF , P2 ;  /* 0xff800000ded67808 */ /* 0x000fe20001000000 */
[----:B------:R-:W-:Y:S01]  /*2a70*/  FMUL.FTZ R155, R154, R153 ;  /* 0x000000999a9b7220 */ /* 0x000fe20000410000 */
[----:B--2---:R-:W-:Y:S01]  /*2a80*/  FFMA.FTZ R120, R7, UR14, -R10 ;  /* 0x0000000e07787c23 */ /* 0x004fe2000801080a */
[----:B------:R-:W-:Y:S01]  /*2a90*/  FMUL.FTZ R7, R167, R212 ;  /* 0x000000d4a7077220 */ /* 0x000fe20000410000 */
[----:B------:R-:W-:Y:S01]  /*2aa0*/  FMUL.FTZ R10, R168, R213 ;  /* 0x000000d5a80a7220 */ /* 0x000fe20000410000 */
[----:B------:R2:W3:Y:S01]  /*2ab0*/  MUFU.EX2 R124, R208 ;  /* 0x000000d0007c7308 */ /* 0x0004e20000000800 */
[----:B------:R-:W-:Y:S01]  /*2ac0*/  FSEL R212, R173, -INF , P2 ;  /* 0xff800000add47808 */ /* 0x000fe20001000000 */
[----:B------:R-:W-:Y:S01]  /*2ad0*/  FMUL.FTZ R154, R6, R7 ;  /* 0x00000007069a7220 */ /* 0x000fe20000410000 */
[----:B------:R-:W-:Y:S01]  /*2ae0*/  FMUL.FTZ R7, R171, R210 ;  /* 0x000000d2ab077220 */ /* 0x000fe20000410000 */
[----:B------:R-:W-:Y:S01]  /*2af0*/  FMUL.FTZ R153, R157, R10 ;  /* 0x0000000a9d997220 */ /* 0x000fe20000410000 */
[----:B------:R-:W-:Y:S01]  /*2b00*/  FSEL R10, R175, -INF , P1 ;  /* 0xff800000af0a7808 */ /* 0x000fe20000800000 */
[----:B------:R-:W-:Y:S01]  /*2b10*/  FFMA.FTZ R212, R212, UR14, -R11 ;  /* 0x0000000ed4d47c23 */ /* 0x000fe2000801080b */
[----:B------:R-:W-:Y:S01]  /*2b20*/  FSEL R157, R178, -INF , P1 ;  /* 0xff800000b29d7808 */ /* 0x000fe20000800000 */
[----:B------:R4:W5:Y:S01]  /*2b30*/  MUFU.EX2 R20, R225 ;  /* 0x000000e100147308 */ /* 0x0009620000000800 */
[----:B--2---:R-:W-:Y:S01]  /*2b40*/  FFMA.FTZ R208, -R159, R159, 1 ;  /* 0x3f8000009fd07423 */ /* 0x004fe2000001019f */
[----:B------:R-:W-:Y:S01]  /*2b50*/  FSEL R159, R176, -INF , P2 ;  /* 0xff800000b09f7808 */ /* 0x000fe20001000000 */
[----:B------:R-:W-:Y:S01]  /*2b60*/  FFMA.FTZ R210, -R158, R158, 1 ;  /* 0x3f8000009ed27423 */ /* 0x000fe2000001019e */
[--C-:B------:R-:W-:Y:S01]  /*2b70*/  FFMA.FTZ R157, R157, UR14, -R8.reuse ;  /* 0x0000000e9d9d7c23 */ /* 0x100fe20008010808 */
[----:B------:R-:W-:Y:S01]  /*2b80*/  FMUL.FTZ R208, R208, R7 ;  /* 0x00000007d0d07220 */ /* 0x000fe20000410000 */
[----:B------:R-:W-:Y:S01]  /*2b90*/  FFMA.FTZ R214, R214, UR14, -R9 ;  /* 0x0000000ed6d67c23 */ /* 0x000fe20008010809 */
[----:B------:R-:W2:Y:S01]  /*2ba0*/  LDS.64 R6, [R22+0x1e260] ;  /* 0x01e2600016067984 */ /* 0x000ea20000000a00 */
[----:B------:R-:W-:Y:S01]  /*2bb0*/  FFMA.FTZ R159, R159, UR14, -R8 ;  /* 0x0000000e9f9f7c23 */ /* 0x000fe20008010808 */
[----:B----4-:R-:W-:Y:S01]  /*2bc0*/  FFMA.FTZ R225, R10, UR14, -R11 ;  /* 0x0000000e0ae17c23 */ /* 0x010fe2000801080b */
[--C-:B-1----:R-:W-:Y:S01]  /*2bd0*/  FADD.FTZ R11, R128, -R12.reuse ;  /* 0x8000000c800b7221 */ /* 0x102fe20000010000 */
[--C-:B------:R-:W-:Y:S01]  /*2be0*/  FADD.FTZ R10, R129, -R13.reuse ;  /* 0x8000000d810a7221 */ /* 0x100fe20000010000 */
[----:B------:R-:W-:Y:S01]  /*2bf0*/  FADD.FTZ R128, R131, -R13 ;  /* 0x8000000d83807221 */ /* 0x000fe20000010000 */
[----:B------:R-:W-:Y:S01]  /*2c00*/  FSEL R8, R179, -INF , P1 ;  /* 0xff800000b3087808 */ /* 0x000fe20000800000 */
[----:B------:R-:W-:Y:S01]  /*2c10*/  FMUL.FTZ R11, R162, R11 ;  /* 0x0000000ba20b7220 */ /* 0x000fe20000410000 */
[----:B------:R-:W-:Y:S01]  /*2c20*/  FMUL.FTZ R129, R163, R10 ;  /* 0x0000000aa3817220 */ /* 0x000fe20000410000 */
[----:B------:R-:W-:Y:S01]  /*2c30*/  FADD.FTZ R227, R130, -R12 ;  /* 0x8000000c82e37221 */ /* 0x000fe20000010000 */
[----:B------:R1:W-:Y:S01]  /*2c40*/  MUFU.EX2 R13, R120 ;  /* 0x00000078000d7308 */ /* 0x0003e20000000800 */
[----:B------:R-:W-:Y:S01]  /*2c50*/  FMUL.FTZ R131, R156, R11 ;  /* 0x0000000b9c837220 */ /* 0x000fe20000410000 */
[----:B------:R-:W-:Y:S01]  /*2c60*/  FFMA.FTZ R213, R8, UR14, -R9 ;  /* 0x0000000e08d57c23 */ /* 0x000fe20008010809 */
[----:B------:R-:W4:Y:S01]  /*2c70*/  LDS.64 R10, [R22+0x1e280] ;  /* 0x01e28000160a7984 */ /* 0x000f220000000a00 */
[----:B------:R-:W-:Y:S01]  /*2c80*/  FMUL.FTZ R210, R210, R129 ;  /* 0x00000081d2d27220 */ /* 0x000fe20000410000 */
[----:B------:R-:W-:Y:S01]  /*2c90*/  FSEL R9, R180, -INF , P2 ;  /* 0xff800000b4097808 */ /* 0x000fe20001000000 */
[----:B------:R-:W-:Y:S01]  /*2ca0*/  FFMA.FTZ R8, -R161, R161, 1 ;  /* 0x3f800000a1087423 */ /* 0x000fe200000101a1 */
[----:B------:R-:W-:Y:S01]  /*2cb0*/  FSEL R129, R182, -INF , P1 ;  /* 0xff800000b6817808 */ /* 0x000fe20000800000 */
[----:B------:R-:W-:Y:S01]  /*2cc0*/  FMUL.FTZ R161, R174, R227 ;  /* 0x000000e3aea17220 */ /* 0x000fe20000410000 */
[----:B------:R-:W-:Y:S01]  /*2cd0*/  FMUL.FTZ R227, R177, R128 ;  /* 0x00000080b1e37220 */ /* 0x000fe20000410000 */
[--C-:B-1----:R-:W-:Y:S01]  /*2ce0*/  FFMA.FTZ R120, R9, UR14, -R4.reuse ;  /* 0x0000000e09787c23 */ /* 0x102fe20008010804 */
[----:B------:R-:W-:Y:S01]  /*2cf0*/  MUFU.EX2 R12, R127 ;  /* 0x0000007f000c7308 */ /* 0x000fe20000000800 */
[----:B------:R-:W-:Y:S01]  /*2d00*/  FFMA.FTZ R156, R129, UR14, -R4 ;  /* 0x0000000e819c7c23 */ /* 0x000fe20008010804 */
[----:B------:R-:W-:Y:S01]  /*2d10*/  FSEL R4, R223, -INF , P1 ;  /* 0xff800000df047808 */ /* 0x000fe20000800000 */
[----:B------:R-:W-:Y:S01]  /*2d20*/  FMUL.FTZ R161, R160, R161 ;  /* 0x000000a1a0a17220 */ /* 0x000fe20000410000 */
[----:B------:R-:W-:Y:S01]  /*2d30*/  FMUL.FTZ R160, R8, R227 ;  /* 0x000000e308a07220 */ /* 0x000fe20000410000 */
[----:B------:R-:W-:Y:S01]  /*2d40*/  FSEL R158, R181, -INF , P2 ;  /* 0xff800000b59e7808 */ /* 0x000fe20001000000 */
[----:B------:R-:W1:Y:S01]  /*2d50*/  LDS.64 R8, [R22+0x1e2a0] ;  /* 0x01e2a00016087984 */ /* 0x000e620000000a00 */
[----:B------:R-:W-:Y:S01]  /*2d60*/  FFMA.FTZ R215, -R215, R215, 1 ;  /* 0x3f800000d7d77423 */ /* 0x000fe200000101d7 */
[----:B------:R3:W-:Y:S01]  /*2d70*/  MUFU.EX2 R127, R212 ;  /* 0x000000d4007f7308 */ /* 0x0007e20000000800 */
[----:B------:R-:W-:Y:S01]  /*2d80*/  FFMA.FTZ R216, -R216, R216, 1 ;  /* 0x3f800000d8d87423 */ /* 0x000fe200000101d8 */
[--C-:B------:R-:W-:Y:S01]  /*2d90*/  FFMA.FTZ R158, R158, UR14, -R5.reuse ;  /* 0x0000000e9e9e7c23 */ /* 0x100fe20008010805 */
[----:B------:R-:W-:Y:S01]  /*2da0*/  FFMA.FTZ R217, -R217, R217, 1 ;  /* 0x3f800000d9d97423 */ /* 0x000fe200000101d9 */
[----:B------:R-:W-:Y:S01]  /*2db0*/  FFMA.FTZ R172, -R172, R172, 1 ;  /* 0x3f800000acac7423 */ /* 0x000fe200000101ac */
[----:B------:R-:W-:Y:S01]  /*2dc0*/  FFMA.FTZ R176, -R176, R176, 1 ;  /* 0x3f800000b0b07423 */ /* 0x000fe200000101b0 */
[----:B------:R-:W-:Y:S01]  /*2dd0*/  FFMA.FTZ R178, -R178, R178, 1 ;  /* 0x3f800000b2b27423 */ /* 0x000fe200000101b2 */
[----:B------:R-:W-:Y:S01]  /*2de0*/  FFMA.FTZ R222, -R222, R222, 1 ;  /* 0x3f800000dede7423 */ /* 0x000fe200000101de */
[----:B------:R-:W5:Y:S01]  /*2df0*/  MUFU.EX2 R21, R21 ;  /* 0x0000001500157308 */ /* 0x000f620000000800 */
[----:B---3--:R-:W-:Y:S01]  /*2e00*/  FFMA.FTZ R212, R4, UR14, -R5 ;  /* 0x0000000e04d47c23 */ /* 0x008fe20008010805 */
[----:B------:R-:W-:Y:S01]  /*2e10*/  FFMA.FTZ R179, -R179, R179, 1 ;  /* 0x3f800000b3b37423 */ /* 0x000fe200000101b3 */
[--C-:B--2---:R-:W-:Y:S01]  /*2e20*/  FADD.FTZ R4, R133, -R7.reuse ;  /* 0x8000000785047221 */ /* 0x104fe20000010000 */
[----:B------:R-:W-:Y:S01]  /*2e30*/  FADD.FTZ R7, R135, -R7 ;  /* 0x8000000787077221 */ /* 0x000fe20000010000 */
[----:B------:R-:W-:Y:S01]  /*2e40*/  FFMA.FTZ R135, -R165, R165, 1 ;  /* 0x3f800000a5877423 */ /* 0x000fe200000101a5 */
[--C-:B------:R-:W-:Y:S01]  /*2e50*/  FADD.FTZ R227, R132, -R6.reuse ;  /* 0x8000000684e37221 */ /* 0x100fe20000010000 */
[----:B------:R-:W-:Y:S01]  /*2e60*/  FMUL.FTZ R4, R211, R4 ;  /* 0x00000004d3047220 */ /* 0x000fe20000410000 */
[----:B------:R-:W2:Y:S01]  /*2e70*/  MUFU.EX2 R126, R126 ;  /* 0x0000007e007e7308 */ /* 0x000ea20000000800 */
[----:B------:R-:W-:Y:S01]  /*2e80*/  FADD.FTZ R6, R134, -R6 ;  /* 0x8000000686067221 */ /* 0x000fe20000010000 */
[----:B------:R-:W-:Y:S01]  /*2e90*/  FMUL.FTZ R7, R124, R7 ;  /* 0x000000077c077220 */ /* 0x000fe20000410000 */
[----:B------:R-:W-:Y:S01]  /*2ea0*/  FMUL.FTZ R135, R135, R4 ;  /* 0x0000000487877220 */ /* 0x000fe20000410000 */
[----:B------:R-:W-:Y:S01]  /*2eb0*/  FFMA.FTZ R134, -R164, R164, 1 ;  /* 0x3f800000a4867423 */ /* 0x000fe200000101a4 */
[----:B------:R-:W3:Y:S01]  /*2ec0*/  LDS.64 R4, [R22+0x1e2c0] ;  /* 0x01e2c00016047984 */ /* 0x000ee20000000a00 */
[----:B------:R-:W-:Y:S01]  /*2ed0*/  FMUL.FTZ R6, R15, R6 ;  /* 0x000000060f067220 */ /* 0x000fe20000410000 */
[----:B------:R-:W-:Y:S01]  /*2ee0*/  FFMA.FTZ R164, -R218, R218, 1 ;  /* 0x3f800000daa47423 */ /* 0x000fe200000101da */
[----:B------:R4:W-:Y:S01]  /*2ef0*/  MUFU.EX2 R129, R159 ;  /* 0x0000009f00817308 */ /* 0x0009e20000000800 */
[----:B------:R-:W-:Y:S01]  /*2f00*/  FMUL.FTZ R227, R14, R227 ;  /* 0x000000e30ee37220 */ /* 0x000fe20000410000 */
[----:B------:R-:W-:Y:S01]  /*2f10*/  FMUL.FTZ R133, R215, R6 ;  /* 0x00000006d7857220 */ /* 0x000fe20000410000 */
[----:B------:R-:W-:Y:S01]  /*2f20*/  FFMA.FTZ R180, -R180, R180, 1 ;  /* 0x3f800000b4b47423 */ /* 0x000fe200000101b4 */
[----:B------:R-:W-:Y:S01]  /*2f30*/  FFMA.FTZ R182, -R182, R182, 1 ;  /* 0x3f800000b6b67423 */ /* 0x000fe200000101b6 */
[----:B------:R-:W-:Y:S01]  /*2f40*/  FFMA.FTZ R181, -R181, R181, 1 ;  /* 0x3f800000b5b57423 */ /* 0x000fe200000101b5 */
[----:B------:R-:W-:Y:S01]  /*2f50*/  FFMA.FTZ R223, -R223, R223, 1 ;  /* 0x3f800000dfdf7423 */ /* 0x000fe200000101df */
[----:B------:R-:W-:Y:S01]  /*2f60*/  FMUL.FTZ R134, R134, R227 ;  /* 0x000000e386867220 */ /* 0x000fe20000410000 */
[----:B------:R2:W-:Y:S01]  /*2f70*/  MUFU.EX2 R130, R157 ;  /* 0x0000009d00827308 */ /* 0x0005e20000000800 */
[--C-:B----4-:R-:W-:Y:S01]  /*2f80*/  FADD.FTZ R159, R136, -R10.reuse ;  /* 0x8000000a889f7221 */ /* 0x110fe20000010000 */
[----:B------:R-:W-:Y:S01]  /*2f90*/  FMUL.FTZ R136, R216, R7 ;  /* 0x00000007d8887220 */ /* 0x000fe20000410000 */
[----:B------:R-:W-:Y:S01]  /*2fa0*/  FADD.FTZ R10, R138, -R10 ;  /* 0x8000000a8a0a7221 */ /* 0x000fe20000010000 */
[--C-:B------:R-:W-:Y:S01]  /*2fb0*/  FADD.FTZ R7, R139, -R11.reuse ;  /* 0x8000000b8b077221 */ /* 0x100fe20000010000 */
[----:B-----5:R-:W-:Y:S01]  /*2fc0*/  FMUL.FTZ R6, R20, R159 ;  /* 0x0000009f14067220 */ /* 0x020fe20000410000 */
[----:B------:R-:W-:Y:S01]  /*2fd0*/  FADD.FTZ R216, R137, -R11 ;  /* 0x8000000b89d87221 */ /* 0x000fe20000010000 */
[----:B------:R-:W-:Y:S01]  /*2fe0*/  FFMA.FTZ R138, -R219, R219, 1 ;  /* 0x3f800000db8a7423 */ /* 0x000fe200000101db */
[----:B------:R-:W4:Y:S01]  /*2ff0*/  MUFU.EX2 R125, R125 ;  /* 0x0000007d007d7308 */ /* 0x000f220000000800 */
[----:B--2---:R-:W-:Y:S01]  /*3000*/  FMUL.FTZ R157, R21, R10 ;  /* 0x0000000a159d7220 */ /* 0x004fe20000410000 */
[----:B------:R-:W-:Y:S01]  /*3010*/  FMUL.FTZ R137, R217, R6 ;  /* 0x00000006d9897220 */ /* 0x000fe20000410000 */
[----:B------:R-:W-:Y:S01]  /*3020*/  FMUL.FTZ R10, R126, R7 ;  /* 0x000000077e0a7220 */ /* 0x000fe20000410000 */
[--C-:B-1----:R-:W-:Y:S01]  /*3030*/  FADD.FTZ R142, R142, -R8.reuse ;  /* 0x800000088e8e7221 */ /* 0x102fe20000010000 */
[----:B------:R1:W2:Y:S01]  /*3040*/  LDS.64 R6, [R22+0x1e2e0] ;  /* 0x01e2e00016067984 */ /* 0x0002a20000000a00 */
[----:B------:R-:W-:Y:S01]  /*3050*/  FMUL.FTZ R138, R138, R157 ;  /* 0x0000009d8a8a7220 */ /* 0x000fe20000410000 */
[----:B------:R-:W-:Y:S01]  /*3060*/  FADD.FTZ R157, R140, -R8 ;  /* 0x800000088c9d7221 */ /* 0x000fe20000010000 */
[----:B------:R-:W5:Y:S01]  /*3070*/  MUFU.EX2 R128, R225 ;  /* 0x000000e100807308 */ /* 0x000f620000000800 */
[----:B------:R-:W-:Y:S01]  /*3080*/  FFMA.FTZ R139, -R220, R220, 1 ;  /* 0x3f800000dc8b7423 */ /* 0x000fe200000101dc */
[----:B------:R-:W-:Y:S01]  /*3090*/  FFMA.FTZ R140, -R221, R221, 1 ;  /* 0x3f800000dd8c7423 */ /* 0x000fe200000101dd */
[----:B------:R-:W-:Y:S01]  /*30a0*/  FMUL.FTZ R157, R12, R157 ;  /* 0x0000009d0c9d7220 */ /* 0x000fe20000410000 */
[----:B------:R-:W-:Y:S01]  /*30b0*/  F2FP.F16.F32.PACK_AB R177, R177, R174 ;  /* 0x000000aeb1b1723e */ /* 0x000fe200000000ff */
[----:B------:R-:W-:-:S02]  /*30c0*/  FMUL.FTZ R139, R139, R10 ;  /* 0x0000000a8b8b7220 */ /* 0x000fc40000410000 */
[----:B-1----:R-:W-:Y:S01]  /*30d0*/  FMUL.FTZ R22, R172, R157 ;  /* 0x0000009dac167220 */ /* 0x002fe20000410000 */
[----:B------:R1:W5:Y:S01]  /*30e0*/  MUFU.EX2 R132, R214 ;  /* 0x000000d600847308 */ /* 0x0003620000000800 */
[----:B----4-:R-:W-:-:S04]  /*30f0*/  FMUL.FTZ R159, R125, R216 ;  /* 0x000000d87d9f7220 */ /* 0x010fc80000410000 */
[----:B------:R-:W-:Y:S01]  /*3100*/  FMUL.FTZ R164, R164, R159 ;  /* 0x0000009fa4a47220 */ /* 0x000fe20000410000 */
[--C-:B------:R-:W-:Y:S01]  /*3110*/  FADD.FTZ R159, R143, -R9.reuse ;  /* 0x800000098f9f7221 */ /* 0x100fe20000010000 */
[--C-:B---3--:R-:W-:Y:S01]  /*3120*/  FADD.FTZ R144, R144, -R4.reuse ;  /* 0x8000000490907221 */ /* 0x108fe20000010000 */
[----:B------:R5:W-:Y:S01]  /*3130*/  MUFU.EX2 R10, R120 ;  /* 0x00000078000a7308 */ /* 0x000be20000000800 */
[----:B-1----:R-:W-:Y:S01]  /*3140*/  FADD.FTZ R214, R141, -R9 ;  /* 0x800000098dd67221 */ /* 0x002fe20000010000 */
[----:B------:R-:W-:Y:S01]  /*3150*/  FMUL.FTZ R9, R13, R142 ;  /* 0x0000008e0d097220 */ /* 0x000fe20000410000 */
[----:B------:R-:W-:Y:S01]  /*3160*/  FADD.FTZ R157, R146, -R4 ;  /* 0x80000004929d7221 */ /* 0x000fe20000010000 */
[--C-:B------:R-:W-:Y:S01]  /*3170*/  FADD.FTZ R4, R147, -R5.reuse ;  /* 0x8000000593047221 */ /* 0x100fe20000010000 */
[----:B------:R-:W-:Y:S01]  /*3180*/  FFMA.FTZ R143, -R175, R175, 1 ;  /* 0x3f800000af8f7423 */ /* 0x000fe200000101af */
[----:B------:R-:W-:Y:S01]  /*3190*/  FMUL.FTZ R140, R140, R9 ;  /* 0x000000098c8c7220 */ /* 0x000fe20000410000 */
[----:B------:R-:W-:Y:S01]  /*31a0*/  FMUL.FTZ R157, R130, R157 ;  /* 0x0000009d829d7220 */ /* 0x000fe20000410000 */
[----:B------:R-:W1:Y:S01]  /*31b0*/  MUFU.EX2 R11, R213 ;  /* 0x000000d5000b7308 */ /* 0x000e620000000800 */
[----:B-----5:R-:W-:Y:S01]  /*31c0*/  FMUL.FTZ R120, R128, R159 ;  /* 0x0000009f80787220 */ /* 0x020fe20000410000 */
[----:B------:R-:W-:Y:S01]  /*31d0*/  FADD.FTZ R159, R145, -R5 ;  /* 0x80000005919f7221 */ /* 0x000fe20000010000 */
[----:B------:R-:W-:Y:S01]  /*31e0*/  FMUL.FTZ R145, R129, R144 ;  /* 0x0000009081917220 */ /* 0x000fe20000410000 */
[----:B------:R-:W-:Y:S01]  /*31f0*/  FFMA.FTZ R141, -R173, R173, 1 ;  /* 0x3f800000ad8d7423 */ /* 0x000fe200000101ad */
[----:B------:R-:W-:Y:S01]  /*3200*/  FMUL.FTZ R143, R143, R120 ;  /* 0x000000788f8f7220 */ /* 0x000fe20000410000 */
[----:B------:R-:W-:Y:S01]  /*3210*/  FMUL.FTZ R159, R132, R159 ;  /* 0x0000009f849f7220 */ /* 0x000fe20000410000 */
[----:B------:R-:W-:Y:S01]  /*3220*/  FMUL.FTZ R144, R176, R145 ;  /* 0x00000091b0907220 */ /* 0x000fe20000410000 */
[----:B------:R-:W3:Y:S01]  /*3230*/  MUFU.EX2 R8, R156 ;  /* 0x0000009c00087308 */ /* 0x000ee20000000800 */
[----:B------:R-:W-:Y:S01]  /*3240*/  FMUL.FTZ R145, R178, R157 ;  /* 0x0000009db2917220 */ /* 0x000fe20000410000 */
[----:B------:R-:W-:Y:S01]  /*3250*/  FMUL.FTZ R147, R222, R159 ;  /* 0x0000009fde937220 */ /* 0x000fe20000410000 */
[----:B------:R-:W-:Y:S01]  /*3260*/  FMUL.FTZ R214, R127, R214 ;  /* 0x000000d67fd67220 */ /* 0x000fe20000410000 */
[----:B------:R-:W-:Y:S01]  /*3270*/  F2FP.F16.F32.PACK_AB R176, R163, R162 ;  /* 0x000000a2a3b0723e */ /* 0x000fe200000000ff */
[--C-:B--2---:R-:W-:Y:S01]  /*3280*/  FADD.FTZ R157, R148, -R6.reuse ;  /* 0x80000006949d7221 */ /* 0x104fe20000010000 */
[----:B------:R-:W-:Y:S01]  /*3290*/  FADD.FTZ R159, R150, -R6 ;  /* 0x80000006969f7221 */ /* 0x000fe20000010000 */
[--C-:B------:R-:W-:Y:S01]  /*32a0*/  FADD.FTZ R6, R149, -R7.reuse ;  /* 0x8000000795067221 */ /* 0x100fe20000010000 */
[----:B------:R2:W4:Y:S01]  /*32b0*/  MUFU.EX2 R9, R158 ;  /* 0x0000009e00097308 */ /* 0x0005220000000800 */
[----:B------:R-:W-:Y:S01]  /*32c0*/  FADD.FTZ R120, R151, -R7 ;  /* 0x8000000797787221 */ /* 0x000fe20000010000 */
[----:B------:R-:W-:-:S02]  /*32d0*/  IMAD.U32 R7, RZ, RZ, UR6 ;  /* 0x00000006ff077e24 */ /* 0x000fc4000f8e00ff */
[----:B-1----:R-:W-:Y:S01]  /*32e0*/  FMUL.FTZ R4, R11, R4 ;  /* 0x000000040b047220 */ /* 0x002fe20000410000 */
[----:B------:R-:W-:Y:S01]  /*32f0*/  FMUL.FTZ R157, R10, R157 ;  /* 0x0000009d0a9d7220 */ /* 0x000fe20000410000 */
[----:B------:R-:W-:Y:S01]  /*3300*/  FMUL.FTZ R141, R141, R214 ;  /* 0x000000d68d8d7220 */ /* 0x000fe20000410000 */
[----:B------:R-:W-:Y:S02]  /*3310*/  IMAD R7, R7, 0x2000, R0 ;  /* 0x0000200007077824 */ /* 0x000fe400078e0200 */
[----:B------:R-:W-:Y:S01]  /*3320*/  FMUL.FTZ R4, R179, R4 ;  /* 0x00000004b3047220 */ /* 0x000fe20000410000 */
[----:B------:R-:W1:Y:S01]  /*3330*/  MUFU.EX2 R5, R212 ;  /* 0x000000d400057308 */ /* 0x000e620000000800 */
[----:B---3--:R-:W-:Y:S01]  /*3340*/  FMUL.FTZ R159, R8, R159 ;  /* 0x0000009f089f7220 */ /* 0x008fe20000410000 */
[----:B------:R-:W-:Y:S01]  /*3350*/  FMUL.FTZ R146, R180, R157 ;  /* 0x0000009db4927220 */ /* 0x000fe20000410000 */
[----:B------:R-:W-:Y:S01]  /*3360*/  F2FP.F16.F32.PACK_AB R156, R152, R121 ;  /* 0x00000079989c723e */ /* 0x000fe200000000ff */
[----:B------:R-:W-:-:S02]  /*3370*/  IMAD R7, R7, 0x2, R18 ;  /* 0x0000000207077824 */ /* 0x000fc400078e0212 */
[----:B------:R-:W-:Y:S01]  /*3380*/  FMUL.FTZ R182, R182, R159 ;  /* 0x0000009fb6b67220 */ /* 0x000fe20000410000 */
[----:B------:R-:W-:Y:S02]  /*3390*/  F2FP.F16.F32.PACK_AB R157, R122, R123 ;  /* 0x0000007b7a9d723e */ /* 0x000fe400000000ff */
[----:B--2---:R-:W-:Y:S01]  /*33a0*/  F2FP.F16.F32.PACK_AB R158, R154, R155 ;  /* 0x0000009b9a9e723e */ /* 0x004fe200000000ff */
[----:B----4-:R-:W-:Y:S01]  /*33b0*/  FMUL.FTZ R6, R9, R6 ;  /* 0x0000000609067220 */ /* 0x010fe20000410000 */
[----:B------:R-:W-:Y:S02]  /*33c0*/  F2FP.F16.F32.PACK_AB R159, R208, R153 ;  /* 0x00000099d09f723e */ /* 0x000fe400000000ff */
[----:B------:R-:W-:Y:S01]  /*33d0*/  F2FP.F16.F32.PACK_AB R152, R210, R131 ;  /* 0x00000083d298723e */ /* 0x000fe200000000ff */
[----:B------:R-:W-:Y:S01]  /*33e0*/  FMUL.FTZ R181, R181, R6 ;  /* 0x00000006b5b57220 */ /* 0x000fe20000410000 */
[----:B------:R-:W-:Y:S01]  /*33f0*/  F2FP.F16.F32.PACK_AB R153, R160, R161 ;  /* 0x000000a1a099723e */ /* 0x000fe200000000ff */
[----:B------:R2:W-:Y:S01]  /*3400*/  STSM.16.MT88.4 [R7+0x1e800], R156 ;  /* 0x01e8009c07007844 */ /* 0x0005e20000004200 */
[----:B------:R-:W-:Y:S01]  /*3410*/  F2FP.F16.F32.PACK_AB R154, R135, R134 ;  /* 0x00000086879a723e */ /* 0x000fe200000000ff */
[----:B-1----:R-:W-:Y:S01]  /*3420*/  FMUL.FTZ R120, R5, R120 ;  /* 0x0000007805787220 */ /* 0x002fe20000410000 */
[----:B------:R-:W-:-:S02]  /*3430*/  F2FP.F16.F32.PACK_AB R155, R136, R133 ;  /* 0x00000085889b723e */ /* 0x000fc400000000ff */
[----:B------:R-:W-:Y:S01]  /*3440*/  F2FP.F16.F32.PACK_AB R148, R164, R137 ;  /* 0x00000089a494723e */ /* 0x000fe200000000ff */
[----:B------:R-:W-:Y:S01]  /*3450*/  FMUL.FTZ R223, R223, R120 ;  /* 0x00000078dfdf7220 */ /* 0x000fe20000410000 */
[----:B------:R-:W-:Y:S01]  /*3460*/  F2FP.F16.F32.PACK_AB R149, R139, R138 ;  /* 0x0000008a8b95723e */ /* 0x000fe200000000ff */
[----:B------:R2:W-:Y:S01]  /*3470*/  STSM.16.MT88.4 [R7+0x1f000], R152 ;  /* 0x01f0009807007844 */ /* 0x0005e20000004200 */
[----:B------:R-:W-:Y:S02]  /*3480*/  F2FP.F16.F32.PACK_AB R150, R141, R22 ;  /* 0x000000168d96723e */ /* 0x000fe400000000ff */
[----:B------:R-:W-:Y:S02]  /*3490*/  F2FP.F16.F32.PACK_AB R151, R143, R140 ;  /* 0x0000008c8f97723e */ /* 0x000fe400000000ff */
[----:B------:R-:W-:Y:S02]  /*34a0*/  F2FP.F16.F32.PACK_AB R144, R147, R144 ;  /* 0x000000909390723e */ /* 0x000fe400000000ff */
[----:B------:R-:W-:Y:S01]  /*34b0*/  F2FP.F16.F32.PACK_AB R145, R4, R145 ;  /* 0x000000910491723e */ /* 0x000fe200000000ff */
[----:B------:R2:W-:Y:S01]  /*34c0*/  STSM.16.MT88.4 [R7+0x1f800], R148 ;  /* 0x01f8009407007844 */ /* 0x0005e20000004200 */
[----:B------:R-:W-:Y:S01]  /*34d0*/  F2FP.F16.F32.PACK_AB R146, R181, R146 ;  /* 0x00000092b592723e */ /* 0x000fe200000000ff */
[----:B------:R-:W-:Y:S01]  /*34e0*/  IMAD R4, R209, 0x1000, R18 ;  /* 0x00001000d1047824 */ /* 0x000fe200078e0212 */
[----:B------:R-:W-:-:S02]  /*34f0*/  F2FP.F16.F32.PACK_AB R147, R223, R182 ;  /* 0x000000b6df93723e */ /* 0x000fc400000000ff */
[----:B------:R-:W-:Y:S02]  /*3500*/  F2FP.F16.F32.PACK_AB R120, R183, R224 ;  /* 0x000000e0b778723e */ /* 0x000fe400000000ff */
[----:B------:R-:W-:Y:S01]  /*3510*/  F2FP.F16.F32.PACK_AB R121, R170, R169 ;  /* 0x000000a9aa79723e */ /* 0x000fe200000000ff */
[----:B------:R2:W-:Y:S01]  /*3520*/  STSM.16.MT88.4 [R7+0x20000], R144 ;  /* 0x0200009007007844 */ /* 0x0005e20000004200 */
[----:B------:R-:W-:Y:S02]  /*3530*/  F2FP.F16.F32.PACK_AB R122, R167, R166 ;  /* 0x000000a6a77a723e */ /* 0x000fe400000000ff */
[----:B------:R-:W-:Y:S02]  /*3540*/  F2FP.F16.F32.PACK_AB R123, R171, R168 ;  /* 0x000000a8ab7b723e */ /* 0x000fe400000000ff */
[----:B------:R-:W-:Y:S02]  /*3550*/  F2FP.F16.F32.PACK_AB R178, R211, R14 ;  /* 0x0000000ed3b2723e */ /* 0x000fe400000000ff */
[----:B------:R-:W-:Y:S01]  /*3560*/  WARPGROUP.ARRIVE ;  /* 0x00000000000079c5 */ /* 0x000fe20000000000 */
[----:B------:R-:W-:-:S02]  /*3570*/  F2FP.F16.F32.PACK_AB R179, R124, R15 ;  /* 0x0000000f7cb3723e */ /* 0x000fc400000000ff */
[----:B------:R-:W-:Y:S02]  /*3580*/  F2FP.F16.F32.PACK_AB R132, R132, R129 ;  /* 0x000000818484723e */ /* 0x000fe400000000ff */
[----:B------:R-:W-:Y:S01]  /*3590*/  F2FP.F16.F32.PACK_AB R133, R11, R130 ;  /* 0x000000820b85723e */ /* 0x000fe200000000ff */
[----:B------:R-:W-:Y:S01]  /*35a0*/  HGMMA.64x96x16.F32 R24, R120, gdesc[UR16].tnspB, R24, gsb0 ;  /* 0x4160001078187df0 */ /* 0x000fe20008000818 */
[----:B------:R-:W-:Y:S01]  /*35b0*/  UMOV UR18, UR12 ;  /* 0x0000000c00127c82 */ /* 0x000fe20008000000 */
[----:B------:R-:W-:Y:S01]  /*35c0*/  UMOV UR19, 0x80000020 ;  /* 0x8000002000137882 */ /* 0x000fe20000000000 */
[----:B------:R-:W-:Y:S01]  /*35d0*/  UIADD3 UR12, UR10, 0x80, URZ ;  /* 0x000000800a0c7890 */ /* 0x000fe2000fffe03f */
[----:B------:R-:W-:Y:S02]  /*35e0*/  F2FP.F16.F32.PACK_AB R134, R9, R10 ;  /* 0x0000000a0986723e */ /* 0x000fe400000000ff */
[----:B------:R-:W-:Y:S02]  /*35f0*/  F2FP.F16.F32.PACK_AB R135, R5, R8 ;  /* 0x000000080587723e */ /* 0x000fe400000000ff */
        /* <DEDUP_REMOVED lines=185> */
[----:B--2---:R-:W-:Y:S05]  /*4190*/  @!P0 BRA `(.L_x_353) ;  /* 0x0000000000048947 */ /* 0x004fea0003800000 */
[----:B------:R-:W-:Y:S01]  /*41a0*/  BPT.TRAP 0x1 ;  /* 0x000000040000795c */ /* 0x000fe20000300000 */
.L_x_353:
        /* <DEDUP_REMOVED lines=48> */
.L_x_354:
        /* <DEDUP_REMOVED lines=16> */
.L_x_344:
[----:B------:R-:W2:Y:S01]  /*45b0*/  S2UR UR7, SR_CTAID.Y ;  /* 0x00000000000779c3 */ /* 0x000ea20000002600 */
[----:B------:R-:W-:Y:S01]  /*45c0*/  ULDC UR6, c[0x0][0x850] ;  /* 0x0002140000067ab9 */ /* 0x000fe20000000800 */
[----:B------:R-:W3:Y:S01]  /*45d0*/  S2R R0, SR_TID.X ;  /* 0x0000000000007919 */ /* 0x000ee20000002100 */
[----:B------:R-:W-:Y:S01]  /*45e0*/  UISETP.NE.AND UP0, UPT, UR6, 0x1, UPT ;  /* 0x000000010600788c */ /* 0x000fe2000bf05270 */
[----:B------:R-:W-:Y:S01]  /*45f0*/  IMAD R23, R16, 0x1800, R23 ;  /* 0x0000180010177824 */ /* 0x000fe200078e0217 */
[----:B------:R-:W-:Y:S01]  /*4600*/  ULDC.64 UR14, c[0x0][0x818] ;  /* 0x00020600000e7ab9 */ /* 0x000fe20000000a00 */
[----:B------:R-:W-:Y:S01]  /*4610*/  ULDC UR12, c[0x0][0x870] ;  /* 0x00021c00000c7ab9 */ /* 0x000fe20000000800 */
[----:B------:R-:W-:Y:S01]  /*4620*/  ULDC.64 UR18, c[0x0][0x840] ;  /* 0x0002100000127ab9 */ /* 0x000fe20000000a00 */
[----:B------:R-:W5:Y:S01]  /*4630*/  S2UR UR17, SR_CTAID.X ;  /* 0x00000000001179c3 */ /* 0x000f620000002500 */
[----:B------:R-:W-:Y:S01]  /*4640*/  ULDC.64 UR20, c[0x0][0x868] ;  /* 0x00021a0000147ab9 */ /* 0x000fe20000000a00 */
[----:B------:R-:W-:-:S06]  /*4650*/  IMAD R23, R23, 0x4, R18 ;  /* 0x0000000417177824 */ /* 0x000fcc00078e0212 */
[----:B------:R-:W-:Y:S08]  /*4660*/  BAR.SYNC.DEFER_BLOCKING 0x1, 0x100 ;  /* 0x0044000000007b1d */ /* 0x000ff00000010000 */
[----:B------:R-:W4:Y:S01]  /*4670*/  S2UR UR24, SR_CTAID.Z ;  /* 0x00000000001879c3 */ /* 0x000f220000002700 */
[----:B------:R-:W-:Y:S01]  /*4680*/  @UP0 ULDC UR4, c[0x0][0x854] ;  /* 0x0002150000040ab9 */ /* 0x000fe20000000800 */
[----:B------:R-:W-:Y:S01]  /*4690*/  @UP0 ULDC UR9, c[0x0][0x858] ;  /* 0x0002160000090ab9 */ /* 0x000fe20000000800 */
[----:B------:R-:W-:Y:S01]  /*46a0*/  ULDC.64 UR22, c[0x0][0x848] ;  /* 0x0002120000167ab9 */ /* 0x000fe20000000a00 */
[----:B------:R-:W-:Y:S01]  /*46b0*/  BSSY B0, `(.L_x_356) ;  /* 0x0000073000007945 */ /* 0x000fe20003800000 */
[----:B--2---:R-:W-:-:S02]  /*46c0*/  UIMAD.WIDE.U32 UR4, UR7, UR4, URZ ;  /* 0x00000004070472a5 */ /* 0x004fc4000f8e003f */
[----:B------:R-:W-:Y:S02]  /*46d0*/  UMOV UR8, UR7 ;  /* 0x0000000700087c82 */ /* 0x000fe40008000000 */
[----:B------:R-:W-:Y:S02]  /*46e0*/  @UP0 USHF.R.U32.HI UR8, URZ, UR9, UR5 ;  /* 0x000000093f080299 */ /* 0x000fe40008011605 */
[----:B-----5:R-:W-:Y:S02]  /*46f0*/  UIMAD UR10, UR17, 0x3000, URZ ;  /* 0x00003000110a78a4 */ /* 0x020fe4000f8e023f */
[----:B------:R-:W-:Y:S01]  /*4700*/  USHF.R.S32.HI UR13, URZ, 0x1f, UR8 ;  /* 0x0000001f3f0d7899 */ /* 0x000fe20008011408 */
[----:B------:R2:W-:Y:S01]  /*4710*/  STS.128 [R23], R24 ;  /* 0x0000001817007388 */ /* 0x0005e20000000c00 */
[----:B------:R-:W-:Y:S01]  /*4720*/  USHF.R.S32.HI UR11, URZ, 0x1f, UR10 ;  /* 0x0000001f3f0b7899 */ /* 0x000fe2000801140a */
[----:B---3--:R-:W-:Y:S01]  /*4730*/  ISETP.NE.AND P1, PT, R0, 0x80, PT ;  /* 0x000000800000780c */ /* 0x008fe20003f25270 */
[----:B------:R-:W-:Y:S01]  /*4740*/  UIMAD UR9, UR13, UR14, URZ ;  /* 0x0000000e0d0972a4 */ /* 0x000fe2000f8e023f */
[----:B------:R2:W-:Y:S01]  /*4750*/  STS.128 [R23+0x800], R28 ;  /* 0x0008001c17007388 */ /* 0x0005e20000000c00 */
[----:B------:R-:W-:-:S02]  /*4760*/  UIMAD UR12, UR17, UR12, URZ ;  /* 0x0000000c110c72a4 */ /* 0x000fc4000f8e023f */
[----:B------:R-:W-:Y:S01]  /*4770*/  UIMAD.WIDE.U32 UR4, UR8, UR14, UR10 ;  /* 0x0000000e080472a5 */ /* 0x000fe2000f8e000a */
[----:B------:R2:W-:Y:S01]  /*4780*/  STS.128 [R23+0x1000], R32 ;  /* 0x0010002017007388 */ /* 0x0005e20000000c00 */
[----:B------:R-:W-:Y:S01]  /*4790*/  UIMAD UR16, UR8, UR15, UR9 ;  /* 0x0000000f081072a4 */ /* 0x000fe2000f8e0209 */
[----:B------:R-:W-:Y:S01]  /*47a0*/  ULDC UR14, c[0x0][0x80c] ;  /* 0x00020300000e7ab9 */ /* 0x000fe20000000800 */
[----:B------:R-:W-:Y:S01]  /*47b0*/  UIMAD.WIDE.U32 UR10, UR8, UR18, UR10 ;  /* 0x00000012080a72a5 */ /* 0x000fe2000f8e000a */
[----:B------:R2:W-:Y:S01]  /*47c0*/  STS.128 [R23+0x1800], R36 ;  /* 0x0018002417007388 */ /* 0x0005e20000000c00 */
[----:B------:R-:W-:Y:S02]  /*47d0*/  UIMAD UR12, UR12, UR14, URZ ;  /* 0x0000000e0c0c72a4 */ /* 0x000fe4000f8e023f */
[----:B----4-:R-:W-:Y:S01]  /*47e0*/  UIMAD UR9, UR24, UR14, URZ ;  /* 0x0000000e180972a4 */ /* 0x010fe2000f8e023f */
[----:B------:R2:W-:Y:S01]  /*47f0*/  STS.128 [R23+0x2000], R4 ;  /* 0x0020000417007388 */ /* 0x0005e20000000c00 */
[----:B------:R-:W-:-:S02]  /*4800*/  USHF.R.S32.HI UR15, URZ, 0x1f, UR12 ;  /* 0x0000001f3f0f7899 */ /* 0x000fc4000801140c */
[----:B------:R-:W-:Y:S01]  /*4810*/  USHF.R.S32.HI UR14, URZ, 0x1f, UR9 ;  /* 0x0000001f3f0e7899 */ /* 0x000fe20008011409 */
[----:B------:R2:W-:Y:S01]  /*4820*/  STS.128 [R23+0x2800], R44 ;  /* 0x0028002c17007388 */ /* 0x0005e20000000c00 */
[----:B------:R-:W-:Y:S02]  /*4830*/  UIADD3 UR12, UP0, UP1, UR12, UR9, UR8 ;  /* 0x000000090c0c7290 */ /* 0x000fe4000f91e008 */
[----:B------:R-:W-:Y:S01]  /*4840*/  UIMAD UR17, UR13, UR18, URZ ;  /* 0x000000120d1172a4 */ /* 0x000fe2000f8e023f */
[----:B------:R2:W-:Y:S01]  /*4850*/  STS.128 [R23+0x3000], R48 ;  /* 0x0030003017007388 */ /* 0x0005e20000000c00 */
[----:B------:R-:W-:Y:S02]  /*4860*/  UIADD3.X UR14, UR15, UR14, UR13, UP0, UP1 ;  /* 0x0000000e0f0e7290 */ /* 0x000fe400087e240d */
[----:B------:R-:W-:Y:S01]  /*4870*/  USHF.L.U32 UR9, UR12, 0x2, URZ ;  /* 0x000000020c097899 */ /* 0x000fe2000800063f */
[----:B------:R2:W-:Y:S01]  /*4880*/  STS.128 [R23+0x3800], R52 ;  /* 0x0038003417007388 */ /* 0x0005e20000000c00 */
[----:B------:R-:W-:-:S02]  /*4890*/  USHF.L.U64.HI UR12, UR12, 0x2, UR14 ;  /* 0x000000020c0c7899 */ /* 0x000fc4000801020e */
[----:B------:R-:W-:Y:S01]  /*48a0*/  UIADD3 UR18, UP0, UR9, UR20, URZ ;  /* 0x0000001409127290 */ /* 0x000fe2000ff1e03f */
[----:B------:R2:W-:Y:S01]  /*48b0*/  STS.128 [R23+0x4000], R56 ;  /* 0x0040003817007388 */ /* 0x0005e20000000c00 */
[----:B------:R-:W-:Y:S02]  /*48c0*/  UIMAD UR17, UR8, UR19, UR17 ;  /* 0x00000013081172a4 */ /* 0x000fe4000f8e0211 */
[----:B------:R-:W-:Y:S01]  /*48d0*/  USHF.R.S32.HI UR13, URZ, 0x1f, UR24 ;  /* 0x0000001f3f0d7899 */ /* 0x000fe20008011418 */
[----:B------:R2:W-:Y:S01]  /*48e0*/  STS.128 [R23+0x4800], R60 ;  /* 0x0048003c17007388 */ /* 0x0005e20000000c00 */
[----:B------:R-:W-:Y:S01]  /*48f0*/  UIADD3.X UR19, UR12, UR21, URZ, UP0, !UPT ;  /* 0x000000150c137290 */ /* 0x000fe200087fe43f */
[----:B------:R-:W-:Y:S01]  /*4900*/  IMAD.U32 R2, RZ, RZ, UR18 ;  /* 0x00000012ff027e24 */ /* 0x000fe2000f8e00ff */
[----:B------:R-:W-:Y:S01]  /*4910*/  UIADD3 UR5, UR5, UR16, URZ ;  /* 0x0000001005057290 */ /* 0x000fe2000fffe03f */
[----:B------:R2:W-:Y:S01]  /*4920*/  STS.128 [R23+0x5000], R64 ;  /* 0x0050004017007388 */ /* 0x0005e20000000c00 */
[----:B------:R-:W-:Y:S01]  /*4930*/  ULDC.64 UR20, c[0x0][0x820] ;  /* 0x0002080000147ab9 */ /* 0x000fe20000000a00 */
[----:B------:R-:W-:Y:S01]  /*4940*/  UIMAD UR15, UR13, UR22, URZ ;  /* 0x000000160d0f72a4 */ /* 0x000fe2000f8e023f */
[----:B------:R-:W-:Y:S01]  /*4950*/  IMAD.U32 R3, RZ, RZ, UR19 ;  /* 0x00000013ff037e24 */ /* 0x000fe2000f8e00ff */
[----:B------:R-:W-:Y:S01]  /*4960*/  UIMAD UR14, UR13, UR20, URZ ;  /* 0x000000140d0e72a4 */ /* 0x000fe2000f8e023f */
[----:B------:R2:W-:Y:S01]  /*4970*/  STS.128 [R23+0x5800], R68 ;  /* 0x0058004417007388 */ /* 0x0005e20000000c00 */
[----:B------:R-:W-:-:S02]  /*4980*/  UIADD3 UR11, UR11, UR17, URZ ;  /* 0x000000110b0b7290 */ /* 0x000fc4000fffe03f */
[----:B------:R-:W-:Y:S02]  /*4990*/  UIMAD UR13, UR24, UR21, UR14 ;  /* 0x00000015180d72a4 */ /* 0x000fe4000f8e020e */
[----:B------:R-:W-:Y:S01]  /*49a0*/  UIMAD.WIDE.U32 UR4, UR24, UR20, UR4 ;  /* 0x00000014180472a5 */ /* 0x000fe2000f8e0004 */
[----:B------:R-:W-:Y:S01]  /*49b0*/  ULDC.64 UR16, c[0x0][0x800] ;  /* 0x0002000000107ab9 */ /* 0x000fe20000000a00 */
[----:B------:R-:W-:Y:S02]  /*49c0*/  UIMAD.WIDE.U32 UR10, UR24, UR22, UR10 ;  /* 0x00000016180a72a5 */ /* 0x000fe4000f8e000a */
[----:B------:R-:W-:Y:S02]  /*49d0*/  UIADD3 UR13, UR5, UR13, URZ ;  /* 0x0000000d050d7290 */ /* 0x000fe4000fffe03f */
[----:B------:R-:W-:Y:S02]  /*49e0*/  ULEA UR16, UP0, UR4, UR16, 0x2 ;  /* 0x0000001004107291 */ /* 0x000fe4000f80103f */
[----:B------:R-:W-:Y:S01]  /*49f0*/  UIMAD UR15, UR24, UR23, UR15 ;  /* 0x00000017180f72a4 */ /* 0x000fe2000f8e020f */
[----:B------:R-:W-:Y:S01]  /*4a00*/  ULDC.64 UR20, c[0x0][0x828] ;  /* 0x00020a0000147ab9 */ /* 0x000fe20000000a00 */
[----:B------:R-:W-:-:S02]  /*4a10*/  ULEA.HI.X UR17, UR4, UR17, UR13, 0x2, UP0 ;  /* 0x0000001104117291 */ /* 0x000fc400080f140d */
[----:B------:R-:W-:Y:S02]  /*4a20*/  UIADD3 UR5, UR11, UR15, URZ ;  /* 0x0000000f0b057290 */ /* 0x000fe4000fffe03f */
[----:B------:R-:W-:Y:S02]  /*4a30*/  ULEA UR20, UP1, UR10, UR20, 0x2 ;  /* 0x000000140a147291 */ /* 0x000fe4000f82103f */
[----:B------:R-:W-:Y:S01]  /*4a40*/  UIADD3 UR4, -UR8, URZ, URZ ;  /* 0x0000003f08047290 */ /* 0x000fe2000fffe13f */
[----:B------:R-:W-:Y:S01]  /*4a50*/  ULDC UR11, c[0x0][0x740] ;  /* 0x0001d000000b7ab9 */ /* 0x000fe20000000800 */
[----:B------:R-:W-:Y:S01]  /*4a60*/  ULEA.HI.X UR5, UR10, UR21, UR5, 0x2, UP1 ;  /* 0x000000150a057291 */ /* 0x000fe200088f1405 */
        /* <DEDUP_REMOVED lines=48> */
[----:B------:R-:W-:Y:S01]  /*4d70*/  UIMAD UR6, UR6, UR4, UR7 ;  /* 0x00000004060672a4 */ /* 0x000fe2000f8e0207 */
[----:B--2---:R-:W-:Y:S11]  /*4d80*/  @P1 BRA `(.L_x_357) ;  /* 0x0000000000141947 */ /* 0x004ff60003800000 */
.L_x_358:
[----:B------:R-:W2:Y:S04]  /*4d90*/  LDG.E.STRONG.GPU R0, desc[UR46][R2.64] ;  /* 0x0000002e02007981 */ /* 0x000ea8000c1ef900 */
[----:B--2---:R-:W-:Y:S01]  /*4da0*/  CCTL.IVALL ;  /* 0x00000000ff00798f */ /* 0x004fe20002000000 */
[----:B------:R-:W-:Y:S05]  /*4db0*/  YIELD ;  /* 0x0000000000007946 */ /* 0x000fea0003800000 */
[----:B------:R-:W-:-:S13]  /*4dc0*/  ISETP.NE.AND P0, PT, R0, UR6, PT ;  /* 0x0000000600007c0c */ /* 0x000fda000bf05270 */
[----:B------:R-:W-:Y:S05]  /*4dd0*/  @P0 BRA `(.L_x_358) ;  /* 0xfffffffc00ec0947 */ /* 0x000fea000383ffff */
.L_x_357:
[----:B------:R-:W-:Y:S05]  /*4de0*/  BSYNC B0 ;  /* 0x0000000000007941 */ /* 0x000fea0003800000 */
.L_x_356:
[----:B------:R-:W-:-:S03]  /*4df0*/  UMOV UR4, 0xffffffff ;  /* 0xffffffff00047882 */ /* 0x000fc60000000000 */
[----:B------:R-:W-:Y:S05]  /*4e00*/  BRA.DIV UR4, `(.L_x_359) ;  /* 0x0000003e04cc7947 */ /* 0x000fea000b800000 */
[----:B------:R-:W-:Y:S01]  /*4e10*/  NOP ;  /* 0x0000000000007918 */ /* 0x000fe20000000000 */
.L_x_441:
[----:B------:R-:W-:Y:S01]  /*4e20*/  @!PT LDS RZ, [RZ] ;  /* 0x00000000fffff984 */ /* 0x000fe20000000800 */
[----:B------:R-:W-:Y:S01]  /*4e30*/  @!PT LDS RZ, [RZ] ;  /* 0x00000000fffff984 */ /* 0x000fe20000000800 */
[----:B------:R-:W-:Y:S01]  /*4e40*/  @!PT LDS RZ, [RZ] ;  /* 0x00000000fffff984 */ /* 0x000fe20000000800 */
[----:B------:R-:W-:Y:S01]  /*4e50*/  @!PT LDS RZ, [RZ] ;  /* 0x00000000fffff984 */ /* 0x000fe20000000800 */
[----:B------:R2:W-:Y:S06]  /*4e60*/  MEMBAR.ALL.CTA ;  /* 0x0000000000007992 */ /* 0x0005ec0000008000 */
[----:B--2---:R-:W2:Y:S01]  /*4e70*/  FENCE.VIEW.ASYNC.S ;  /* 0x00000000000073c6 */ /* 0x004ea20000000000 */
[----:B------:R-:W-:Y:S05]  /*4e80*/  WARPSYNC.ALL ;  /* 0x0000000000007948 */ /* 0x000fea0003800000 */
[----:B------:R-:W-:Y:S01]  /*4e90*/  BSSY B0, `(.L_x_360) ;  /* 0x0000010000007945 */ /* 0x000fe20003800000 */
[----:B--2---:R-:W-:Y:S06]  /*4ea0*/  BAR.SYNC.DEFER_BLOCKING 0x1, 0x100 ;  /* 0x0044000000007b1d */ /* 0x004fec0000010000 */
[----:B------:R-:W-:Y:S05]  /*4eb0*/  @P1 BRA `(.L_x_361) ;  /* 0x0000000000341947 */ /* 0x000fea0003800000 */
[----:B------:R-:W-:Y:S01]  /*4ec0*/  R2UR UR7, R18 ;  /* 0x00000000120772ca */ /* 0x000fe200000e0000 */
[----:B------:R-:W-:Y:S01]  /*4ed0*/  UMOV UR8, 0xc00 ;  /* 0x00000c0000087882 */ /* 0x000fe20000000000 */
[----:B------:R-:W-:Y:S01]  /*4ee0*/  PLOP3.LUT P0, PT, PT, PT, PT, 0x80, 0x0 ;  /* 0x000000000000781c */ /* 0x000fe20003f0f070 */
[----:B------:R-:W-:Y:S01]  /*4ef0*/  UMOV UR10, 0x0 ;  /* 0x00000000000a7882 */ /* 0x000fe20000000000 */
[----:B------:R-:W-:Y:S01]  /*4f00*/  UMOV UR11, 0x14f00000 ;  /* 0x14f00000000b7882 */ /* 0x000fe20000000000 */
[----:B------:R-:W-:-:S10]  /*4f10*/  UMOV UR4, UR20 ;  /* 0x0000001400047c82 */ /* 0x000fd40008000000 */
.L_x_362:
[----:B------:R-:W-:Y:S01]  /*4f20*/  @P0 ELECT P2, URZ, PT ;  /* 0x00000000003f082f */ /* 0x000fe20003840000 */
[----:B------:R2:W-:-:S12]  /*4f30*/  UBLKRED.G.S.ADD.F32.RN [UR4], [UR7], UR8, desc[UR10] ;  /* 0x00000a04070073bb */ /* 0x0005d800080a1408 */
[----:B------:R-:W-:Y:S02]  /*4f40*/  @P2 PLOP3.LUT P0, PT, P2, PT, PT, 0x8, 0x0 ;  /* 0x000000000000281c */ /* 0x000fe4000170e170 */
[----:B------:R-:W-:-:S11]  /*4f50*/  PLOP3.LUT P2, PT, PT, PT, PT, 0x8, 0x0 ;  /* 0x000000000000781c */ /* 0x000fd60003f4e170 */
[----:B--2---:R-:W-:Y:S05]  /*4f60*/  @P0 BRA.U.ANY `(.L_x_362) ;  /* 0xfffffffd00ec0947 */ /* 0x004fea000393ffff */
[----:B------:R0:W-:Y:S01]  /*4f70*/  UTMACMDFLUSH ;  /* 0x00000000000079b7 */ /* 0x0001e20000000000 */
[----:B------:R-:W-:-:S04]  /*4f80*/  DEPBAR.LE SB0, 0x0 ;  /* 0x000080000000791a */ /* 0x000fc80000000000 */
.L_x_361:
[----:B------:R-:W-:Y:S05]  /*4f90*/  BSYNC B0 ;  /* 0x0000000000007941 */ /* 0x000fea0003800000 */
.L_x_360:
        /* <DEDUP_REMOVED lines=12> */
[----:B------:R-:W-:-:S05]  /*5060*/  IMAD.MOV.U32 R5, RZ, RZ, 0x1 ;  /* 0x00000001ff057424 */ /* 0x000fca00078e00ff */
[----:B------:R2:W-:Y:S02]  /*5070*/  REDG.E.ADD.S32.STRONG.GPU desc[UR46][R2.64], R5 ;  /* 0x000000050200798e */ /* 0x0005e4000c10e3ae */
.L_x_364:
[----:B------:R-:W-:Y:S05]  /*5080*/  BSYNC B0 ;  /* 0x0000000000007941 */ /* 0x000fea0003800000 */
.L_x_363:
[----:B------:R-:W-:Y:S06]  /*5090*/  BAR.SYNC.DEFER_BLOCKING 0x1, 0x100 ;  /* 0x0044000000007b1d */ /* 0x000fec0000010000 */
[----:B------:R-:W-:Y:S01]  /*50a0*/  ULDC.64 UR4, c[0x0][0x860] ;  /* 0x0002180000047ab9 */ /* 0x000fe20000000a00 */
[----:B------:R-:W-:Y:S01]  /*50b0*/  BSSY B0, `(.L_x_365) ;  /* 0x0000017000007945 */ /* 0x000fe20003800000 */
[----:B------:R-:W-:-:S04]  /*50c0*/  UIADD3 UR9, UP0, UR9, UR4, URZ ;  /* 0x0000000409097290 */ /* 0x000fc8000ff1e03f */
[----:B------:R-:W-:Y:S02]  /*50d0*/  UIADD3.X UR12, UR12, UR5, URZ, UP0, !UPT ;  /* 0x000000050c0c7290 */ /* 0x000fe400087fe43f */
[----:B--2---:R-:W-:-:S04]  /*50e0*/  IMAD.U32 R2, RZ, RZ, UR9 ;  /* 0x00000009ff027e24 */ /* 0x004fc8000f8e00ff */
[----:B------:R-:W-:Y:S01]  /*50f0*/  IMAD.U32 R3, RZ, RZ, UR12 ;  /* 0x0000000cff037e24 */ /* 0x000fe2000f8e00ff */
        /* <DEDUP_REMOVED lines=12> */
[----:B------:R-:W-:Y:S05]  /*51c0*/  @P1 BRA `(.L_x_366) ;  /* 0x0000000000141947 */ /* 0x000fea0003800000 */
.L_x_367:
[----:B------:R-:W3:Y:S04]  /*51d0*/  LDG.E.STRONG.GPU R0, desc[UR46][R2.64] ;  /* 0x0000002e02007981 */ /* 0x000ee8000c1ef900 */
[----:B---3--:R-:W-:Y:S01]  /*51e0*/  CCTL.IVALL ;  /* 0x00000000ff00798f */ /* 0x008fe20002000000 */
[----:B------:R-:W-:Y:S05]  /*51f0*/  YIELD ;  /* 0x0000000000007946 */ /* 0x000fea0003800000 */
[----:B------:R-:W-:-:S13]  /*5200*/  ISETP.NE.AND P0, PT, R0, UR6, PT ;  /* 0x0000000600007c0c */ /* 0x000fda000bf05270 */
[----:B------:R-:W-:Y:S05]  /*5210*/  @P0 BRA `(.L_x_367) ;  /* 0xfffffffc00ec0947 */ /* 0x000fea000383ffff */
.L_x_366:
[----:B------:R-:W-:Y:S05]  /*5220*/  BSYNC B0 ;  /* 0x0000000000007941 */ /* 0x000fea0003800000 */
.L_x_365:
[----:B------:R-:W-:-:S03]  /*5230*/  UMOV UR4, 0xffffffff ;  /* 0xffffffff00047882 */ /* 0x000fc60000000000 */
[----:B------:R-:W-:Y:S05]  /*5240*/  BRA.DIV UR4, `(.L_x_368) ;  /* 0x0000003a04d87947 */ /* 0x000fea000b800000 */
[----:B------:R-:W-:Y:S01]  /*5250*/  NOP ;  /* 0x0000000000007918 */ /* 0x000fe20000000000 */
.L_x_444:
[----:B------:R-:W-:Y:S01]  /*5260*/  @!PT LDS RZ, [RZ] ;  /* 0x00000000fffff984 */ /* 0x000fe20000000800 */
[----:B------:R-:W-:Y:S01]  /*5270*/  @!PT LDS RZ, [RZ] ;  /* 0x00000000fffff984 */ /* 0x000fe20000000800 */
[----:B------:R-:W-:Y:S01]  /*5280*/  @!PT LDS RZ, [RZ] ;  /* 0x00000000fffff984 */ /* 0x000fe20000000800 */
[----:B------:R-:W-:Y:S01]  /*5290*/  @!PT LDS RZ, [RZ] ;  /* 0x00000000fffff984 */ /* 0x000fe20000000800 */
[----:B------:R3:W-:Y:S06]  /*52a0*/  MEMBAR.ALL.CTA ;  /* 0x0000000000007992 */ /* 0x0007ec0000008000 */
[----:B---3--:R-:W3:Y:S01]  /*52b0*/  FENCE.VIEW.ASYNC.S ;  /* 0x00000000000073c6 */ /* 0x008ee20000000000 */
[----:B------:R-:W-:Y:S05]  /*52c0*/  WARPSYNC.ALL ;  /* 0x0000000000007948 */ /* 0x000fea0003800000 */
[----:B------:R-:W-:Y:S01]  /*52d0*/  BSSY B0, `(.L_x_369) ;  /* 0x0000011000007945 */ /* 0x000fe20003800000 */
        /* <DEDUP_REMOVED lines=9> */
.L_x_371:
[----:B------:R-:W-:Y:S01]  /*5370*/  @P0 ELECT P2, URZ, PT ;  /* 0x00000000003f082f */ /* 0x000fe20003840000 */
[----:B------:R3:W-:-:S12]  /*5380*/  UBLKRED.G.S.ADD.F32.RN [UR4], [UR7], UR8, desc[UR10] ;  /* 0x00000a04070073bb */ /* 0x0007d800080a1408 */
[----:B------:R-:W-:Y:S02]  /*5390*/  @P2 PLOP3.LUT P0, PT, P2, PT, PT, 0x8, 0x0 ;  /* 0x000000000000281c */ /* 0x000fe4000170e170 */
[----:B------:R-:W-:-:S11]  /*53a0*/  PLOP3.LUT P2, PT, PT, PT, PT, 0x8, 0x0 ;  /* 0x000000000000781c */ /* 0x000fd60003f4e170 */
[----:B---3--:R-:W-:Y:S05]  /*53b0*/  @P0 BRA.U.ANY `(.L_x_371) ;  /* 0xfffffffd00ec0947 */ /* 0x008fea000393ffff */
[----:B------:R0:W-:Y:S01]  /*53c0*/  UTMACMDFLUSH ;  /* 0x00000000000079b7 */ /* 0x0001e20000000000 */
[----:B------:R-:W-:-:S04]  /*53d0*/  DEPBAR.LE SB0, 0x0 ;  /* 0x000080000000791a */ /* 0x000fc80000000000 */
.L_x_370:
[----:B------:R-:W-:Y:S05]  /*53e0*/  BSYNC B0 ;  /* 0x0000000000007941 */ /* 0x000fea0003800000 */
.L_x_369:
[----:B------:R-:W-:Y:S01]  /*53f0*/  NOP ;  /* 0x0000000000007918 */ /* 0x000fe20000000000 */
[----:B------:R-:W-:Y:S05]  /*5400*/  @P1 BRA `(.L_x_335) ;  /* 0x0000003400e01947 */ /* 0x000fea0003800000 */
[----:B------:R-:W-:Y:S01]  /*5410*/  IMAD.MOV.U32 R5, RZ, RZ, 0x1 ;  /* 0x00000001ff057424 */ /* 0x000fe200078e00ff */
[----:B------:R-:W-:Y:S01]  /*5420*/  @!PT LDS RZ, [RZ] ;  /* 0x00000000fffff984 */ /* 0x000fe20000000800 */
[----:B------:R-:W-:Y:S01]  /*5430*/  @!PT LDS RZ, [RZ] ;  /* 0x00000000fffff984 */ /* 0x000fe20000000800 */
[----:B------:R-:W-:Y:S01]  /*5440*/  @!PT LDS RZ, [RZ] ;  /* 0x00000000fffff984 */ /* 0x000fe20000000800 */
[----:B------:R-:W-:Y:S01]  /*5450*/  @!PT LDS RZ, [RZ] ;  /* 0x00000000fffff984 */ /* 0x000fe20000000800 */
[----:B------:R3:W-:Y:S06]  /*5460*/  MEMBAR.ALL.CTA ;  /* 0x0000000000007992 */ /* 0x0007ec0000008000 */
[----:B---3--:R-:W-:Y:S06]  /*5470*/  MEMBAR.ALL.GPU ;  /* 0x0000000000007992 */ /* 0x008fec000000a000 */
[----:B------:R-:W-:-:S00]  /*5480*/  ERRBAR ;  /* 0x00000000000079ab */ /* 0x000fc00000000000 */
[----:B------:R-:W-:Y:S06]  /*5490*/  CGAERRBAR ;  /* 0x00000000000075ab */ /* 0x000fec0000000000 */
[----:B012345:R-:W-:Y:S04]  /*54a0*/  CCTL.IVALL ;  /* 0x00000000ff00798f */ /* 0x03ffe80002000000 */
[----:B------:R3:W-:Y:S01]  /*54b0*/  REDG.E.ADD.S32.STRONG.GPU desc[UR46][R2.64], R5 ;  /* 0x000000050200798e */ /* 0x0007e2000c10e3ae */
[----:B------:R-:W-:Y:S05]  /*54c0*/  BRA `(.L_x_335) ;  /* 0x0000003400b07947 */ /* 0x000fea0003800000 */
.L_x_333:
        /* <DEDUP_REMOVED lines=13> */
[----:B------:R-:W-:Y:S01]  /*55a0*/  ULDC UR16, c[0x0][0x280] ;  /* 0x0000a00000107ab9 */ /* 0x000fe20000000800 */
[----:B------:R-:W-:Y:S01]  /*55b0*/  ULDC.64 UR10, c[0x0][0x2d8] ;  /* 0x0000b600000a7ab9 */ /* 0x000fe20000000a00 */
[----:B------:R-:W-:Y:S01]  /*55c0*/  UISETP.GE.AND UP1, UPT, UR16, 0x1, UPT ;  /* 0x000000011000788c */ /* 0x000fe2000bf26270 */
[----:B------:R-:W-:Y:S01]  /*55d0*/  ULDC UR15, c[0x0][0x288] ;  /* 0x0000a200000f7ab9 */ /* 0x000fe20000000800 */
[----:B------:R-:W-:Y:S01]  /*55e0*/  USHF.R.S32.HI UR14, URZ, 0x1f, UR7 ;  /* 0x0000001f3f0e7899 */ /* 0x000fe20008011407 */
[----:B------:R-:W-:-:S03]  /*55f0*/  ULDC.64 UR12, c[0x0][0x2e0] ;  /* 0x0000b800000c7ab9 */ /* 0x000fc60000000a00 */
[----:B------:R-:W-:Y:S02]  /*5600*/  PLOP3.LUT P1, PT, PT, PT, UP1, 0x80, 0x0 ;  /* 0x000000000000781c */ /* 0x000fe40003f2f018 */
[----:B------:R-:W-:Y:S01]  /*5610*/  ELECT P0, URZ, PT ;  /* 0x00000000003f782f */ /* 0x000fe20003800000 */
[----:B-1----:R-:W-:Y:S02]  /*5620*/  USHF.R.S32.HI UR8, URZ, 0x1f, UR9 ;  /* 0x0000001f3f087899 */ /* 0x002fe40008011409 */
[----:B------:R-:W-:Y:S02]  /*5630*/  UIMAD.WIDE.U32 UR4, UR9, UR10, URZ ;  /* 0x0000000a090472a5 */ /* 0x000fe4000f8e003f */
[----:B------:R-:W-:-:S04]  /*5640*/  UIMAD UR6, UR8, UR10, URZ ;  /* 0x0000000a080672a4 */ /* 0x000fc8000f8e023f */
[----:B------:R-:W-:Y:S02]  /*5650*/  UIMAD UR6, UR9, UR11, UR6 ;  /* 0x0000000b090672a4 */ /* 0x000fe4000f8e0206 */
[----:B------:R-:W-:Y:S02]  /*5660*/  UIMAD UR11, UR7, UR15, URZ ;  /* 0x0000000f070b72a4 */ /* 0x000fe4000f8e023f */
[----:B------:R-:W-:Y:S02]  /*5670*/  UIADD3 UR5, UR5, UR6, URZ ;  /* 0x0000000605057290 */ /* 0x000fe4000fffe03f */
[----:B------:R-:W-:Y:S02]  /*5680*/  UIMAD UR6, UR14, UR12, URZ ;  /* 0x0000000c0e0672a4 */ /* 0x000fe4000f8e023f */
[----:B------:R-:W-:Y:S02]  /*5690*/  UIADD3 UR10, UP0, UR11, UR9, URZ ;  /* 0x000000090b0a7290 */ /* 0x000fe4000ff1e03f */
[----:B------:R-:W-:-:S02]  /*56a0*/  UIMAD UR14, UR7, UR13, UR6 ;  /* 0x0000000d070e72a4 */ /* 0x000fc4000f8e0206 */
[----:B------:R-:W-:Y:S02]  /*56b0*/  UIMAD.WIDE.U32 UR6, UR7, UR12, UR4 ;  /* 0x0000000c070672a5 */ /* 0x000fe4000f8e0004 */
[----:B------:R-:W-:Y:S01]  /*56c0*/  ULEA.HI.X.SX32 UR11, UR11, UR8, 0x1, UP0 ;  /* 0x000000080b0b7291 */ /* 0x000fe200080f0e3f */
[----:B------:R-:W-:Y:S11]  /*56d0*/  @!P1 BRA `(.L_x_335) ;  /* 0x00000034002c9947 */ /* 0x000ff60003800000 */
[----:B------:R-:W1:Y:S01]  /*56e0*/  S2R R3, SR_TID.X ;  /* 0x0000000000037919 */ /* 0x000e620000002100 */
[----:B------:R-:W-:Y:S01]  /*56f0*/  UIADD3 UR4, UR16, 0x3f, URZ ;  /* 0x0000003f10047890 */ /* 0x000fe2000fffe03f */
[----:B------:R-:W2:Y:S01]  /*5700*/  S2UR UR27, SR_CTAID.X ;  /* 0x00000000001b79c3 */ /* 0x000ea20000002500 */
[----:B------:R-:W-:Y:S02]  /*5710*/  UISETP.GE.AND UP0, UPT, UR16, 0x41, UPT ;  /* 0x000000411000788c */ /* 0x000fe4000bf06270 */
[----:B------:R-:W-:Y:S02]  /*5720*/  USHF.R.S32.HI UR5, URZ, 0x1f, UR4 ;  /* 0x0000001f3f057899 */ /* 0x000fe40008011404 */
[----:B------:R-:W-:Y:S02]  /*5730*/  UIADD3 UR14, UR7, UR14, URZ ;  /* 0x0000000e070e7290 */ /* 0x000fe4000fffe03f */
[----:B------:R-:W-:Y:S01]  /*5740*/  ULEA.HI UR5, UR5, UR4, URZ, 0x6 ;  /* 0x0000000405057291 */ /* 0x000fe2000f8f303f */
[----:B------:R-:W-:-:S02]  /*5750*/  PLOP3.LUT P1, PT, PT, PT, UP0, 0x80, 0x0 ;  /* 0x000000000000781c */ /* 0x000fc40003f2f008 */
[----:B------:R-:W-:Y:S01]  /*5760*/  ULDC UR4, c[0x0][0x760] ;  /* 0x0001d80000047ab9 */ /* 0x000fe20000000800 */
[----:B------:R-:W-:Y:S02]  /*5770*/  USHF.R.S32.HI UR5, URZ, 0x6, UR5 ;  /* 0x000000063f057899 */ /* 0x000fe40008011405 */
        /* <DEDUP_REMOVED lines=19> */
.L_x_398:
        /* <DEDUP_REMOVED lines=17> */
.L_x_376:
[----:B------:R-:W2:Y:S04]  /*59c0*/  LDG.E.STRONG.GPU R4, desc[UR46][R2.64] ;  /* 0x0000002e02047981 */ /* 0x000ea8000c1ef900 */
[----:B--2---:R-:W-:Y:S01]  /*59d0*/  CCTL.IVALL ;  /* 0x00000000ff00798f */ /* 0x004fe20002000000 */
[----:B------:R-:W-:Y:S05]  /*59e0*/  YIELD ;  /* 0x0000000000007946 */ /* 0x000fea0003800000 */
[----:B------:R-:W-:-:S13]  /*59f0*/  ISETP.NE.AND P3, PT, R4, UR27, PT ;  /* 0x0000001b04007c0c */ /* 0x000fda000bf65270 */
[----:B------:R-:W-:Y:S05]  /*5a00*/  @P3 BRA `(.L_x_376) ;  /* 0xfffffffc00ec3947 */ /* 0x000fea000383ffff */
.L_x_375:
[----:B------:R-:W-:Y:S05]  /*5a10*/  BSYNC B0 ;  /* 0x0000000000007941 */ /* 0x000fea0003800000 */
.L_x_374:
[----:B------:R-:W-:-:S03]  /*5a20*/  UMOV UR16, 0xffffffff ;  /* 0xffffffff00107882 */ /* 0x000fc60000000000 */
[----:B------:R-:W-:Y:S05]  /*5a30*/  BRA.DIV UR16, `(.L_x_377) ;  /* 0x0000003210f87947 */ /* 0x000fea000b800000 */
[----:B------:R-:W-:Y:S01]  /*5a40*/  NOP ;  /* 0x0000000000007918 */ /* 0x000fe20000000000 */
.L_x_447:
        /* <DEDUP_REMOVED lines=19> */
.L_x_379:
[----:B------:R-:W-:Y:S05]  /*5b80*/  BSYNC B0 ;  /* 0x0000000000007941 */ /* 0x000fea0003800000 */
.L_x_378:
        /* <DEDUP_REMOVED lines=13> */
.L_x_381:
[----:B------:R-:W-:Y:S05]  /*5c60*/  BSYNC B0 ;  /* 0x0000000000007941 */ /* 0x000fea0003800000 */
.L_x_380:
[----:B------:R-:W-:Y:S06]  /*5c70*/  BAR.ARV 0xa, 0xa0 ;  /* 0x0282800000007b1d */ /* 0x000fec0000002000 */
[----:B------:R-:W-:Y:S04]  /*5c80*/  BSSY B0, `(.L_x_382) ;  /* 0x0000003000007945 */ /* 0x000fe80003800000 */
[----:B------:R-:W-:Y:S05]  /*5c90*/  @!P0 BRA `(.L_x_383) ;  /* 0x0000000000048947 */ /* 0x000fea0003800000 */
[----:B------:R-:W-:-:S04]  /*5ca0*/  DEPBAR.LE SB0, 0x0 ;  /* 0x000080000000791a */ /* 0x000fc80000000000 */
.L_x_383:
[----:B------:R-:W-:Y:S05]  /*5cb0*/  BSYNC B0 ;  /* 0x0000000000007941 */ /* 0x000fea0003800000 */
.L_x_382:
        /* <DEDUP_REMOVED lines=19> */
.L_x_385:
[----:B------:R-:W-:Y:S05]  /*5df0*/  BSYNC B0 ;  /* 0x0000000000007941 */ /* 0x000fea0003800000 */
.L_x_384:
[----:B------:R-:W-:Y:S01]  /*5e00*/  UIADD3 UR19, UR15, UR19, URZ ;  /* 0x000000130f137290 */ /* 0x000fe2000fffe03f */
[----:B------:R-:W-:Y:S03]  /*5e10*/  BSSY B0, `(.L_x_386) ;  /* 0x000000d000007945 */ /* 0x000fe60003800000 */
[----:B------:R-:W-:-:S04]  /*5e20*/  UIADD3 UR16, UP0, UR19, UR10, URZ ;  /* 0x0000000a13107290 */ /* 0x000fc8000ff1e03f */
[----:B------:R-:W-:Y:S02]  /*5e30*/  ULEA.HI.X.SX32 UR19, UR19, UR11, 0x1, UP0 ;  /* 0x0000000b13137291 */ /* 0x000fe400080f0e3f */
[----:B------:R-:W-:-:S04]  /*5e40*/  ULEA UR8, UP0, UR16, UR8, 0x2 ;  /* 0x0000000810087291 */ /* 0x000fc8000f80103f */
[----:B------:R-:W-:Y:S02]  /*5e50*/  ULEA.HI.X UR19, UR16, UR9, UR19, 0x2, UP0 ;  /* 0x0000000910137291 */ /* 0x000fe400080f1413 */
[----:B-1----:R-:W-:-:S04]  /*5e60*/  IMAD.U32 R2, RZ, RZ, UR8 ;  /* 0x00000008ff027e24 */ /* 0x002fc8000f8e00ff */
[----:B------:R-:W-:Y:S01]  /*5e70*/  IMAD.U32 R3, RZ, RZ, UR19 ;  /* 0x00000013ff037e24 */ /* 0x000fe2000f8e00ff */
[----:B------:R-:W-:Y:S06]  /*5e80*/  @P1 BRA `(.L_x_387) ;  /* 0x0000000000141947 */ /* 0x000fec0003800000 */
.L_x_388:
[----:B------:R-:W2:Y:S04]  /*5e90*/  LDG.E.STRONG.GPU R4, desc[UR46][R2.64] ;  /* 0x0000002e02047981 */ /* 0x000ea8000c1ef900 */
[----:B--2---:R-:W-:Y:S01]  /*5ea0*/  CCTL.IVALL ;  /* 0x00000000ff00798f */ /* 0x004fe20002000000 */
[----:B------:R-:W-:Y:S05]  /*5eb0*/  YIELD ;  /* 0x0000000000007946 */ /* 0x000fea0003800000 */
[----:B------:R-:W-:-:S13]  /*5ec0*/  ISETP.NE.AND P3, PT, R4, UR27, PT ;  /* 0x0000001b04007c0c */ /* 0x000fda000bf65270 */
[----:B------:R-:W-:Y:S05]  /*5ed0*/  @P3 BRA `(.L_x_388) ;  /* 0xfffffffc00ec3947 */ /* 0x000fea000383ffff */
.L_x_387:
[----:B------:R-:W-:Y:S05]  /*5ee0*/  BSYNC B0 ;  /* 0x0000000000007941 */ /* 0x000fea0003800000 */
.L_x_386:
[----:B------:R-:W-:-:S03]  /*5ef0*/  UMOV UR8, 0xffffffff ;  /* 0xffffffff00087882 */ /* 0x000fc60000000000 */
[----:B------:R-:W-:Y:S05]  /*5f00*/  BRA.DIV UR8, `(.L_x_389) ;  /* 0x0000002e08e07947 */ /* 0x000fea000b800000 */
[----:B------:R-:W-:Y:S01]  /*5f10*/  NOP ;  /* 0x0000000000007918 */ /* 0x000fe20000000000 */
.L_x_450:
        /* <DEDUP_REMOVED lines=13> */
.L_x_391:
[----:B------:R-:W-:Y:S05]  /*5ff0*/  BSYNC B0 ;  /* 0x0000000000007941 */ /* 0x000fea0003800000 */
.L_x_390:
        /* <DEDUP_REMOVED lines=13> */
.L_x_393:
[----:B------:R-:W-:Y:S05]  /*60d0*/  BSYNC B0 ;  /* 0x0000000000007941 */ /* 0x000fea0003800000 */
.L_x_392:
[----:B------:R-:W-:Y:S06]  /*60e0*/  BAR.ARV 0xa, 0xa0 ;  /* 0x0282800000007b1d */ /* 0x000fec0000002000 */
[----:B------:R-:W-:Y:S04]  /*60f0*/  BSSY B0, `(.L_x_394) ;  /* 0x0000003000007945 */ /* 0x000fe80003800000 */
[----:B------:R-:W-:Y:S05]  /*6100*/  @!P0 BRA `(.L_x_395) ;  /* 0x0000000000048947 */ /* 0x000fea0003800000 */
[----:B------:R-:W-:-:S04]  /*6110*/  DEPBAR.LE SB0, 0x0 ;  /* 0x000080000000791a */ /* 0x000fc80000000000 */
.L_x_395:
[----:B------:R-:W-:Y:S05]  /*6120*/  BSYNC B0 ;  /* 0x0000000000007941 */ /* 0x000fea0003800000 */
.L_x_394:
        /* <DEDUP_REMOVED lines=19> */
.L_x_397:
[----:B------:R-:W-:Y:S05]  /*6260*/  BSYNC B0 ;  /* 0x0000000000007941 */ /* 0x000fea0003800000 */
.L_x_396:
[----:B------:R-:W-:Y:S02]  /*6270*/  UIADD3 UR4, UR4, 0x2, URZ ;  /* 0x0000000204047890 */ /* 0x000fe4000fffe03f */
[----:B------:R-:W-:Y:S01]  /*6280*/  UIADD3 UR5, UR5, 0x1, URZ ;  /* 0x0000000105057890 */ /* 0x000fe2000fffe03f */
[----:B------:R-:W-:Y:S11]  /*6290*/  @P2 BRA `(.L_x_398) ;  /* 0xfffffff400842947 */ /* 0x000ff6000383ffff */
.L_x_373:
[----:B------:R-:W-:-:S13]  /*62a0*/  ISETP.NE.AND P1, PT, RZ, UR33, PT ;  /* 0x00000021ff007c0c */ /* 0x000fda000bf25270 */
[----:B------:R-:W-:Y:S05]  /*62b0*/  @!P1 BRA `(.L_x_335) ;  /* 0x0000002800349947 */ /* 0x000fea0003800000 */
        /* <DEDUP_REMOVED lines=11> */
.L_x_401:
[----:B------:R-:W2:Y:S04]  /*6370*/  LDG.E.STRONG.GPU R0, desc[UR46][R2.64] ;  /* 0x0000002e02007981 */ /* 0x000ea8000c1ef900 */
[----:B--2---:R-:W-:Y:S01]  /*6380*/  CCTL.IVALL ;  /* 0x00000000ff00798f */ /* 0x004fe20002000000 */
[----:B------:R-:W-:Y:S05]  /*6390*/  YIELD ;  /* 0x0000000000007946 */ /* 0x000fea0003800000 */
[----:B------:R-:W-:-:S13]  /*63a0*/  ISETP.NE.AND P2, PT, R0, UR27, PT ;  /* 0x0000001b00007c0c */ /* 0x000fda000bf45270 */
[----:B------:R-:W-:Y:S05]  /*63b0*/  @P2 BRA `(.L_x_401) ;  /* 0xfffffffc00ec2947 */ /* 0x000fea000383ffff */
.L_x_400:
[----:B------:R-:W-:Y:S05]  /*63c0*/  BSYNC B0 ;  /* 0x0000000000007941 */ /* 0x000fea0003800000 */
.L_x_399:
[----:B------:R-:W-:-:S03]  /*63d0*/  UMOV UR5, 0xffffffff ;  /* 0xffffffff00057882 */ /* 0x000fc60000000000 */
[----:B------:R-:W-:Y:S05]  /*63e0*/  BRA.DIV UR5, `(.L_x_402) ;  /* 0x0000002a05c47947 */ /* 0x000fea000b800000 */
[----:B------:R-:W-:Y:S01]  /*63f0*/  NOP ;  /* 0x0000000000007918 */ /* 0x000fe20000000000 */
.L_x_453:
        /* <DEDUP_REMOVED lines=22> */
.L_x_404:
[----:B------:R-:W-:Y:S05]  /*6560*/  BSYNC B0 ;  /* 0x0000000000007941 */ /* 0x000fea0003800000 */
.L_x_403:
        /* <DEDUP_REMOVED lines=20> */
.L_x_406:
[----:B------:R-:W-:Y:S05]  /*66b0*/  BSYNC B0 ;  /* 0x0000000000007941 */ /* 0x000fea0003800000 */
.L_x_405:
[----:B------:R-:W-:Y:S06]  /*66c0*/  BAR.ARV 0xa, 0xa0 ;  /* 0x0282800000007b1d */ /* 0x000fec0000002000 */
[----:B------:R-:W-:Y:S04]  /*66d0*/  BSSY B0, `(.L_x_407) ;  /* 0x0000003000007945 */ /* 0x000fe80003800000 */
[----:B------:R-:W-:Y:S05]  /*66e0*/  @!P0 BRA `(.L_x_408) ;  /* 0x0000000000048947 */ /* 0x000fea0003800000 */
[----:B------:R-:W-:-:S04]  /*66f0*/  DEPBAR.LE SB0, 0x0 ;  /* 0x000080000000791a */ /* 0x000fc80000000000 */
.L_x_408:
[----:B------:R-:W-:Y:S05]  /*6700*/  BSYNC B0 ;  /* 0x0000000000007941 */ /* 0x000fea0003800000 */
.L_x_407:
[----:B------:R-:W-:Y:S06]  /*6710*/  BAR.ARV 0xb, 0xa0 ;  /* 0x02c2800000007b1d */ /* 0x000fec0000002000 */
[----:B------:R-:W-:Y:S01]  /*6720*/  NOP ;  /* 0x0000000000007918 */ /* 0x000fe20000000000 */
        /* <DEDUP_REMOVED lines=15> */
[----:B--2---:R4:W-:Y:S01]  /*6820*/  @P0 REDG.E.ADD.S32.STRONG.GPU desc[UR46][R2.64], R5 ;  /* 0x000000050200098e */ /* 0x0049e2000c10e3ae */
[----:B------:R-:W-:Y:S05]  /*6830*/  BRA `(.L_x_335) ;  /* 0x0000002000d47947 */ /* 0x000fea0003800000 */
.L_x_372:
        /* <DEDUP_REMOVED lines=48> */
.L_x_454:
        /* <DEDUP_REMOVED lines=14> */
.L_x_412:
        /* <DEDUP_REMOVED lines=23> */
[----:B------:R-:W-:Y:S01]  /*6d90*/  MOV R14, UR47 ;  /* 0x0000002f000e7c02 */ /* 0x000fe20008000f00 */
[----:B--2---:R-:W-:Y:S01]  /*6da0*/  IMAD.MOV.U32 R10, RZ, RZ, R6 ;  /* 0x000000ffff0a7224 */ /* 0x004fe200078e0006 */
[----:B------:R-:W-:Y:S01]  /*6db0*/  UIADD3 UR44, UR8, 0x1e000, URZ ;  /* 0x0001e000082c7890 */ /* 0x000fe2000fffe03f */
[----:B------:R-:W-:Y:S01]  /*6dc0*/  IMAD.MOV.U32 R11, RZ, RZ, R7 ;  /* 0x000000ffff0b7224 */ /* 0x000fe200078e0007 */
[----:B------:R-:W-:Y:S01]  /*6dd0*/  UMOV UR33, UR25 ;  /* 0x0000001900217c82 */ /* 0x000fe20008000000 */
[----:B------:R-:W-:Y:S01]  /*6de0*/  UMOV UR17, UR25 ;  /* 0x0000001900117c82 */ /* 0x000fe20008000000 */
[----:B------:R-:W-:Y:S01]  /*6df0*/  IADD3 R2, P1, R10, 0x2f0, RZ ;  /* 0x000002f00a027810 */ /* 0x000fe20007f3e0ff */
[----:B------:R-:W-:Y:S01]  /*6e00*/  UIADD3 UR9, UR8, 0x26800, URZ ;  /* 0x0002680008097890 */ /* 0x000fe2000fffe03f */
[----:B------:R-:W-:Y:S01]  /*6e10*/  MOV R15, UR46 ;  /* 0x0000002e000f7c02 */ /* 0x000fe20008000f00 */
[----:B------:R-:W-:Y:S01]  /*6e20*/  UMOV UR45, UR25 ;  /* 0x00000019002d7c82 */ /* 0x000fe20008000000 */
        /* <DEDUP_REMOVED lines=11> */
[----:B------:R-:W-:Y:S01]  /*6ee0*/  R2UR UR47, R14 ;  /* 0x000000000e2f72ca */ /* 0x000fe200000e0000 */
[----:B------:R-:W-:Y:S01]  /*6ef0*/  UIADD3 UR48, UR8, 0x4000, URZ ;  /* 0x0000400008307890 */ /* 0x000fe2000fffe03f */
[----:B------:R-:W-:Y:S01]  /*6f00*/  R2UR UR31, R2 ;  /* 0x00000000021f72ca */ /* 0x000fe200000e0000 */
[--C-:B------:R-:W-:Y:S01]  /*6f10*/  IMAD.X R2, RZ, RZ, R11.reuse, P2 ;  /* 0x000000ffff027224 */ /* 0x100fe200010e060b */
[----:B------:R-:W-:Y:S01]  /*6f20*/  UMOV UR58, 0x30 ;  /* 0x00000030003a7882 */ /* 0x000fe20000000000 */
[----:B------:R-:W-:Y:S01]  /*6f30*/  UMOV UR60, UR12 ;  /* 0x0000000c003c7c82 */ /* 0x000fe20008000000 */
[----:B------:R-:W-:Y:S01]  /*6f40*/  UMOV UR59, UR11 ;  /* 0x0000000b003b7c82 */ /* 0x000fe20008000000 */
[----:B------:R-:W-:Y:S01]  /*6f50*/  UMOV UR57, UR9 ;  /* 0x0000000900397c82 */ /* 0x000fe20008000000 */
[----:B------:R-:W-:Y:S01]  /*6f60*/  R2UR UR23, R2 ;  /* 0x00000000021772ca */ /* 0x000fe200000e0000 */
[----:B------:R-:W-:Y:S01]  /*6f70*/  UMOV UR50, 0x40 ;  /* 0x0000004000327882 */ /* 0x000fe20000000000 */
[----:B------:R-:W-:Y:S01]  /*6f80*/  IADD3 R2, P1, R10, 0xf0, RZ ;  /* 0x000000f00a027810 */ /* 0x000fe20007f3e0ff */
[----:B------:R-:W-:Y:S01]  /*6f90*/  UMOV UR52, UR12 ;  /* 0x0000000c00347c82 */ /* 0x000fe20008000000 */
[----:B------:R-:W-:Y:S01]  /*6fa0*/  UMOV UR51, UR11 ;  /* 0x0000000b00337c82 */ /* 0x000fe20008000000 */
[----:B------:R-:W-:Y:S01]  /*6fb0*/  UMOV UR49, UR9 ;  /* 0x0000000900317c82 */ /* 0x000fe20008000000 */
[----:B------:R-:W-:Y:S01]  /*6fc0*/  R2UR UR40, R2 ;  /* 0x00000000022872ca */ /* 0x000fe200000e0000 */
[----:B-1----:R-:W-:Y:S01]  /*6fd0*/  IMAD.X R3, RZ, RZ, R11, P1 ;  /* 0x000000ffff037224 */ /* 0x002fe200008e060b */
[----:B------:R-:W-:-:S04]  /*6fe0*/  R2UR UR46, R15 ;  /* 0x000000000f2e72ca */ /* 0x000fc800000e0000 */
        /* <DEDUP_REMOVED lines=21> */
[----:B------:R-:W-:Y:S01]  /*7140*/  MOV R16, UR45 ;  /* 0x0000002d00107c02 */ /* 0x000fe20008000f00 */
        /* <DEDUP_REMOVED lines=8> */
[----:B------:R-:W-:Y:S01]  /*71d0*/  MOV R17, UR44 ;  /* 0x0000002c00117c02 */ /* 0x000fe20008000f00 */
[----:B------:R-:W-:Y:S01]  /*71e0*/  UMOV UR42, 0x50 ;  /* 0x00000050002a7882 */ /* 0x000fe20000000000 */
[----:B------:R-:W-:Y:S01]  /*71f0*/  UMOV UR43, UR11 ;  /* 0x0000000b002b7c82 */ /* 0x000fe20008000000 */
[----:B------:R-:W-:Y:S01]  /*7200*/  MOV R18, UR42 ;  /* 0x0000002a00127c02 */ /* 0x000fe20008000f00 */
[----:B------:R-:W-:Y:S01]  /*7210*/  UMOV UR42, 0x20 ;  /* 0x00000020002a7882 */ /* 0x000fe20000000000 */
[----:B------:R-:W-:Y:S01]  /*7220*/  UMOV UR41, UR9 ;  /* 0x0000000900297c82 */ /* 0x000fe20008000000 */
[----:B------:R2:W-:Y:S01]  /*7230*/  UTMALDG.4D [UR16], [UR30], desc[UR54] ;  /* 0x000036101e0075b4 */ /* 0x0005e20008019000 */
[----:B------:R-:W-:Y:S01]  /*7240*/  IMAD.MOV.U32 R5, RZ, RZ, RZ ;  /* 0x000000ffff057224 */ /* 0x000fe200078e00ff */
[----:B------:R3:W-:Y:S01]  /*7250*/  UTMALDG.4D [UR40], [UR30], desc[UR54] ;  /* 0x000036281e0075b4 */ /* 0x0007e20008019000 */
[----:B------:R4:W-:Y:S01]  /*7260*/  UTMALDG.4D [UR56], [UR30], desc[UR54] ;  /* 0x000036381e0075b4 */ /* 0x0009e20008019000 */
[----:B-1----:R-:W-:Y:S01]  /*7270*/  UMOV UR10, 0x40 ;  /* 0x00000040000a7882 */ /* 0x002fe20000000000 */
[----:B------:R4:W-:Y:S01]  /*7280*/  UTMALDG.4D [UR48], [UR30], desc[UR54] ;  /* 0x000036301e0075b4 */ /* 0x0009e20008019000 */
        /* <DEDUP_REMOVED lines=15> */
[----:B------:R4:W-:Y:S10]  /*7380*/  UTMALDG.4D [UR8], [UR22], desc[UR54] ;  /* 0x00003608160075b4 */ /* 0x0009f40008019000 */
        /* <DEDUP_REMOVED lines=17> */
.L_x_423:
[----:B------:R-:W-:-:S04]  /*74a0*/  SHF.L.U32 R20, R9, 0x1f, RZ ;  /* 0x0000001f09147819 */ /* 0x000fc800000006ff */
[----:B-1----:R-:W1:Y:S02]  /*74b0*/  SYNCS.PHASECHK.TRANS64.TRYWAIT P1, [R0+URZ+0x26840], R20 ;  /* 0x02684014000075a7 */ /* 0x002e64000802017f */
[----:B-123--:R-:W-:Y:S05]  /*74c0*/  @!P1 BRA `(.L_x_415) ;  /* 0x0000001800bc9947 */ /* 0x00efea0003800000 */
.L_x_455:
[----:B------:R-:W-:Y:S05]  /*74d0*/  @P0 BRA `(.L_x_416) ;  /* 0x0000000000140947 */ /* 0x000fea0003800000 */
[----:B------:R-:W-:Y:S01]  /*74e0*/  ISETP.NE.AND P1, PT, R13, RZ, PT ;  /* 0x000000ff0d00720c */ /* 0x000fe20003f25270 */
[----:B------:R-:W-:-:S04]  /*74f0*/  IMAD.MOV.U32 R3, RZ, RZ, 0x3100 ;  /* 0x00003100ff037424 */ /* 0x000fc800078e00ff */
[----:B------:R2:W-:Y:S08]  /*7500*/  SYNCS.ARRIVE.TRANS64 RZ, [R0+URZ+0x26830], R3 ;  /* 0x0268300300ff79a7 */ /* 0x0005f0000800003f */
[----:B------:R-:W-:Y:S05]  /*7510*/  @!P1 BRA `(.L_x_416) ;  /* 0x0000000000049947 */ /* 0x000fea0003800000 */
[----:B------:R-:W-:Y:S01]  /*7520*/  BPT.TRAP 0x1 ;  /* 0x000000040000795c */ /* 0x000fe20000300000 */
.L_x_416:
        /* <DEDUP_REMOVED lines=42> */
.L_x_456:
[----:B------:R-:W-:Y:S05]  /*77d0*/  @P0 BRA `(.L_x_418) ;  /* 0x0000000000140947 */ /* 0x000fea0003800000 */
[----:B------:R-:W-:Y:S01]  /*77e0*/  ISETP.NE.AND P1, PT, R13, RZ, PT ;  /* 0x000000ff0d00720c */ /* 0x000fe20003f25270 */
[----:B------:R-:W-:-:S04]  /*77f0*/  IMAD.MOV.U32 R3, RZ, RZ, 0x3100 ;  /* 0x00003100ff037424 */ /* 0x000fc800078e00ff */
[----:B------:R3:W-:Y:S08]  /*7800*/  SYNCS.ARRIVE.TRANS64 RZ, [R0+URZ+0x26818], R3 ;  /* 0x0268180300ff79a7 */ /* 0x0007f0000800003f */
[----:B------:R-:W-:Y:S05]  /*7810*/  @!P1 BRA `(.L_x_418) ;  /* 0x0000000000049947 */ /* 0x000fea0003800000 */
[----:B------:R-:W-:Y:S01]  /*7820*/  BPT.TRAP 0x1 ;  /* 0x000000040000795c */ /* 0x000fe20000300000 */
.L_x_418:
        /* <DEDUP_REMOVED lines=34> */
.L_x_457:
[----:B-123--:R-:W-:Y:S01]  /*7a50*/  SHF.R.S32.HI R20, RZ, 0x1f, R19 ;  /* 0x0000001fff147819 */ /* 0x00efe20000011413 */
[----:B------:R-:W-:Y:S06]  /*7a60*/  @P0 BRA `(.L_x_420) ;  /* 0x0000000000140947 */ /* 0x000fec0003800000 */
[----:B------:R-:W-:Y:S01]  /*7a70*/  ISETP.NE.AND P1, PT, R13, RZ, PT ;  /* 0x000000ff0d00720c */ /* 0x000fe20003f25270 */
[----:B------:R-:W-:-:S04]  /*7a80*/  IMAD.MOV.U32 R21, RZ, RZ, 0x3100 ;  /* 0x00003100ff157424 */ /* 0x000fc800078e00ff */
[----:B------:R1:W-:Y:S08]  /*7a90*/  SYNCS.ARRIVE.TRANS64 RZ, [R0+URZ+0x26838], R21 ;  /* 0x0268381500ff79a7 */ /* 0x0003f0000800003f */
[----:B------:R-:W-:Y:S05]  /*7aa0*/  @!P1 BRA `(.L_x_420) ;  /* 0x0000000000049947 */ /* 0x000fea0003800000 */
[----:B------:R-:W-:Y:S01]  /*7ab0*/  BPT.TRAP 0x1 ;  /* 0x000000040000795c */ /* 0x000fe20000300000 */
.L_x_420:
        /* <DEDUP_REMOVED lines=38> */
.L_x_459:
[----:B------:R-:W-:Y:S05]  /*7d20*/  @P0 BRA `(.L_x_422) ;  /* 0x0000000000140947 */ /* 0x000fea0003800000 */
[----:B------:R-:W-:Y:S01]  /*7d30*/  ISETP.NE.AND P1, PT, R13, RZ, PT ;  /* 0x000000ff0d00720c */ /* 0x000fe20003f25270 */
[----:B--2---:R-:W-:-:S04]  /*7d40*/  IMAD.MOV.U32 R5, RZ, RZ, 0x3100 ;  /* 0x00003100ff057424 */ /* 0x004fc800078e00ff */
[----:B------:R3:W-:Y:S08]  /*7d50*/  SYNCS.ARRIVE.TRANS64 RZ, [R0+URZ+0x26810], R5 ;  /* 0x0268100500ff79a7 */ /* 0x0007f0000800003f */
[----:B------:R-:W-:Y:S05]  /*7d60*/  @!P1 BRA `(.L_x_422) ;  /* 0x0000000000049947 */ /* 0x000fea0003800000 */
[----:B------:R-:W-:Y:S01]  /*7d70*/  BPT.TRAP 0x1 ;  /* 0x000000040000795c */ /* 0x000fe20000300000 */
.L_x_422:
        /* <DEDUP_REMOVED lines=36> */
.L_x_414:
[----:B------:R-:W-:-:S13]  /*7fc0*/  ISETP.NE.AND P1, PT, R17, RZ, PT ;  /* 0x000000ff1100720c */ /* 0x000fda0003f25270 */
[----:B------:R-:W-:Y:S05]  /*7fd0*/  @!P1 BRA `(.L_x_413) ;  /* 0x0000000400609947 */ /* 0x000fea0003800000 */
[----:B------:R-:W-:-:S04]  /*7fe0*/  SHF.L.U32 R7, R9, 0x1f, RZ ;  /* 0x0000001f09077819 */ /* 0x000fc800000006ff */
[----:B------:R-:W2:Y:S02]  /*7ff0*/  SYNCS.PHASECHK.TRANS64.TRYWAIT P1, [R0+URZ+0x26840], R7 ;  /* 0x02684007000075a7 */ /* 0x000ea4000802017f */
[----:B--2---:R-:W-:Y:S05]  /*8000*/  @!P1 BRA `(.L_x_424) ;  /* 0x0000001000409947 */ /* 0x004fea0003800000 */
.L_x_460:
[----:B------:R-:W-:Y:S05]  /*8010*/  @P0 BRA `(.L_x_425) ;  /* 0x0000000000140947 */ /* 0x000fea0003800000 */
[----:B------:R-:W-:Y:S01]  /*8020*/  ISETP.NE.AND P1, PT, R13, RZ, PT ;  /* 0x000000ff0d00720c */ /* 0x000fe20003f25270 */
[----:B------:R-:W-:-:S04]  /*8030*/  IMAD.MOV.U32 R5, RZ, RZ, 0x3100 ;  /* 0x00003100ff057424 */ /* 0x000fc800078e00ff */
[----:B------:R3:W-:Y:S08]  /*8040*/  SYNCS.ARRIVE.TRANS64 RZ, [R0+URZ+0x26830], R5 ;  /* 0x0268300500ff79a7 */ /* 0x0007f0000800003f */
[----:B------:R-:W-:Y:S05]  /*8050*/  @!P1 BRA `(.L_x_425) ;  /* 0x0000000000049947 */ /* 0x000fea0003800000 */
[----:B------:R-:W-:Y:S01]  /*8060*/  BPT.TRAP 0x1 ;  /* 0x000000040000795c */ /* 0x000fe20000300000 */
.L_x_425:
        /* <DEDUP_REMOVED lines=40> */
.L_x_461:
[----:B------:R-:W-:Y:S05]  /*82f0*/  @P0 BRA `(.L_x_427) ;  /* 0x0000000000140947 */ /* 0x000fea0003800000 */
[----:B------:R-:W-:Y:S01]  /*8300*/  ISETP.NE.AND P0, PT, R13, RZ, PT ;  /* 0x000000ff0d00720c */ /* 0x000fe20003f05270 */
[----:B------:R-:W-:-:S04]  /*8310*/  IMAD.MOV.U32 R5, RZ, RZ, 0x3100 ;  /* 0x00003100ff057424 */ /* 0x000fc800078e00ff */
[----:B------:R4:W-:Y:S08]  /*8320*/  SYNCS.ARRIVE.TRANS64 RZ, [R0+URZ+0x26818], R5 ;  /* 0x0268180500ff79a7 */ /* 0x0009f0000800003f */
[----:B------:R-:W-:Y:S05]  /*8330*/  @!P0 BRA `(.L_x_427) ;  /* 0x0000000000048947 */ /* 0x000fea0003800000 */
[----:B------:R-:W-:Y:S01]  /*8340*/  BPT.TRAP 0x1 ;  /* 0x000000040000795c */ /* 0x000fe20000300000 */
.L_x_427:
        /* <DEDUP_REMOVED lines=33> */
.L_x_413:
[----:B------:R-:W4:Y:S01]  /*8560*/  S2R R2, SR_TID.X ;  /* 0x0000000000027919 */ /* 0x000f220000002100 */
[----:B------:R-:W-:Y:S01]  /*8570*/  IMAD R3, R12, 0x8, R0 ;  /* 0x000000080c037824 */ /* 0x000fe200078e0200 */
[----:B----4-:R-:W-:Y:S02]  /*8580*/  LOP3.LUT R4, R2, 0x7f, RZ, 0xc0, !PT ;  /* 0x0000007f02047812 */ /* 0x010fe400078ec0ff */
[----:B------:R-:W-:Y:S02]  /*8590*/  SHF.L.U32 R2, R9, 0x1f, RZ ;  /* 0x0000001f09027819 */ /* 0x000fe400000006ff */
[----:B------:R-:W-:Y:S02]  /*85a0*/  ISETP.NE.AND P1, PT, R4, RZ, PT ;  /* 0x000000ff0400720c */ /* 0x000fe40003f25270 */
[----:B------:R-:W4:Y:S02]  /*85b0*/  SYNCS.PHASECHK.TRANS64.TRYWAIT P0, [R3+URZ+0x26840], R2 ;  /* 0x02684002030075a7 */ /* 0x000f24000800017f */
[----:B----4-:R-:W-:Y:S09]  /*85c0*/  @!P0 BRA `(.L_x_428) ;  /* 0x0000000800f88947 */ /* 0x010ff20003800000 */
.L_x_462:
[----:B------:R-:W-:Y:S05]  /*85d0*/  @P1 BRA `(.L_x_429) ;  /* 0x0000000000181947 */ /* 0x000fea0003800000 */
[----:B------:R-:W5:Y:S01]  /*85e0*/  S2R R4, SR_TID.X ;  /* 0x0000000000047919 */ /* 0x000f620000002100 */
[----:B----4-:R-:W-:-:S04]  /*85f0*/  IMAD.MOV.U32 R2, RZ, RZ, 0x3100 ;  /* 0x00003100ff027424 */ /* 0x010fc800078e00ff */
[----:B------:R4:W-:Y:S01]  /*8600*/  SYNCS.ARRIVE.TRANS64 RZ, [R3+URZ+0x26830], R2 ;  /* 0x0268300203ff79a7 */ /* 0x0009e2000800003f */
[----:B-----5:R-:W-:-:S13]  /*8610*/  LOP3.LUT P0, RZ, R4, 0x1f, RZ, 0xc0, !PT ;  /* 0x0000001f04ff7812 */ /* 0x020fda000780c0ff */
[----:B----4-:R-:W-:Y:S05]  /*8620*/  @!P0 BRA `(.L_x_429) ;  /* 0x0000000000048947 */ /* 0x010fea0003800000 */
[----:B------:R-:W-:Y:S01]  /*8630*/  BPT.TRAP 0x1 ;  /* 0x000000040000795c */ /* 0x000fe20000300000 */
.L_x_429:
        /* <DEDUP_REMOVED lines=47> */
.L_x_410:
[----:B------:R-:W-:Y:S05]  /*8930*/  BSYNC B0 ;  /* 0x0000000000007941 */ /* 0x000fea0003800000 */
.L_x_409:
[----:B------:R-:W-:-:S03]  /*8940*/  UMOV UR5, 0xffffffff ;  /* 0xffffffff00057882 */ /* 0x000fc60000000000 */
[----:B------:R-:W-:Y:S05]  /*8950*/  BRA.DIV UR5, `(.L_x_430) ;  /* 0x0000000a05287947 */ /* 0x000fea000b800000 */
[----:B------:R-:W-:-:S13]  /*8960*/  ELECT P0, URZ, PT ;  /* 0x00000000003f782f */ /* 0x000fda0003800000 */
.L_x_465:
[----:B------:R-:W-:Y:S05]  /*8970*/  @!P0 BRA `(.L_x_335) ;  /* 0x0000000000848947 */ /* 0x000fea0003800000 */
[----:B------:R-:W-:-:S06]  /*8980*/  ULOP3.LUT UR5, UR38, 0x2, URZ, 0xfc, !UPT ;  /* 0x0000000226057892 */ /* 0x000fcc000f8efc3f */
[----:B------:R-:W-:-:S05]  /*8990*/  IMAD.U32 R2, RZ, RZ, UR5 ;  /* 0x00000005ff027e24 */ /* 0x000fca000f8e00ff */
[----:B------:R-:W-:-:S13]  /*89a0*/  ISETP.NE.AND P0, PT, R2, 0x3, PT ;  /* 0x000000030200780c */ /* 0x000fda0003f05270 */
[----:B------:R-:W-:Y:S05]  /*89b0*/  @!P0 BRA `(.L_x_431) ;  /* 0x0000000000048947 */ /* 0x000fea0003800000 */
[----:B------:R-:W-:Y:S01]  /*89c0*/  BPT.TRAP 0x1 ;  /* 0x000000040000795c */ /* 0x000fe20000300000 */
.L_x_431:
        /* <DEDUP_REMOVED lines=15> */
.L_x_466:
[----:B------:R-:W2:Y:S02]  /*8ac0*/  SYNCS.PHASECHK.TRANS64.TRYWAIT P1, [R3+URZ], R2 ;  /* 0x00000002030075a7 */ /* 0x000ea4000802017f */
[----:B--2---:R-:W-:Y:S05]  /*8ad0*/  @!P1 BRA `(.L_x_433) ;  /* 0x0000000800009947 */ /* 0x004fea0003800000 */
.L_x_467:
[----:B------:R-:W-:Y:S05]  /*8ae0*/  @!P0 BRA `(.L_x_434) ;  /* 0x0000000000048947 */ /* 0x000fea0003800000 */
[----:B------:R-:W-:Y:S01]  /*8af0*/  BPT.TRAP 0x1 ;  /* 0x000000040000795c */ /* 0x000fe20000300000 */
.L_x_434:
[----:B--2---:R-:W-:-:S04]  /*8b00*/  VIADD R3, R7, 0x26840 ;  /* 0x0002684007037836 */ /* 0x004fc80000000000 */
[----:B------:R-:W-:-:S04]  /*8b10*/  IMAD R0, R0, 0x8, R3 ;  /* 0x0000000800007824 */ /* 0x000fc800078e0203 */
[----:B------:R-:W2:Y:S02]  /*8b20*/  SYNCS.PHASECHK.TRANS64.TRYWAIT P0, [R0+URZ], R5 ;  /* 0x00000005000075a7 */ /* 0x000ea4000800017f */
[----:B--2---:R-:W-:Y:S05]  /*8b30*/  @!P0 BRA `(.L_x_435) ;  /* 0x0000000400fc8947 */ /* 0x004fea0003800000 */
.L_x_468:
[----:B------:R-:W-:-:S07]  /*8b40*/  IMAD R3, R4, 0x8, R3 ;  /* 0x0000000804037824 */ /* 0x000fce00078e0203 */
.L_x_436:
[----:B---3--:R3:W4:Y:S02]  /*8b50*/  SYNCS.PHASECHK.TRANS64.TRYWAIT P0, [R3+URZ], R2 ;  /* 0x00000002030075a7 */ /* 0x008724000800017f */
[----:B----4-:R-:W-:Y:S05]  /*8b60*/  @!P0 NANOSLEEP.SYNCS 0x989680 ;  /* 0x009896800000895d */ /* 0x010fea0003900000 */
[----:B------:R-:W4:Y:S02]  /*8b70*/  @!P0 SYNCS.PHASECHK.TRANS64 P0, [R3+URZ], R2 ;  /* 0x00000002030085a7 */ /* 0x000f24000800007f */
[----:B----4-:R-:W-:Y:S05]  /*8b80*/  @!P0 BRA `(.L_x_436) ;  /* 0xfffffffc00f08947 */ /* 0x010fea000383ffff */
.L_x_335:
[----:B------:R-:W-:Y:S05]  /*8b90*/  BSYNC B6 ;  /* 0x0000000000067941 */ /* 0x000fea0003800000 */
.L_x_332:
[----:B------:R-:W-:Y:S05]  /*8ba0*/  EXIT ;  /* 0x000000000000794d */ /* 0x000fea0003800000 */
.L_x_340:
[----:B------:R-:W-:Y:S02]  /*8bb0*/  IMAD.MOV.U32 R13, RZ, RZ, R16 ;  /* 0x000000ffff0d7224 */ /* 0x000fe400078e0010 */
[----:B------:R-:W-:Y:S02]  /*8bc0*/  IMAD.MOV.U32 R12, RZ, RZ, RZ ;  /* 0x000000ffff0c7224 */ /* 0x000fe400078e00ff */
[----:B------:R-:W-:Y:S02]  /*8bd0*/  IMAD.MOV.U32 R11, RZ, RZ, 0x1f ;  /* 0x0000001fff0b7424 */ /* 0x000fe400078e00ff */
[----:B------:R-:W-:-:S07]  /*8be0*/  IMAD.MOV.U32 R15, RZ, RZ, -0x1 ;  /* 0xffffffffff0f7424 */ /* 0x000fce00078e00ff */
[----:B------:R-:W-:Y:S05]  /*8bf0*/  WARPSYNC.COLLECTIVE R15, `(.L_x_437) ;  /* 0x000000000f087348 */ /* 0x000fea0003c00000 */
[----:B------:R1:W2:Y:S02]  /*8c00*/  SHFL.IDX P6, R14, R13, R12, R11 ;  /* 0x0000000c0d0e7389 */ /* 0x0002a400000c000b */
[----:B-12---:R-:W-:Y:S01]  /*8c10*/  ENDCOLLECTIVE ;  /* 0x000000000000791b */ /* 0x006fe20003800000 */
.L_x_437:
[----:B------:R-:W-:Y:S05]  /*8c20*/  BRA `(.L_x_438) ;  /* 0xffffff7c00c47947 */ /* 0x000fea000383ffff */
.L_x_342:
[----:B--2---:R2:W3:Y:S02]  /*8c30*/  SYNCS.PHASECHK.TRANS64.TRYWAIT P0, [R18+URZ+0x26800], R5 ;  /* 0x02680005120075a7 */ /* 0x0044e4000800017f */
[----:B---3--:R-:W-:Y:S05]  /*8c40*/  @!P0 NANOSLEEP.SYNCS 0x989680 ;  /* 0x009896800000895d */ /* 0x008fea0003900000 */
[----:B------:R-:W3:Y:S02]  /*8c50*/  @!P0 SYNCS.PHASECHK.TRANS64 P0, [R18+URZ+0x26800], R5 ;  /* 0x02680005120085a7 */ /* 0x000ee4000800007f */
[----:B---3--:R-:W-:Y:S05]  /*8c60*/  @!P0 BRA `(.L_x_342) ;  /* 0xfffffffc00f08947 */ /* 0x008fea000383ffff */
[----:B------:R-:W-:Y:S05]  /*8c70*/  BRA `(.L_x_341) ;  /* 0xffffff7c00ec7947 */ /* 0x000fea000383ffff */
.L_x_348:
[----:B---3--:R-:W-:-:S04]  /*8c80*/  IMAD.U32 R5, RZ, RZ, UR8 ;  /* 0x00000008ff057e24 */ /* 0x008fc8000f8e00ff */
[----:B------:R3:W1:Y:S03]  /*8c90*/  SYNCS.PHASECHK.TRANS64.TRYWAIT P1, [R5+URZ+0x26810], R120 ;  /* 0x02681078050075a7 */ /* 0x000666000802017f */
[----:B-1----:R-:W-:Y:S05]  /*8ca0*/  @!P1 NANOSLEEP.SYNCS 0x989680 ;  /* 0x009896800000995d */ /* 0x002fea0003900000 */
[----:B------:R-:W1:Y:S02]  /*8cb0*/  @!P1 SYNCS.PHASECHK.TRANS64 P1, [R5+URZ+0x26810], R120 ;  /* 0x02681078050095a7 */ /* 0x000e64000802007f */
[----:B-1----:R-:W-:Y:S05]  /*8cc0*/  @!P1 BRA `(.L_x_348) ;  /* 0xfffffffc00ec9947 */ /* 0x002fea000383ffff */
[----:B------:R-:W-:Y:S05]  /*8cd0*/  BRA `(.L_x_347) ;  /* 0xffffff8c001c7947 */ /* 0x000fea000383ffff */
.L_x_352:
[----:B------:R-:W-:-:S04]  /*8ce0*/  IMAD.U32 R121, RZ, RZ, UR8 ;  /* 0x00000008ff797e24 */ /* 0x000fc8000f8e00ff */
[----:B------:R1:W1:Y:S03]  /*8cf0*/  SYNCS.PHASECHK.TRANS64.TRYWAIT P1, [R121+URZ+0x26830], R120 ;  /* 0x02683078790075a7 */ /* 0x000266000802017f */
[----:B-1----:R-:W-:Y:S05]  /*8d00*/  @!P1 NANOSLEEP.SYNCS 0x989680 ;  /* 0x009896800000995d */ /* 0x002fea0003900000 */
[----:B------:R-:W1:Y:S02]  /*8d10*/  @!P1 SYNCS.PHASECHK.TRANS64 P1, [R121+URZ+0x26830], R120 ;  /* 0x02683078790095a7 */ /* 0x000e64000802007f */
[----:B-1----:R-:W-:Y:S05]  /*8d20*/  @!P1 BRA `(.L_x_352) ;  /* 0xfffffffc00ec9947 */ /* 0x002fea000383ffff */
[----:B------:R-:W-:Y:S05]  /*8d30*/  BRA `(.L_x_351) ;  /* 0xffffff9000287947 */ /* 0x000fea000383ffff */
.L_x_359:
[----:B------:R-:W-:Y:S01]  /*8d40*/  BSSY B0, `(.L_x_439) ;  /* 0x0000005000007945 */ /* 0x000fe20003800000 */
[----:B------:R-:W-:-:S07]  /*8d50*/  IMAD.MOV.U32 R15, RZ, RZ, -0x1 ;  /* 0xffffffffff0f7424 */ /* 0x000fce00078e00ff */
[----:B-1----:R-:W-:Y:S05]  /*8d60*/  WARPSYNC.COLLECTIVE R15, `(.L_x_440) ;  /* 0x000000000f087348 */ /* 0x002fea0003c00000 */
[----:B------:R-:W-:Y:S01]  /*8d70*/  NOP ;  /* 0x0000000000007918 */ /* 0x000fe20000000000 */
[----:B-1----:R-:W-:Y:S01]  /*8d80*/  ENDCOLLECTIVE ;  /* 0x000000000000791b */ /* 0x002fe20003800000 */
.L_x_440:
[----:B------:R-:W-:Y:S05]  /*8d90*/  BSYNC B0 ;  /* 0x0000000000007941 */ /* 0x000fea0003800000 */
.L_x_439:
[----:B------:R-:W-:Y:S05]  /*8da0*/  BRA `(.L_x_441) ;  /* 0xffffffc0001c7947 */ /* 0x000fea000383ffff */
.L_x_368:
[----:B------:R-:W-:Y:S01]  /*8db0*/  BSSY B0, `(.L_x_442) ;  /* 0x0000005000007945 */ /* 0x000fe20003800000 */
[----:B------:R-:W-:-:S07]  /*8dc0*/  IMAD.MOV.U32 R15, RZ, RZ, -0x1 ;  /* 0xffffffffff0f7424 */ /* 0x000fce00078e00ff */
[----:B-12---:R-:W-:Y:S05]  /*8dd0*/  WARPSYNC.COLLECTIVE R15, `(.L_x_443) ;  /* 0x000000000f087348 */ /* 0x006fea0003c00000 */
[----:B------:R-:W-:Y:S01]  /*8de0*/  NOP ;  /* 0x0000000000007918 */ /* 0x000fe20000000000 */
[----:B-12---:R-:W-:Y:S01]  /*8df0*/  ENDCOLLECTIVE ;  /* 0x000000000000791b */ /* 0x006fe20003800000 */
.L_x_443:
[----:B------:R-:W-:Y:S05]  /*8e00*/  BSYNC B0 ;  /* 0x0000000000007941 */ /* 0x000fea0003800000 */
.L_x_442:
[----:B------:R-:W-:Y:S05]  /*8e10*/  BRA `(.L_x_444) ;  /* 0xffffffc400107947 */ /* 0x000fea000383ffff */
.L_x_377:
[----:B------:R-:W-:Y:S01]  /*8e20*/  BSSY B0, `(.L_x_445) ;  /* 0x0000005000007945 */ /* 0x000fe20003800000 */
[----:B------:R-:W-:-:S07]  /*8e30*/  IMAD.MOV.U32 R15, RZ, RZ, -0x1 ;  /* 0xffffffffff0f7424 */ /* 0x000fce00078e00ff */
[----:B------:R-:W-:Y:S05]  /*8e40*/  WARPSYNC.COLLECTIVE R15, `(.L_x_446) ;  /* 0x000000000f087348 */ /* 0x000fea0003c00000 */
[----:B------:R-:W-:Y:S01]  /*8e50*/  NOP ;  /* 0x0000000000007918 */ /* 0x000fe20000000000 */
[----:B------:R-:W-:Y:S01]  /*8e60*/  ENDCOLLECTIVE ;  /* 0x000000000000791b */ /* 0x000fe20003800000 */
.L_x_446:
[----:B------:R-:W-:Y:S05]  /*8e70*/  BSYNC B0 ;  /* 0x0000000000007941 */ /* 0x000fea0003800000 */
.L_x_445:
[----:B------:R-:W-:Y:S05]  /*8e80*/  BRA `(.L_x_447) ;  /* 0xffffffc800f07947 */ /* 0x000fea000383ffff */
.L_x_389:
[----:B------:R-:W-:Y:S01]  /*8e90*/  BSSY B0, `(.L_x_448) ;  /* 0x0000005000007945 */ /* 0x000fe20003800000 */
[----:B------:R-:W-:-:S07]  /*8ea0*/  IMAD.MOV.U32 R15, RZ, RZ, -0x1 ;  /* 0xffffffffff0f7424 */ /* 0x000fce00078e00ff */
[----:B------:R-:W-:Y:S05]  /*8eb0*/  WARPSYNC.COLLECTIVE R15, `(.L_x_449) ;  /* 0x000000000f087348 */ /* 0x000fea0003c00000 */
[----:B------:R-:W-:Y:S01]  /*8ec0*/  NOP ;  /* 0x0000000000007918 */ /* 0x000fe20000000000 */
[----:B------:R-:W-:Y:S01]  /*8ed0*/  ENDCOLLECTIVE ;  /* 0x000000000000791b */ /* 0x000fe20003800000 */
.L_x_449:
[----:B------:R-:W-:Y:S05]  /*8ee0*/  BSYNC B0 ;  /* 0x0000000000007941 */ /* 0x000fea0003800000 */
.L_x_448:
[----:B------:R-:W-:Y:S05]  /*8ef0*/  BRA `(.L_x_450) ;  /* 0xffffffd000087947 */ /* 0x000fea000383ffff */
.L_x_402:
[----:B------:R-:W-:Y:S01]  /*8f00*/  BSSY B0, `(.L_x_451) ;  /* 0x0000005000007945 */ /* 0x000fe20003800000 */
[----:B------:R-:W-:-:S07]  /*8f10*/  IMAD.MOV.U32 R15, RZ, RZ, -0x1 ;  /* 0xffffffffff0f7424 */ /* 0x000fce00078e00ff */
[----:B------:R-:W-:Y:S05]  /*8f20*/  WARPSYNC.COLLECTIVE R15, `(.L_x_452) ;  /* 0x000000000f087348 */ /* 0x000fea0003c00000 */
[----:B------:R-:W-:Y:S01]  /*8f30*/  NOP ;  /* 0x0000000000007918 */ /* 0x000fe20000000000 */
[----:B------:R-:W-:Y:S01]  /*8f40*/  ENDCOLLECTIVE ;  /* 0x000000000000791b */ /* 0x000fe20003800000 */
.L_x_452:
[----:B------:R-:W-:Y:S05]  /*8f50*/  BSYNC B0 ;  /* 0x0000000000007941 */ /* 0x000fea0003800000 */
.L_x_451:
[----:B------:R-:W-:Y:S05]  /*8f60*/  BRA `(.L_x_453) ;  /* 0xffffffd400247947 */ /* 0x000fea000383ffff */
.L_x_411:
[----:B-1----:R1:W2:Y:S02]  /*8f70*/  SYNCS.PHASECHK.TRANS64.TRYWAIT P0, [R0+URZ+0x26820], R3 ;  /* 0x02682003000075a7 */ /* 0x0022a4000800017f */
[----:B--2---:R-:W-:Y:S05]  /*8f80*/  @!P0 NANOSLEEP.SYNCS 0x989680 ;  /* 0x009896800000895d */ /* 0x004fea0003900000 */
[----:B------:R-:W2:Y:S02]  /*8f90*/  @!P0 SYNCS.PHASECHK.TRANS64 P0, [R0+URZ+0x26820], R3 ;  /* 0x02682003000085a7 */ /* 0x000ea4000800007f */
[----:B--2---:R-:W-:Y:S05]  /*8fa0*/  @!P0 BRA `(.L_x_411) ;  /* 0xfffffffc00f08947 */ /* 0x004fea000383ffff */
[----:B------:R-:W-:Y:S05]  /*8fb0*/  BRA `(.L_x_454) ;  /* 0xffffffd800e07947 */ /* 0x000fea000383ffff */
.L_x_415:
[----:B-1----:R1:W2:Y:S02]  /*8fc0*/  SYNCS.PHASECHK.TRANS64.TRYWAIT P1, [R0+URZ+0x26840], R20 ;  /* 0x02684014000075a7 */ /* 0x0022a4000802017f */
[----:B--2---:R-:W-:Y:S05]  /*8fd0*/  @!P1 NANOSLEEP.SYNCS 0x989680 ;  /* 0x009896800000995d */ /* 0x004fea0003900000 */
[----:B------:R-:W2:Y:S02]  /*8fe0*/  @!P1 SYNCS.PHASECHK.TRANS64 P1, [R0+URZ+0x26840], R20 ;  /* 0x02684014000095a7 */ /* 0x000ea4000802007f */
[----:B--2---:R-:W-:Y:S05]  /*8ff0*/  @!P1 BRA `(.L_x_415) ;  /* 0xfffffffc00f09947 */ /* 0x004fea000383ffff */
[----:B------:R-:W-:Y:S05]  /*9000*/  BRA `(.L_x_455) ;  /* 0xffffffe400307947 */ /* 0x000fea000383ffff */
.L_x_417:
[----:B--2---:R2:W3:Y:S02]  /*9010*/  SYNCS.PHASECHK.TRANS64.TRYWAIT P1, [R0+URZ+0x26828], R20 ;  /* 0x02682814000075a7 */ /* 0x0044e4000802017f */
[----:B---3--:R-:W-:Y:S05]  /*9020*/  @!P1 NANOSLEEP.SYNCS 0x989680 ;  /* 0x009896800000995d */ /* 0x008fea0003900000 */
[----:B------:R-:W3:Y:S02]  /*9030*/  @!P1 SYNCS.PHASECHK.TRANS64 P1, [R0+URZ+0x26828], R20 ;  /* 0x02682814000095a7 */ /* 0x000ee4000802007f */
[----:B---3--:R-:W-:Y:S05]  /*9040*/  @!P1 BRA `(.L_x_417) ;  /* 0xfffffffc00f09947 */ /* 0x008fea000383ffff */
[----:B------:R-:W-:Y:S05]  /*9050*/  BRA `(.L_x_456) ;  /* 0xffffffe400dc7947 */ /* 0x000fea000383ffff */
.L_x_419:
[----:B---3--:R3:W4:Y:S02]  /*9060*/  SYNCS.PHASECHK.TRANS64.TRYWAIT P1, [R0+URZ+0x26848], R20 ;  /* 0x02684814000075a7 */ /* 0x008724000802017f */
[----:B----4-:R-:W-:Y:S05]  /*9070*/  @!P1 NANOSLEEP.SYNCS 0x989680 ;  /* 0x009896800000995d */ /* 0x010fea0003900000 */
[----:B------:R-:W4:Y:S02]  /*9080*/  @!P1 SYNCS.PHASECHK.TRANS64 P1, [R0+URZ+0x26848], R20 ;  /* 0x02684814000095a7 */ /* 0x000f24000802007f */
[----:B----4-:R-:W-:Y:S05]  /*9090*/  @!P1 BRA `(.L_x_419) ;  /* 0xfffffffc00f09947 */ /* 0x010fea000383ffff */
[----:B------:R-:W-:Y:S05]  /*90a0*/  BRA `(.L_x_457) ;  /* 0xffffffe800687947 */ /* 0x000fea000383ffff */
.L_x_421:
[----:B------:R-:W-:-:S07]  /*90b0*/  SHF.L.U32 R5, R9, 0x1f, RZ ;  /* 0x0000001f09057819 */ /* 0x000fce00000006ff */
.L_x_458:
[----:B--2---:R2:W3:Y:S02]  /*90c0*/  SYNCS.PHASECHK.TRANS64.TRYWAIT P1, [R0+URZ+0x26820], R5 ;  /* 0x02682005000075a7 */ /* 0x0044e4000802017f */
[----:B---3--:R-:W-:Y:S05]  /*90d0*/  @!P1 NANOSLEEP.SYNCS 0x989680 ;  /* 0x009896800000995d */ /* 0x008fea0003900000 */
[----:B------:R-:W3:Y:S02]  /*90e0*/  @!P1 SYNCS.PHASECHK.TRANS64 P1, [R0+URZ+0x26820], R5 ;  /* 0x02682005000095a7 */ /* 0x000ee4000802007f */
[----:B---3--:R-:W-:Y:S05]  /*90f0*/  @!P1 BRA `(.L_x_458) ;  /* 0xfffffffc00f09947 */ /* 0x008fea000383ffff */
[----:B------:R-:W-:Y:S05]  /*9100*/  BRA `(.L_x_459) ;  /* 0xffffffec00047947 */ /* 0x000fea000383ffff */
.L_x_424:
[----:B--2---:R2:W3:Y:S02]  /*9110*/  SYNCS.PHASECHK.TRANS64.TRYWAIT P1, [R0+URZ+0x26840], R7 ;  /* 0x02684007000075a7 */ /* 0x0044e4000802017f */
[----:B---3--:R-:W-:Y:S05]  /*9120*/  @!P1 NANOSLEEP.SYNCS 0x989680 ;  /* 0x009896800000995d */ /* 0x008fea0003900000 */
[----:B------:R-:W3:Y:S02]  /*9130*/  @!P1 SYNCS.PHASECHK.TRANS64 P1, [R0+URZ+0x26840], R7 ;  /* 0x02684007000095a7 */ /* 0x000ee4000802007f */
[----:B---3--:R-:W-:Y:S05]  /*9140*/  @!P1 BRA `(.L_x_424) ;  /* 0xfffffffc00f09947 */ /* 0x008fea000383ffff */
[----:B------:R-:W-:Y:S05]  /*9150*/  BRA `(.L_x_460) ;  /* 0xffffffec00ac7947 */ /* 0x000fea000383ffff */
.L_x_426:
[----:B---3--:R3:W4:Y:S02]  /*9160*/  SYNCS.PHASECHK.TRANS64.TRYWAIT P1, [R0+URZ+0x26828], R7 ;  /* 0x02682807000075a7 */ /* 0x008724000802017f */
[----:B----4-:R-:W-:Y:S05]  /*9170*/  @!P1 NANOSLEEP.SYNCS 0x989680 ;  /* 0x009896800000995d */ /* 0x010fea0003900000 */
[----:B------:R-:W4:Y:S02]  /*9180*/  @!P1 SYNCS.PHASECHK.TRANS64 P1, [R0+URZ+0x26828], R7 ;  /* 0x02682807000095a7 */ /* 0x000f24000802007f */
[----:B----4-:R-:W-:Y:S05]  /*9190*/  @!P1 BRA `(.L_x_426) ;  /* 0xfffffffc00f09947 */ /* 0x010fea000383ffff */
[----:B------:R-:W-:Y:S05]  /*91a0*/  BRA `(.L_x_461) ;  /* 0xfffffff000507947 */ /* 0x000fea000383ffff */
.L_x_428:
[----:B----4-:R4:W1:Y:S02]  /*91b0*/  SYNCS.PHASECHK.TRANS64.TRYWAIT P0, [R3+URZ+0x26840], R2 ;  /* 0x02684002030075a7 */ /* 0x010864000800017f */
[----:B-1----:R-:W-:Y:S05]  /*91c0*/  @!P0 NANOSLEEP.SYNCS 0x989680 ;  /* 0x009896800000895d */ /* 0x002fea0003900000 */
[----:B------:R-:W1:Y:S02]  /*91d0*/  @!P0 SYNCS.PHASECHK.TRANS64 P0, [R3+URZ+0x26840], R2 ;  /* 0x02684002030085a7 */ /* 0x000e64000800007f */
[----:B-1----:R-:W-:Y:S05]  /*91e0*/  @!P0 BRA `(.L_x_428) ;  /* 0xfffffffc00f08947 */ /* 0x002fea000383ffff */
[----:B------:R-:W-:Y:S05]  /*91f0*/  BRA `(.L_x_462) ;  /* 0xfffffff000f47947 */ /* 0x000fea000383ffff */
.L_x_430:
[----:B------:R-:W-:Y:S01]  /*9200*/  BSSY B0, `(.L_x_463) ;  /* 0x0000006000007945 */ /* 0x000fe20003800000 */
[----:B------:R-:W-:-:S07]  /*9210*/  IMAD.MOV.U32 R15, RZ, RZ, -0x1 ;  /* 0xffffffffff0f7424 */ /* 0x000fce00078e00ff */
[----:B------:R-:W-:Y:S05]  /*9220*/  WARPSYNC.COLLECTIVE R15, `(.L_x_464) ;  /* 0x000000000f0c7348 */ /* 0x000fea0003c00000 */
[----:B------:R-:W-:Y:S02]  /*9230*/  ELECT P6, UR62, PT ;  /* 0x00000000003e782f */ /* 0x000fe400038c0000 */
[----:B------:R-:W-:Y:S01]  /*9240*/  MOV R14, UR62 ;  /* 0x0000003e000e7c02 */ /* 0x000fe20008000f00 */
[----:B------:R-:W-:Y:S10]  /*9250*/  ENDCOLLECTIVE ;  /* 0x000000000000791b */ /* 0x000ff40003800000 */
.L_x_464:
[----:B------:R-:W-:Y:S05]  /*9260*/  BSYNC B0 ;  /* 0x0000000000007941 */ /* 0x000fea0003800000 */
.L_x_463:
[----:B------:R-:W-:Y:S01]  /*9270*/  PLOP3.LUT P0, PT, P6, PT, PT, 0x80, 0x0 ;  /* 0x000000000000781c */ /* 0x000fe2000370f070 */
[----:B------:R-:W-:-:S12]  /*9280*/  BRA `(.L_x_465) ;  /* 0xfffffff400b87947 */ /* 0x000fd8000383ffff */
.L_x_432:
[----:B-1----:R1:W2:Y:S02]  /*9290*/  SYNCS.PHASECHK.TRANS64.TRYWAIT P1, [R6+URZ], R5 ;  /* 0x00000005060075a7 */ /* 0x0022a4000802017f */
[----:B--2---:R-:W-:Y:S05]  /*92a0*/  @!P1 NANOSLEEP.SYNCS 0x989680 ;  /* 0x009896800000995d */ /* 0x004fea0003900000 */
[----:B------:R-:W2:Y:S02]  /*92b0*/  @!P1 SYNCS.PHASECHK.TRANS64 P1, [R6+URZ], R5 ;  /* 0x00000005060095a7 */ /* 0x000ea4000802007f */
[----:B--2---:R-:W-:Y:S05]  /*92c0*/  @!P1 BRA `(.L_x_432) ;  /* 0xfffffffc00f09947 */ /* 0x004fea000383ffff */
[----:B------:R-:W-:Y:S05]  /*92d0*/  BRA `(.L_x_466) ;  /* 0xfffffff400f87947 */ /* 0x000fea000383ffff */
.L_x_433:
[----:B--2---:R2:W3:Y:S02]  /*92e0*/  SYNCS.PHASECHK.TRANS64.TRYWAIT P1, [R3+URZ], R2 ;  /* 0x00000002030075a7 */ /* 0x0044e4000802017f */
[----:B---3--:R-:W-:Y:S05]  /*92f0*/  @!P1 NANOSLEEP.SYNCS 0x989680 ;  /* 0x009896800000995d */ /* 0x008fea0003900000 */
[----:B------:R-:W3:Y:S02]  /*9300*/  @!P1 SYNCS.PHASECHK.TRANS64 P1, [R3+URZ], R2 ;  /* 0x00000002030095a7 */ /* 0x000ee4000802007f */
[----:B---3--:R-:W-:Y:S05]  /*9310*/  @!P1 BRA `(.L_x_433) ;  /* 0xfffffffc00f09947 */ /* 0x008fea000383ffff */
[----:B------:R-:W-:Y:S05]  /*9320*/  BRA `(.L_x_467) ;  /* 0xfffffff400ec7947 */ /* 0x000fea000383ffff */
.L_x_435:
[----:B--2---:R2:W3:Y:S02]  /*9330*/  SYNCS.PHASECHK.TRANS64.TRYWAIT P0, [R0+URZ], R5 ;  /* 0x00000005000075a7 */ /* 0x0044e4000800017f */
[----:B---3--:R-:W-:Y:S05]  /*9340*/  @!P0 NANOSLEEP.SYNCS 0x989680 ;  /* 0x009896800000895d */ /* 0x008fea0003900000 */
[----:B------:R-:W3:Y:S02]  /*9350*/  @!P0 SYNCS.PHASECHK.TRANS64 P0, [R0+URZ], R5 ;  /* 0x00000005000085a7 */ /* 0x000ee4000800007f */
[----:B---3--:R-:W-:Y:S05]  /*9360*/  @!P0 BRA `(.L_x_435) ;  /* 0xfffffffc00f08947 */ /* 0x008fea000383ffff */
[----:B------:R-:W-:Y:S05]  /*9370*/  BRA `(.L_x_468) ;  /* 0xfffffff400f07947 */ /* 0x000fea000383ffff */
.L_x_469:
        /* <DEDUP_REMOVED lines=16> */
.L_x_3298:


//--------------------- .text._ZN7cutlass13device_kernelIN5flash11enable_sm90INS1_16FlashAttnBwdSm90INS1_25CollectiveMainloopBwdSm90ILi2ELi2ELi2EN4cute5tupleIJNS5_1CILi1EEES8_S8_EEENS6_IJNS7_ILi64EEENS7_ILi128EEENS7_ILi96EEEEEENS_6half_tEfNS_4arch4Sm90ELb0ELb0ELb1ELb1ELb0ELb1ELb0ELb0ELi2ELi1ELi2ELi1ELb1EEENS1_21CollectiveEpilogueBwdISD_SE_SG_Li256ELb1ELb0ELi1EEENS1_19SingleTileSchedulerILb1ELb0ELb0ELi128EEEEEEEEEvNT_6ParamsE --------------------------
	.section	.text._ZN7cutlass13device_kernelIN5flash11enable_sm90INS1_16FlashAttnBwdSm90INS1_25CollectiveMainloopBwdSm90ILi2ELi2ELi2EN4cute5tupleIJNS5_1CILi1EEES8_S8_EEENS6_IJNS7_ILi64EEENS7_ILi128EEENS7_ILi96EEEEEENS_6half_tEfNS_4arch4Sm90ELb0ELb0ELb1ELb1ELb0ELb1ELb0ELb0ELi2ELi1ELi2ELi1ELb1EEENS1_21CollectiveEpilogueBwdISD_SE_SG_Li256ELb1ELb0ELi1EEENS1_19SingleTileSchedulerILb1ELb0ELb0ELi128EEEEEEEEEvNT_6ParamsE,"ax",@progbits
	.align	128
.text._ZN7cutlass13device_kernelIN5flash11enable_sm90INS1_16FlashAttnBwdSm90INS1_25CollectiveMainloopBwdSm90ILi2ELi2ELi2EN4cute5tupleIJNS5_1CILi1EEES8_S8_EEENS6_IJNS7_ILi64EEENS7_ILi128EEENS7_ILi96EEEEEENS_6half_tEfNS_4arch4Sm90ELb0ELb0ELb1ELb1ELb0ELb1ELb0ELb0ELi2ELi1ELi2ELi1ELb1EEENS1_21CollectiveEpilogueBwdISD_SE_SG_Li256ELb1ELb0ELi1EEENS1_19SingleTileSchedulerILb1ELb0ELb0ELi128EEEEEEEEEvNT_6ParamsE:
        .type           _ZN7cutlass13device_kernelIN5flash11enable_sm90INS1_16FlashAttnBwdSm90INS1_25CollectiveMainloopBwdSm90ILi2ELi2ELi2EN4cute5tupleIJNS5_1CILi1EEES8_S8_EEENS6_IJNS7_ILi64EEENS7_ILi128EEENS7_ILi96EEEEEENS_6half_tEfNS_4arch4Sm90ELb0ELb0ELb1ELb1ELb0ELb1ELb0ELb0ELi2ELi1ELi2ELi1ELb1EEENS1_21CollectiveEpilogueBwdISD_SE_SG_Li256ELb1ELb0ELi1EEENS1_19SingleTileSchedulerILb1ELb0ELb0ELi128EEEEEEEEEvNT_6ParamsE,@function
        .size           _ZN7cutlass13device_kernelIN5flash11enable_sm90INS1_16FlashAttnBwdSm90INS1_25CollectiveMainloopBwdSm90ILi2ELi2ELi2EN4cute5tupleIJNS5_1CILi1EEES8_S8_EEENS6_IJNS7_ILi64EEENS7_ILi128EEENS7_ILi96EEEEEENS_6half_tEfNS_4arch4Sm90ELb0ELb0ELb1ELb1ELb0ELb1ELb0ELb0ELi2ELi1ELi2ELi1ELb1EEENS1_21CollectiveEpilogueBwdISD_SE_SG_Li256ELb1ELb0ELi1EEENS1_19SingleTileSchedulerILb1ELb0ELb0ELi128EEEEEEEEEvNT_6ParamsE,(.L_x_3299 - _ZN7cutlass13device_kernelIN5flash11enable_sm90INS1_16FlashAttnBwdSm90INS1_25CollectiveMainloopBwdSm90ILi2ELi2ELi2EN4cute5tupleIJNS5_1CILi1EEES8_S8_EEENS6_IJNS7_ILi64EEENS7_ILi128EEENS7_ILi96EEEEEENS_6half_tEfNS_4arch4Sm90ELb0ELb0ELb1ELb1ELb0ELb1ELb0ELb0ELi2ELi1ELi2ELi1ELb1EEENS1_21CollectiveEpilogueBwdISD_SE_SG_Li256ELb1ELb0ELi1EEENS1_19SingleTileSchedulerILb1ELb0ELb0ELi128EEEEEEEEEvNT_6ParamsE)
        .other          _ZN7cutlass13device_kernelIN5flash11enable_sm90INS1_16FlashAttnBwdSm90INS1_25CollectiveMainloopBwdSm90ILi2ELi2ELi2EN4cute5tupleIJNS5_1CILi1EEES8_S8_EEENS6_IJNS7_ILi64EEENS7_ILi128EEENS7_ILi96EEEEEENS_6half_tEfNS_4arch4Sm90ELb0ELb0ELb1ELb1ELb0ELb1ELb0ELb0ELi2ELi1ELi2ELi1ELb1EEENS1_21CollectiveEpilogueBwdISD_SE_SG_Li256ELb1ELb0ELi1EEENS1_19SingleTileSchedulerILb1ELb0ELb0ELi128EEEEEEEEEvNT_6ParamsE,@"STO_CUDA_ENTRY STV_DEFAULT"
_ZN7cutlass13device_kernelIN5flash11enable_sm90INS1_16FlashAttnBwdSm90INS1_25CollectiveMainloopBwdSm90ILi2ELi2ELi2EN4cute5tupleIJNS5_1CILi1EEES8_S8_EEENS6_IJNS7_ILi64EEENS7_ILi128EEENS7_ILi96EEEEEENS_6half_tEfNS_4arch4Sm90ELb0ELb0ELb1ELb1ELb0ELb1ELb0ELb0ELi2ELi1ELi2ELi1ELb1EEENS1_21CollectiveEpilogueBwdISD_SE_SG_Li256ELb1ELb0ELi1EEENS1_19SingleTileSchedulerILb1ELb0ELb0ELi128EEEEEEEEEvNT_6ParamsE:
        /* <DEDUP_REMOVED lines=23> */
.L_x_471:
[----:B------:R-:W-:Y:S05]  /*0170*/  BSYNC B0 ;  /* 0x0000000000007941 */ /* 0x000fea0003800000 */
.L_x_470:
        /* <DEDUP_REMOVED lines=37> */
.L_x_472:
        /* <DEDUP_REMOVED lines=22> */
.L_x_473:
[----:B------:R-:W-:Y:S01]  /*0530*/  PLOP3.LUT P0, PT, PT, PT, UP0, 0x80, 0x0 ;  /* 0x000000000000781c */ /* 0x000fe20003f0f008 */
[----:B------:R-:W-:Y:S01]  /*0540*/  NOP ;  /* 0x0000000000007918 */ /* 0x000fe20000000000 */
[----:B------:R-:W-:Y:S01]  /*0550*/  ULDC.64 UR46, c[0x0][0x208] ;  /* 0x00008200002e7ab9 */ /* 0x000fe20000000a00 */
[----:B------:R-:W-:Y:S01]  /*0560*/  BSSY B6, `(.L_x_474) ;  /* 0x00009c1000067945 */ /* 0x000fe20003800000 */
[----:B-12-4-:R-:W-:Y:S09]  /*0570*/  BAR.SYNC.DEFER_BLOCKING 0x0 ;  /* 0x0000000000007b1d */ /* 0x016ff20000010000 */
[----:B------:R-:W-:Y:S05]  /*0580*/  @!P0 BRA `(.L_x_475) ;  /* 0x0000006000b88947 */ /* 0x000fea0003800000 */
.L_x_476:
[----:B------:R-:W-:-:S08]  /*0590*/  NOP ;  /* 0x0000000000007918 */ /* 0x000fd00000000000 */
[----:B------:R-:W1:Y:S02]  /*05a0*/  USETMAXREG.TRY_ALLOC.CTAPOOL UP0, 0xf0 ;  /* 0x000000f0000079c8 */ /* 0x000e640008000600 */
[----:B-1----:R-:W-:-:S13]  /*05b0*/  PLOP3.LUT P0, PT, PT, PT, UP0, 0x80, 0x0 ;  /* 0x000000000000781c */ /* 0x002fda0003f0f008 */
[----:B------:R-:W-:Y:S05]  /*05c0*/  @!P0 BRA `(.L_x_476) ;  /* 0xfffffffc00f08947 */ /* 0x000fea000383ffff */
[----:B------:R-:W-:Y:S01]  /*05d0*/  LOP3.LUT R0, R0, 0x3, RZ, 0xc0, !PT ;  /* 0x0000000300007812 */ /* 0x000fe200078ec0ff */
[----:B------:R-:W-:Y:S01]  /*05e0*/  ULDC.64 UR4, c[0x0][0x8d8] ;  /* 0x0002360000047ab9 */ /* 0x000fe20000000a00 */
[----:B------:R-:W1:Y:S04]  /*05f0*/  S2UR UR36, SR_CTAID.Z ;  /* 0x00000000002479c3 */ /* 0x000e680000002700 */
[----:B------:R-:W2:Y:S02]  /*0600*/  SHFL.IDX PT, R0, R0, RZ, 0x1f ;  /* 0x00001fff00007589 */ /* 0x000ea400000e0000 */
[----:B--2---:R-:W-:-:S13]  /*0610*/  ISETP.NE.AND P0, PT, R0, RZ, PT ;  /* 0x000000ff0000720c */ /* 0x004fda0003f05270 */
[----:B------:R-:W-:-:S05]  /*0620*/  @!P0 VIADD R3, R2, 0x9 ;  /* 0x0000000902038836 */ /* 0x000fca0000000000 */
[----:B------:R2:W-:Y:S06]  /*0630*/  @!P0 BAR.ARV R3, 0xa0 ;  /* 0x000280030000851d */ /* 0x0005ec0000002000 */
[----:B------:R-:W-:-:S04]  /*0640*/  ISETP.NE.U32.AND P0, PT, RZ, UR4, PT ;  /* 0x00000004ff007c0c */ /* 0x000fc8000bf05070 */
[----:B------:R-:W-:-:S13]  /*0650*/  ISETP.NE.AND.EX P0, PT, RZ, UR5, PT, P0 ;  /* 0x00000005ff007c0c */ /* 0x000fda000bf05300 */
[----:B-12---:R-:W-:Y:S05]  /*0660*/  @!P0 BRA `(.L_x_477) ;  /* 0x00000000001c8947 */ /* 0x006fea0003800000 */
[----:B------:R-:W-:Y:S02]  /*0670*/  ULDC.64 UR4, c[0x0][0x8d8] ;  /* 0x0002360000047ab9 */ /* 0x000fe40000000a00 */
[----:B------:R-:W-:-:S06]  /*0680*/  UIMAD.WIDE UR4, UR36, 0x4, UR4 ;  /* 0x00000004240478a5 */ /* 0x000fcc000f8e0204 */
[----:B------:R-:W-:Y:S02]  /*0690*/  IMAD.U32 R4, RZ, RZ, UR4 ;  /* 0x00000004ff047e24 */ /* 0x000fe4000f8e00ff */
[----:B------:R-:W-:-:S05]  /*06a0*/  IMAD.U32 R5, RZ, RZ, UR5 ;  /* 0x00000005ff057e24 */ /* 0x000fca000f8e00ff */
[----:B------:R-:W2:Y:S02]  /*06b0*/  LDG.E R4, desc[UR46][R4.64] ;  /* 0x0000002e04047981 */ /* 0x000ea4000c1e1900 */
[----:B--2---:R-:W-:Y:S01]  /*06c0*/  R2UR UR4, R4 ;  /* 0x00000000040472ca */ /* 0x004fe200000e0000 */
[----:B------:R-:W-:-:S14]  /*06d0*/  BRA `(.L_x_478) ;  /* 0x00000000003c7947 */ /* 0x000fdc0003800000 */
.L_x_477:
[----:B------:R-:W-:Y:S02]  /*06e0*/  ULDC.64 UR4, c[0x0][0x8d0] ;  /* 0x0002340000047ab9 */ /* 0x000fe40000000a00 */
[----:B------:R-:W-:-:S04]  /*06f0*/  ISETP.NE.U32.AND P0, PT, RZ, UR4, PT ;  /* 0x00000004ff007c0c */ /* 0x000fc8000bf05070 */
[----:B------:R-:W-:-:S13]  /*0700*/  ISETP.NE.AND.EX P0, PT, RZ, UR5, PT, P0 ;  /* 0x00000005ff007c0c */ /* 0x000fda000bf05300 */
[----:B------:R-:W-:Y:S05]  /*0710*/  @!P0 BRA `(.L_x_479) ;  /* 0x0000000000288947 */ /* 0x000fea0003800000 */
[----:B------:R-:W-:Y:S02]  /*0720*/  ULDC.64 UR4, c[0x0][0x8d0] ;  /* 0x0002340000047ab9 */ /* 0x000fe40000000a00 */
[----:B------:R-:W-:-:S06]  /*0730*/  UIMAD.WIDE UR4, UR36, 0x4, UR4 ;  /* 0x00000004240478a5 */ /* 0x000fcc000f8e0204 */
[----:B------:R-:W-:Y:S02]  /*0740*/  IMAD.U32 R4, RZ, RZ, UR4 ;  /* 0x00000004ff047e24 */ /* 0x000fe4000f8e00ff */
[----:B------:R-:W-:-:S05]  /*0750*/  IMAD.U32 R5, RZ, RZ, UR5 ;  /* 0x00000005ff057e24 */ /* 0x000fca000f8e00ff */
[----:B------:R-:W2:Y:S04]  /*0760*/  LDG.E R3, desc[UR46][R4.64] ;  /* 0x0000002e04037981 */ /* 0x000ea8000c1e1900 */
[----:B------:R-:W3:Y:S01]  /*0770*/  LDG.E R0, desc[UR46][R4.64+0x4] ;  /* 0x0000042e04007981 */ /* 0x000ee2000c1e1900 */
[----:B--2---:R-:W-:Y:S02]  /*0780*/  R2UR UR4, R3 ;  /* 0x00000000030472ca */ /* 0x004fe400000e0000 */
[----:B---3--:R-:W-:-:S13]  /*0790*/  R2UR UR5, R0 ;  /* 0x00000000000572ca */ /* 0x008fda00000e0000 */
[----:B------:R-:W-:Y:S01]  /*07a0*/  UIADD3 UR4, -UR4, UR5, URZ ;  /* 0x0000000504047290 */ /* 0x000fe2000fffe13f */
[----:B------:R-:W-:Y:S11]  /*07b0*/  BRA `(.L_x_478) ;  /* 0x0000000000047947 */ /* 0x000ff60003800000 */
.L_x_479:
[----:B------:R-:W-:-:S05]  /*07c0*/  ULDC UR4, c[0x0][0x8bc] ;  /* 0x00022f0000047ab9 */ /* 0x000fca0000000800 */
.L_x_478:
[----:B------:R-:W1:Y:S02]  /*07d0*/  S2UR UR37, SR_CTAID.X ;  /* 0x00000000002579c3 */ /* 0x000e640000002500 */
[----:B-1----:R-:W-:-:S04]  /*07e0*/  USHF.L.U32 UR37, UR37, 0x7, URZ ;  /* 0x0000000725257899 */ /* 0x002fc8000800063f */
[----:B------:R-:W-:-:S04]  /*07f0*/  UISETP.GE.AND UP0, UPT, UR37, UR4, UPT ;  /* 0x000000042500728c */ /* 0x000fc8000bf06270 */
[----:B------:R-:W-:-:S06]  /*0800*/  USEL UR36, UR36, 0xffffffff, !UP0 ;  /* 0xffffffff24247887 */ /* 0x000fcc000c000000 */
[----:B------:R-:W-:-:S13]  /*0810*/  ISETP.LE.AND P0, PT, RZ, UR36, PT ;  /* 0x00000024ff007c0c */ /* 0x000fda000bf03270 */
[----:B------:R-:W-:Y:S05]  /*0820*/  @!P0 BRA `(.L_x_480) ;  /* 0x0000009800508947 */ /* 0x000fea0003800000 */
[----:B------:R-:W1:Y:S01]  /*0830*/  S2R R0, SR_TID.X ;  /* 0x0000000000007919 */ /* 0x000e620000002100 */
[----:B------:R-:W-:Y:S02]  /*0840*/  ULDC.64 UR4, c[0x0][0x780] ;  /* 0x0001e00000047ab9 */ /* 0x000fe40000000a00 */
[----:B------:R-:W-:Y:S01]  /*0850*/  ISETP.NE.U32.AND P0, PT, RZ, UR4, PT ;  /* 0x00000004ff007c0c */ /* 0x000fe2000bf05070 */
[----:B------:R-:W-:Y:S02]  /*0860*/  ULDC UR4, c[0x0][0x290] ;  /* 0x0000a40000047ab9 */ /* 0x000fe40000000800 */
[----:B------:R-:W-:Y:S01]  /*0870*/  IMAD.U32 R24, RZ, RZ, UR4 ;  /* 0x00000004ff187e24 */ /* 0x000fe2000f8e00ff */
[----:B------:R-:W-:Y:S01]  /*0880*/  ISETP.NE.AND.EX P0, PT, RZ, UR5, PT, P0 ;  /* 0x00000005ff007c0c */ /* 0x000fe2000bf05300 */
[----:B-1----:R-:W-:-:S12]  /*0890*/  VIADD R22, R0, 0xffffff80 ;  /* 0xffffff8000167836 */ /* 0x002fd80000000000 */
[----:B------:R-:W-:Y:S05]  /*08a0*/  @!P0 BRA `(.L_x_481) ;  /* 0x00000000001c8947 */ /* 0x000fea0003800000 */
[----:B------:R-:W-:Y:S02]  /*08b0*/  ULDC.64 UR4, c[0x0][0x780] ;  /* 0x0001e00000047ab9 */ /* 0x000fe40000000a00 */
[----:B------:R-:W-:-:S06]  /*08c0*/  UIMAD.WIDE UR4, UR36, 0x4, UR4 ;  /* 0x00000004240478a5 */ /* 0x000fcc000f8e0204 */
[----:B------:R-:W-:Y:S02]  /*08d0*/  IMAD.U32 R4, RZ, RZ, UR4 ;  /* 0x00000004ff047e24 */ /* 0x000fe4000f8e00ff */
[----:B------:R-:W-:-:S05]  /*08e0*/  IMAD.U32 R5, RZ, RZ, UR5 ;  /* 0x00000005ff057e24 */ /* 0x000fca000f8e00ff */
[----:B------:R-:W2:Y:S02]  /*08f0*/  LDG.E R4, desc[UR46][R4.64] ;  /* 0x0000002e04047981 */ /* 0x000ea4000c1e1900 */
[----:B--2---:R-:W-:Y:S01]  /*0900*/  R2UR UR39, R4 ;  /* 0x00000000042772ca */ /* 0x004fe200000e0000 */
[----:B------:R-:W-:-:S14]  /*0910*/  BRA `(.L_x_482) ;  /* 0x0000000000387947 */ /* 0x000fdc0003800000 */
.L_x_481:
[----:B------:R-:W-:Y:S01]  /*0920*/  ULDC.64 UR4, c[0x0][0x770] ;  /* 0x0001dc0000047ab9 */ /* 0x000fe20000000a00 */
[----:B------:R-:W-:Y:S01]  /*0930*/  ULDC UR39, c[0x0][0x280] ;  /* 0x0000a00000277ab9 */ /* 0x000fe20000000800 */
        /* <DEDUP_REMOVED lines=11> */
[----:B------:R-:W-:-:S12]  /*09f0*/  UIADD3 UR39, -UR39, UR4, URZ ;  /* 0x0000000427277290 */ /* 0x000fd8000fffe13f */
.L_x_482:
        /* <DEDUP_REMOVED lines=8> */
[----:B------:R1:W5:Y:S01]  /*0a80*/  LDG.E R24, desc[UR46][R4.64] ;  /* 0x0000002e04187981 */ /* 0x000362000c1e1900 */
[----:B------:R-:W-:Y:S05]  /*0a90*/  BRA `(.L_x_484) ;  /* 0x00000000002c7947 */ /* 0x000fea0003800000 */
.L_x_483:
        /* <DEDUP_REMOVED lines=9> */
[----:B------:R-:W2:Y:S02]  /*0b30*/  LDG.E R3, desc[UR46][R4.64+0x4] ;  /* 0x0000042e04037981 */ /* 0x000ea4000c1e1900 */
[----:B--2---:R-:W-:-:S07]  /*0b40*/  IMAD.IADD R24, R3, 0x1, -R24 ;  /* 0x0000000103187824 */ /* 0x004fce00078e0a18 */
.L_x_484:
[----:B------:R-:W-:Y:S01]  /*0b50*/  UISETP.GE.AND UP0, UPT, UR39, 0x1, UPT ;  /* 0x000000012700788c */ /* 0x000fe2000bf06270 */
[----:B------:R-:W-:Y:S02]  /*0b60*/  PLOP3.LUT P0, PT, PT, PT, PT, 0x80, 0x0 ;  /* 0x000000000000781c */ /* 0x000fe40003f0f070 */
[----:B------:R-:W-:Y:S02]  /*0b70*/  CS2R R70, SRZ ;  /* 0x0000000000467805 */ /* 0x000fe4000001ff00 */
[----:B------:R-:W-:Y:S02]  /*0b80*/  CS2R R68, SRZ ;  /* 0x0000000000447805 */ /* 0x000fe4000001ff00 */
[----:B------:R-:W-:Y:S02]  /*0b90*/  CS2R R66, SRZ ;  /* 0x0000000000427805 */ /* 0x000fe4000001ff00 */
[----:B------:R-:W-:Y:S02]  /*0ba0*/  CS2R R64, SRZ ;  /* 0x0000000000407805 */ /* 0x000fe4000001ff00 */
[----:B------:R-:W-:-:S02]  /*0bb0*/  PLOP3.LUT P1, PT, PT, PT, UP0, 0x80, 0x0 ;  /* 0x000000000000781c */ /* 0x000fc40003f2f008 */
        /* <DEDUP_REMOVED lines=18> */
[----:B------:R-:W-:Y:S01]  /*0ce0*/  CS2R R26, SRZ ;  /* 0x00000000001a7805 */ /* 0x000fe2000001ff00 */
[----:B------:R-:W-:Y:S01]  /*0cf0*/  IMAD.MOV.U32 R25, RZ, RZ, RZ ;  /* 0x000000ffff197224 */ /* 0x000fe200078e00ff */
[----:B------:R-:W-:Y:S01]  /*0d00*/  CS2R R118, SRZ ;  /* 0x0000000000767805 */ /* 0x000fe2000001ff00 */
[----:B------:R-:W-:Y:S01]  /*0d10*/  IMAD.MOV.U32 R0, RZ, RZ, RZ ;  /* 0x000000ffff007224 */ /* 0x000fe200078e00ff */
        /* <DEDUP_REMOVED lines=23> */
[----:B------:R-:W-:Y:S06]  /*0e90*/  @!P1 BRA `(.L_x_485) ;  /* 0x0000003c00889947 */ /* 0x000fec0003800000 */
[----:B------:R-:W-:-:S04]  /*0ea0*/  MOV R0, RZ ;  /* 0x000000ff00007202 */ /* 0x000fc80000000f00 */
[----:B------:R-:W-:-:S13]  /*0eb0*/  LOP3.LUT P0, RZ, R0, 0x3ff, RZ, 0xc0, !PT ;  /* 0x000003ff00ff7812 */ /* 0x000fda000780c0ff */
[----:B------:R-:W-:Y:S05]  /*0ec0*/  @!P0 BRA `(.L_x_486) ;  /* 0x00000000007c8947 */ /* 0x000fea0003800000 */
[----:B------:R-:W-:Y:S01]  /*0ed0*/  MOV R16, 0x0 ;  /* 0x0000000000107802 */ /* 0x000fe20000000f00 */
[----:B------:R-:W-:Y:S01]  /*0ee0*/  ULDC.64 UR4, c[0x4][0x88] ;  /* 0x0100220000047ab9 */ /* 0x000fe20000000a00 */
[----:B------:R-:W-:Y:S01]  /*0ef0*/  ULDC.64 UR6, c[0x4][0x8] ;  /* 0x0100020000067ab9 */ /* 0x000fe20000000a00 */
[----:B-1----:R-:W-:Y:S01]  /*0f00*/  IMAD.U32 R4, RZ, RZ, UR4 ;  /* 0x00000004ff047e24 */ /* 0x002fe2000f8e00ff */
        /* <DEDUP_REMOVED lines=11> */
[----:B--2--5:R-:W-:Y:S05]  /*0fc0*/  CALL.ABS.NOINC R14 ;  /* 0x000000000e007343 */ /* 0x024fea0003c00000 */
.L_x_487:
        /* <DEDUP_REMOVED lines=15> */
.L_x_486:
[----:B------:R-:W2:Y:S01]  /*10c0*/  S2R R3, SR_CgaCtaId ;  /* 0x0000000000037919 */ /* 0x000ea20000008800 */
[----:B------:R-:W-:-:S04]  /*10d0*/  MOV R18, 0x400 ;  /* 0x0000040000127802 */ /* 0x000fc80000000f00 */
[----:B--2---:R-:W-:-:S05]  /*10e0*/  LEA R18, R3, R18, 0x18 ;  /* 0x0000001203127211 */ /* 0x004fca00078ec0ff */
[----:B------:R-:W-:-:S05]  /*10f0*/  VIADD R19, R18, 0x1e800 ;  /* 0x0001e80012137836 */ /* 0x000fca0000000000 */
        /* <DEDUP_REMOVED lines=18> */
.L_x_489:
        /* <DEDUP_REMOVED lines=15> */
.L_x_488:
[----:B------:R-:W-:Y:S01]  /*1310*/  SHF.R.S32.HI R25, RZ, 0x1f, R22 ;  /* 0x0000001fff197819 */ /* 0x000fe20000011416 */
[----:B------:R-:W-:-:S03]  /*1320*/  UMOV UR4, 0xffffffff ;  /* 0xffffffff00047882 */ /* 0x000fc60000000000 */
[----:B------:R-:W-:-:S04]  /*1330*/  LEA.HI R0, R25, R22, RZ, 0x7 ;  /* 0x0000001619007211 */ /* 0x000fc800078f38ff */
[----:B------:R-:W-:Y:S01]  /*1340*/  SHF.R.S32.HI R16, RZ, 0x7, R0 ;  /* 0x00000007ff107819 */ /* 0x000fe20000011400 */
[----:B------:R-:W-:Y:S06]  /*1350*/  BRA.DIV UR4, `(.L_x_490) ;  /* 0x0000008e048c7947 */ /* 0x000fec000b800000 */
[----:B------:R2:W3:Y:S02]  /*1360*/  SHFL.IDX PT, R14, R16, RZ, 0x1f ;  /* 0x00001fff100e7589 */ /* 0x0004e400000e0000 */
.L_x_578:
[----:B-1----:R-:W-:Y:S02]  /*1370*/  SHF.L.U32 R5, RZ, 0x1f, RZ ;  /* 0x0000001fff057819 */ /* 0x002fe400000006ff */
[----:B------:R-:W-:Y:S01]  /*1380*/  LOP3.LUT R3, R0, 0xffffff80, RZ, 0xc0, !PT ;  /* 0xffffff8000037812 */ /* 0x000fe200078ec0ff */
[----:B------:R-:W-:Y:S01]  /*1390*/  VIADD R0, R18, 0x6000 ;  /* 0x0000600012007836 */ /* 0x000fe20000000000 */
[----:B------:R-:W1:Y:S03]  /*13a0*/  SYNCS.PHASECHK.TRANS64.TRYWAIT P0, [R18+URZ+0x26800], R5 ;  /* 0x02680005120075a7 */ /* 0x000e66000800017f */
[----:B------:R-:W-:Y:S01]  /*13b0*/  IMAD.IADD R27, R22, 0x1, -R3 ;  /* 0x00000001161b7824 */ /* 0x000fe200078e0a03 */
[----:B------:R-:W-:Y:S02]  /*13c0*/  LOP3.LUT P1, RZ, R0, 0x1bf, RZ, 0xc0, !PT ;  /* 0x000001bf00ff7812 */ /* 0x000fe4000782c0ff */
[----:B---3--:R-:W-:-:S02]  /*13d0*/  LEA.HI R0, R14, R14, RZ, 0x1 ;  /* 0x0000000e0e007211 */ /* 0x008fc400078f08ff */
[----:B------:R-:W-:Y:S02]  /*13e0*/  SHF.R.S32.HI R26, RZ, 0x1f, R27 ;  /* 0x0000001fff1a7819 */ /* 0x000fe4000001141b */
[----:B------:R-:W-:Y:S02]  /*13f0*/  LOP3.LUT R23, R0, 0xfffffffe, RZ, 0xc0, !PT ;  /* 0xfffffffe00177812 */ /* 0x000fe400078ec0ff */
[----:B------:R-:W-:-:S04]  /*1400*/  LEA.HI R28, R26, R27, RZ, 0x2 ;  /* 0x0000001b1a1c7211 */ /* 0x000fc800078f10ff */
[----:B------:R-:W-:Y:S01]  /*1410*/  LOP3.LUT R0, R28, 0x7ffffffc, RZ, 0xc0, !PT ;  /* 0x7ffffffc1c007812 */ /* 0x000fe200078ec0ff */
[----:B-1----:R-:W-:Y:S06]  /*1420*/  @P0 BRA `(.L_x_491) ;  /* 0x0000000000080947 */ /* 0x002fec0003800000 */
[----:B------:R-:W1:Y:S02]  /*1430*/  SYNCS.PHASECHK.TRANS64.TRYWAIT P0, [R18+URZ+0x26800], R5 ;  /* 0x02680005120075a7 */ /* 0x000e64000800017f */
[----:B-1----:R-:W-:Y:S05]  /*1440*/  @!P0 BRA `(.L_x_492) ;  /* 0x0000008c00708947 */ /* 0x002fea0003800000 */
.L_x_491:
[----:B------:R-:W-:Y:S02]  /*1450*/  IMAD.IADD R23, R14, 0x1, -R23 ;  /* 0x000000010e177824 */ /* 0x000fe400078e0a17 */
[----:B------:R-:W-:Y:S01]  /*1460*/  IMAD.IADD R17, R27, 0x1, -R0 ;  /* 0x000000011b117824 */ /* 0x000fe200078e0a00 */
[----:B------:R-:W-:Y:S06]  /*1470*/  @!P1 BRA `(.L_x_493) ;  /* 0x0000000000409947 */ /* 0x000fec0003800000 */
[----:B------:R-:W-:Y:S01]  /*1480*/  MOV R0, 0x0 ;  /* 0x0000000000007802 */ /* 0x000fe20000000f00 */
[----:B------:R-:W-:Y:S01]  /*1490*/  ULDC.64 UR4, c[0x4][0x88] ;  /* 0x0100220000047ab9 */ /* 0x000fe20000000a00 */
[----:B------:R-:W-:Y:S01]  /*14a0*/  ULDC.64 UR6, c[0x4][0x90] ;  /* 0x0100240000067ab9 */ /* 0x000fe20000000a00 */
[----:B------:R-:W-:Y:S01]  /*14b0*/  IMAD.U32 R4, RZ, RZ, UR4 ;  /* 0x00000004ff047e24 */ /* 0x000fe2000f8e00ff */
[----:B------:R3:W4:Y:S01]  /*14c0*/  LDC.64 R14, c[0x4][R0] ;  /* 0x01000000000e7b82 */ /* 0x0007220000000a00 */
[----:B-1----:R-:W-:Y:S01]  /*14d0*/  IMAD.U32 R5, RZ, RZ, UR5 ;  /* 0x00000005ff057e24 */ /* 0x002fe2000f8e00ff */
        /* <DEDUP_REMOVED lines=9> */
[----:B--2-45:R-:W-:Y:S05]  /*1570*/  CALL.ABS.NOINC R14 ;  /* 0x000000000e007343 */ /* 0x034fea0003c00000 */
.L_x_493:
[----:B------:R-:W-:Y:S01]  /*1580*/  LEA.HI R0, R25, R22, RZ, 0x4 ;  /* 0x0000001619007211 */ /* 0x000fe200078f20ff */
[----:B------:R-:W-:Y:S05]  /*1590*/  WARPSYNC.ALL ;  /* 0x0000000000007948 */ /* 0x000fea0003800000 */
[----:B------:R-:W-:-:S05]  /*15a0*/  LOP3.LUT R3, R0, 0xfffffff0, RZ, 0xc0, !PT ;  /* 0xfffffff000037812 */ /* 0x000fca00078ec0ff */
[----:B-1----:R-:W-:Y:S01]  /*15b0*/  IMAD.IADD R5, R22, 0x1, -R3 ;  /* 0x0000000116057824 */ /* 0x002fe200078e0a03 */
[----:B------:R-:W-:-:S04]  /*15c0*/  SHF.R.S32.HI R3, RZ, 0x4, R0 ;  /* 0x00000004ff037819 */ /* 0x000fc80000011400 */
[----:B------:R-:W-:Y:S02]  /*15d0*/  LEA.HI R6, R5, R5, RZ, 0x1 ;  /* 0x0000000505067211 */ /* 0x000fe400078f08ff */
[----:B------:R-:W-:Y:S02]  /*15e0*/  LEA.HI R0, R0, R3, RZ, 0x1 ;  /* 0x0000000300007211 */ /* 0x000fe400078f08ff */
[--C-:B------:R-:W-:Y:S02]  /*15f0*/  SHF.R.S32.HI R7, RZ, 0x1, R6.reuse ;  /* 0x00000001ff077819 */ /* 0x100fe40000011406 */
[----:B------:R-:W-:Y:S02]  /*1600*/  SHF.R.S32.HI R4, RZ, 0x1f, R6 ;  /* 0x0000001fff047819 */ /* 0x000fe40000011406 */
[----:B------:R-:W-:Y:S02]  /*1610*/  SHF.R.S32.HI R10, RZ, 0x1f, R5 ;  /* 0x0000001fff0a7819 */ /* 0x000fe40000011405 */
[----:B------:R-:W-:-:S02]  /*1620*/  LEA.HI R4, R4, R7, RZ, 0x2 ;  /* 0x0000000704047211 */ /* 0x000fc400078f10ff */
[----:B------:R-:W-:Y:S02]  /*1630*/  LEA.HI R10, R10, R5, RZ, 0x3 ;  /* 0x000000050a0a7211 */ /* 0x000fe400078f18ff */
[----:B------:R-:W-:Y:S02]  /*1640*/  LOP3.LUT R8, R4, 0xfffffffc, RZ, 0xc0, !PT ;  /* 0xfffffffc04087812 */ /* 0x000fe400078ec0ff */
        /* <DEDUP_REMOVED lines=13> */
[----:B------:R-:W-:-:S03]  /*1720*/  IMAD R5, R9, 0x200, R10 ;  /* 0x0000020009057824 */ /* 0x000fc600078e020a */
[----:B------:R-:W-:Y:S01]  /*1730*/  LOP3.LUT R7, R0, 0x8, R7, 0xf8, !PT ;  /* 0x0000000800077812 */ /* 0x000fe200078ef807 */
[----:B------:R-:W-:Y:S01]  /*1740*/  IMAD R6, R6, 0x20, R5 ;  /* 0x0000002006067824 */ /* 0x000fe200078e0205 */
[----:B------:R-:W-:-:S04]  /*1750*/  SHF.R.U32.HI R0, RZ, 0x3, R0 ;  /* 0x00000003ff007819 */ /* 0x000fc80000011600 */
[----:B------:R-:W-:Y:S01]  /*1760*/  LOP3.LUT R7, R7, R0, RZ, 0x3c, !PT ;  /* 0x0000000007077212 */ /* 0x000fe200078e3cff */
[----:B------:R-:W-:-:S04]  /*1770*/  IMAD.SHL.U32 R0, R22, 0x40, RZ ;  /* 0x0000004016007824 */ /* 0x000fc800078e00ff */
[----:B------:R-:W-:Y:S01]  /*1780*/  IMAD.IADD R7, R7, 0x1, R6 ;  /* 0x0000000107077824 */ /* 0x000fe200078e0206 */
[----:B------:R-:W-:-:S03]  /*1790*/  LOP3.LUT R0, R0, 0x1c0, RZ, 0xc0, !PT ;  /* 0x000001c000007812 */ /* 0x000fc600078ec0ff */
[----:B------:R-:W-:Y:S01]  /*17a0*/  IMAD R7, R7, 0x2, R18 ;  /* 0x0000000207077824 */ /* 0x000fe200078e0212 */
[----:B------:R-:W-:Y:S01]  /*17b0*/  LEA.HI R26, R26, R27, RZ, 0x5 ;  /* 0x0000001b1a1a7211 */ /* 0x000fe200078f28ff */
[----:B------:R-:W-:-:S03]  /*17c0*/  IMAD.SHL.U32 R9, R9, 0x10, RZ ;  /* 0x0000001009097824 */ /* 0x000fc600078e00ff */
[----:B------:R-:W1:Y:S01]  /*17d0*/  LDSM.16.M88.4 R184, [R7+0x6000] ;  /* 0x0060000007b8783b */ /* 0x000e620000000200 */
[--C-:B------:R-:W-:Y:S01]  /*17e0*/  SHF.R.S32.HI R4, RZ, 0x2, R28.reuse ;  /* 0x00000002ff047819 */ /* 0x100fe2000001141c */
[----:B-----5:R-:W-:Y:S01]  /*17f0*/  VIADD R11, R24, -UR37 ;  /* 0x80000025180b7c36 */ /* 0x020fe20008000000 */
[----:B------:R-:W-:Y:S01]  /*1800*/  SHF.R.S32.HI R5, RZ, 0x1f, R28 ;  /* 0x0000001fff057819 */ /* 0x000fe2000001141c */
[----:B------:R-:W3:Y:S01]  /*1810*/  LDSM.16.M88.4 R188, [R7+0x8000] ;  /* 0x0080000007bc783b */ /* 0x000ee20000000200 */
[----:B------:R-:W-:Y:S01]  /*1820*/  SHF.R.S32.HI R26, RZ, 0x5, R26 ;  /* 0x00000005ff1a7819 */ /* 0x000fe2000001141a */
[----:B------:R-:W-:Y:S01]  /*1830*/  UIADD3 UR39, UR39, 0x3f, URZ ;  /* 0x0000003f27277890 */ /* 0x000fe2000fffe03f */
[----:B------:R-:W-:Y:S01]  /*1840*/  LEA.HI R22, R25, R22, RZ, 0x3 ;  /* 0x0000001619167211 */ /* 0x000fe200078f18ff */
[----:B------:R-:W4:Y:S01]  /*1850*/  LDSM.16.M88.4 R192, [R7+0xa000] ;  /* 0x00a0000007c0783b */ /* 0x000f220000000200 */
[----:B------:R-:W-:Y:S01]  /*1860*/  LOP3.LUT R9, R0, 0x30, R9, 0xf8, !PT ;  /* 0x0000003000097812 */ /* 0x000fe200078ef809 */
[----:B------:R-:W-:Y:S01]  /*1870*/  IMAD R11, R26, -0x10, R11 ;  /* 0xfffffff01a0b7824 */ /* 0x000fe200078e020b */
[----:B------:R-:W-:Y:S01]  /*1880*/  LEA.HI R5, R5, R4, RZ, 0x3 ;  /* 0x0000000405057211 */ /* 0x000fe200078f18ff */
[----:B------:R-:W-:Y:S01]  /*1890*/  USHF.R.S32.HI UR7, URZ, 0x1f, UR39 ;  /* 0x0000001f3f077899 */ /* 0x000fe20008011427 */
[----:B------:R-:W-:-:S02]  /*18a0*/  LEA.HI R6, R16, R16, RZ, 0x1 ;  /* 0x0000001010067211 */ /* 0x000fc400078f08ff */
[----:B------:R-:W-:Y:S02]  /*18b0*/  CS2R R70, SRZ ;  /* 0x0000000000467805 */ /* 0x000fe4000001ff00 */
[----:B------:R-:W-:Y:S01]  /*18c0*/  LOP3.LUT R22, R9, 0x8, R22, 0xf8, !PT ;  /* 0x0000000809167812 */ /* 0x000fe200078ef816 */
[----:B------:R-:W-:Y:S01]  /*18d0*/  ULEA.HI UR7, UR7, UR39, URZ, 0x6 ;  /* 0x0000002707077291 */ /* 0x000fe2000f8f303f */
[----:B------:R-:W-:Y:S02]  /*18e0*/  LOP3.LUT R5, R5, 0xfffffff8, RZ, 0xc0, !PT ;  /* 0xfffffff805057812 */ /* 0x000fe400078ec0ff */
[----:B------:R-:W-:Y:S02]  /*18f0*/  CS2R R68, SRZ ;  /* 0x0000000000447805 */ /* 0x000fe4000001ff00 */
[----:B------:R-:W-:Y:S02]  /*1900*/  LOP3.LUT R9, R6, 0xfffffffe, RZ, 0xc0, !PT ;  /* 0xfffffffe06097812 */ /* 0x000fe400078ec0ff */
[----:B------:R-:W-:-:S02]  /*1910*/  CS2R R66, SRZ ;  /* 0x0000000000427805 */ /* 0x000fc4000001ff00 */
[----:B------:R-:W-:Y:S02]  /*1920*/  SHF.R.U32.HI R13, RZ, 0x3, R0 ;  /* 0x00000003ff0d7819 */ /* 0x000fe40000011600 */
[----:B------:R-:W-:Y:S02]  /*1930*/  CS2R R64, SRZ ;  /* 0x0000000000407805 */ /* 0x000fe4000001ff00 */
[----:B------:R-:W-:Y:S01]  /*1940*/  IADD3 R0, R11, R5, -R4 ;  /* 0x000000050b007210 */ /* 0x000fe20007ffe804 */
[----:B------:R-:W-:Y:S01]  /*1950*/  IMAD R5, R16, 0x8, R3 ;  /* 0x0000000810057824 */ /* 0x000fe200078e0203 */
[----:B------:R-:W-:Y:S01]  /*1960*/  LOP3.LUT R4, R22, R13, RZ, 0x3c, !PT ;  /* 0x0000000d16047212 */ /* 0x000fe200078e3cff */
[C---:B------:R-:W-:Y:S01]  /*1970*/  IMAD.IADD R3, R16.reuse, 0x1, -R9 ;  /* 0x0000000110037824 */ /* 0x040fe200078e0a09 */
[----:B------:R-:W-:Y:S01]  /*1980*/  CS2R R62, SRZ ;  /* 0x00000000003e7805 */ /* 0x000fe2000001ff00 */
[----:B--2---:R-:W-:Y:S01]  /*1990*/  IMAD R16, R16, 0x300, R27 ;  /* 0x0000030010107824 */ /* 0x004fe200078e021b */
[----:B------:R-:W-:Y:S01]  /*19a0*/  CS2R R60, SRZ ;  /* 0x00000000003c7805 */ /* 0x000fe2000001ff00 */
[----:B------:R-:W-:Y:S01]  /*19b0*/  IMAD R3, R3, -0x40, R0 ;  /* 0xffffffc003037824 */ /* 0x000fe200078e0200 */
[----:B------:R-:W-:Y:S01]  /*19c0*/  CS2R R58, SRZ ;  /* 0x00000000003a7805 */ /* 0x000fe2000001ff00 */
[----:B------:R-:W-:Y:S01]  /*19d0*/  IMAD.MOV.U32 R0, RZ, RZ, 0x20 ;  /* 0x00000020ff007424 */ /* 0x000fe200078e00ff */
[----:B------:R-:W-:Y:S01]  /*19e0*/  CS2R R56, SRZ ;  /* 0x0000000000387805 */ /* 0x000fe2000001ff00 */
[----:B------:R-:W-:Y:S01]  /*19f0*/  IMAD.U32 R4, R5, 0x200, R4 ;  /* 0x0000020005047824 */ /* 0x000fe200078e0004 */
[----:B------:R-:W-:Y:S01]  /*1a00*/  CS2R R54, SRZ ;  /* 0x0000000000367805 */ /* 0x000fe2000001ff00 */
[----:B------:R-:W-:Y:S01]  /*1a10*/  IMAD.SHL.U32 R5, R16, 0x4, RZ ;  /* 0x0000000410057824 */ /* 0x000fe200078e00ff */
[----:B------:R-:W-:-:S02]  /*1a20*/  SEL R0, R0, 0xffffffe0, !P0 ;  /* 0xffffffe000007807 */ /* 0x000fc40004000000 */
[----:B------:R-:W-:Y:S02]  /*1a30*/  CS2R R52, SRZ ;  /* 0x0000000000347805 */ /* 0x000fe4000001ff00 */
[----:B------:R-:W-:Y:S02]  /*1a40*/  CS2R R50, SRZ ;  /* 0x0000000000327805 */ /* 0x000fe4000001ff00 */
[----:B------:R-:W-:Y:S02]  /*1a50*/  CS2R R48, SRZ ;  /* 0x0000000000307805 */ /* 0x000fe4000001ff00 */
[----:B------:R-:W-:Y:S01]  /*1a60*/  CS2R R46, SRZ ;  /* 0x00000000002e7805 */ /* 0x000fe2000001ff00 */
[----:B------:R-:W-:Y:S01]  /*1a70*/  IMAD.IADD R0, R7, 0x1, R0 ;  /* 0x0000000107007824 */ /* 0x000fe200078e0200 */
[----:B------:R-:W-:Y:S02]  /*1a80*/  CS2R R44, SRZ ;  /* 0x00000000002c7805 */ /* 0x000fe4000001ff00 */
[----:B------:R-:W-:-:S02]  /*1a90*/  CS2R R42, SRZ ;  /* 0x00000000002a7805 */ /* 0x000fc4000001ff00 */
[----:B------:R-:W-:Y:S02]  /*1aa0*/  CS2R R40, SRZ ;  /* 0x0000000000287805 */ /* 0x000fe4000001ff00 */
[----:B------:R-:W-:Y:S01]  /*1ab0*/  CS2R R38, SRZ ;  /* 0x0000000000267805 */ /* 0x000fe2000001ff00 */
[----:B------:R-:W2:Y:S01]  /*1ac0*/  LDSM.16.M88.4 R196, [R0+0x6000] ;  /* 0x0060000000c4783b */ /* 0x000ea20000000200 */
[----:B------:R-:W-:Y:S02]  /*1ad0*/  CS2R R36, SRZ ;  /* 0x0000000000247805 */ /* 0x000fe4000001ff00 */
[----:B------:R-:W-:Y:S02]  /*1ae0*/  CS2R R34, SRZ ;  /* 0x0000000000227805 */ /* 0x000fe4000001ff00 */
[----:B------:R-:W-:Y:S01]  /*1af0*/  CS2R R32, SRZ ;  /* 0x0000000000207805 */ /* 0x000fe2000001ff00 */
[----:B------:R-:W1:Y:S01]  /*1b00*/  LDSM.16.M88.4 R200, [R0+0x8000] ;  /* 0x0080000000c8783b */ /* 0x000e620000000200 */
[----:B------:R-:W-:-:S02]  /*1b10*/  CS2R R30, SRZ ;  /* 0x00000000001e7805 */ /* 0x000fc4000001ff00 */
[----:B------:R-:W-:Y:S02]  /*1b20*/  CS2R R28, SRZ ;  /* 0x00000000001c7805 */ /* 0x000fe4000001ff00 */
[----:B------:R-:W-:Y:S01]  /*1b30*/  CS2R R26, SRZ ;  /* 0x00000000001a7805 */ /* 0x000fe2000001ff00 */
[----:B------:R3:W1:Y:S01]  /*1b40*/  LDSM.16.M88.4 R204, [R0+0xa000] ;  /* 0x00a0000000cc783b */ /* 0x0006620000000200 */
        /* <DEDUP_REMOVED lines=24> */
[----:B------:R-:W-:Y:S01]  /*1cd0*/  CS2R R72, SRZ ;  /* 0x0000000000487805 */ /* 0x000fe2000001ff00 */
[----:B---3--:R-:W-:Y:S01]  /*1ce0*/  IMAD R0, R5, 0x4, R18 ;  /* 0x0000000405007824 */ /* 0x008fe200078e0212 */
[----:B------:R-:W-:Y:S01]  /*1cf0*/  ULOP3.LUT UR20, UR38, 0x1, URZ, 0xfc, !UPT ;  /* 0x0000000126147892 */ /* 0x000fe2000f8efc3f */
[----:B------:R-:W-:Y:S01]  /*1d00*/  UMOV UR4, URZ ;  /* 0x0000003f00047c82 */ /* 0x000fe20008000000 */
[----:B------:R-:W-:Y:S01]  /*1d10*/  UMOV UR5, URZ ;  /* 0x0000003f00057c82 */ /* 0x000fe20008000000 */
[----:B------:R-:W-:Y:S01]  /*1d20*/  UMOV UR6, URZ ;  /* 0x0000003f00067c82 */ /* 0x000fe20008000000 */
[----:B------:R-:W-:Y:S01]  /*1d30*/  USHF.R.S32.HI UR7, URZ, 0x6, UR7 ;  /* 0x000000063f077899 */ /* 0x000fe20008011407 */
[----:B------:R-:W-:Y:S01]  /*1d40*/  ULDC UR8, c[0x0][0x75c] ;  /* 0x0001d70000087ab9 */ /* 0x000fe20000000800 */
[----:B-12-4-:R-:W-:-:S10]  /*1d50*/  ULDC UR9, c[0x0][0x744] ;  /* 0x0001d10000097ab9 */ /* 0x016fd40000000800 */
.L_x_504:
[----:B------:R-:W-:-:S06]  /*1d60*/  UISETP.NE.AND UP0, UPT, UR20, 0x3, UPT ;  /* 0x000000031400788c */ /* 0x000fcc000bf05270 */
[----:B------:R-:W-:-:S13]  /*1d70*/  PLOP3.LUT P0, PT, PT, PT, UP0, 0x80, 0x0 ;  /* 0x000000000000781c */ /* 0x000fda0003f0f008 */
[----:B-1----:R-:W-:Y:S05]  /*1d80*/  @!P0 BRA `(.L_x_494) ;  /* 0x0000000000048947 */ /* 0x002fea0003800000 */
[----:B------:R-:W-:Y:S01]  /*1d90*/  BPT.TRAP 0x1 ;  /* 0x000000040000795c */ /* 0x000fe20000300000 */
.L_x_494:
[----:B------:R-:W-:Y:S01]  /*1da0*/  R2UR UR10, R18 ;  /* 0x00000000120a72ca */ /* 0x000fe200000e0000 */
[----:B------:R-:W-:-:S05]  /*1db0*/  IMAD.U32 R16, RZ, RZ, UR5 ;  /* 0x00000005ff107e24 */ /* 0x000fca000f8e00ff */
[----:B------:R-:W-:-:S07]  /*1dc0*/  SHF.L.U32 R16, R16, 0x1f, RZ ;  /* 0x0000001f10107819 */ /* 0x000fce00000006ff */
[----:B------:R-:W-:-:S09]  /*1dd0*/  ULEA UR10, UR6, UR10, 0x3 ;  /* 0x0000000a060a7291 */ /* 0x000fd2000f8e183f */
[----:B------:R1:W2:Y:S01]  /*1de0*/  SYNCS.PHASECHK.TRANS64.TRYWAIT P1, [UR10+0x26810], R16 ;  /* 0x02681010ff0075a7 */ /* 0x0002a2000802014a */
[----:B------:R-:W-:Y:S05]  /*1df0*/  @!P0 BRA `(.L_x_495) ;  /* 0x0000000000048947 */ /* 0x000fea0003800000 */
[----:B------:R-:W-:Y:S01]  /*1e00*/  BPT.TRAP 0x1 ;  /* 0x000000040000795c */ /* 0x000fe20000300000 */
.L_x_495:
[----:B--2---:R-:W-:Y:S05]  /*1e10*/  @P1 BRA `(.L_x_496) ;  /* 0x0000000000081947 */ /* 0x004fea0003800000 */
[----:B------:R-:W2:Y:S02]  /*1e20*/  SYNCS.PHASECHK.TRANS64.TRYWAIT P1, [UR10+0x26810], R16 ;  /* 0x02681010ff0075a7 */ /* 0x000ea4000802014a */
[----:B--2---:R-:W-:Y:S05]  /*1e30*/  @!P1 BRA `(.L_x_497) ;  /* 0x0000008400089947 */ /* 0x004fea0003800000 */
.L_x_496:
[----:B------:R-:W-:Y:S01]  /*1e40*/  R2UR UR11, R18 ;  /* 0x00000000120b72ca */ /* 0x000fe200000e0000 */
[----:B--2---:R-:W-:Y:S01]  /*1e50*/  IMAD R5, R23, 0x800, R18 ;  /* 0x0000080017057824 */ /* 0x004fe200078e0212 */
[----:B------:R-:W-:Y:S01]  /*1e60*/  WARPGROUP.ARRIVE ;  /* 0x00000000000079c5 */ /* 0x000fe20000000000 */
[----:B------:R-:W-:Y:S01]  /*1e70*/  UMOV UR13, 0xc0000010 ;  /* 0xc0000010000d7882 */ /* 0x000fe20000000000 */
[----:B------:R-:W-:Y:S01]  /*1e80*/  UMOV UR15, 0x80000020 ;  /* 0x80000020000f7882 */ /* 0x000fe20000000000 */
[----:B------:R-:W-:Y:S01]  /*1e90*/  IMAD.U32 R6, RZ, RZ, UR6 ;  /* 0x00000006ff067e24 */ /* 0x000fe2000f8e00ff */
[----:B------:R-:W-:-:S03]  /*1ea0*/  R2UR UR12, R5 ;  /* 0x00000000050c72ca */ /* 0x000fc600000e0000 */
[----:B------:R-:W-:-:S04]  /*1eb0*/  IMAD R5, R6, 0x20, R17 ;  /* 0x0000002006057824 */ /* 0x000fc800078e0211 */
[----:B------:R-:W-:Y:S01]  /*1ec0*/  UIADD3 UR11, UR11, 0x12000, URZ ;  /* 0x000120000b0b7890 */ /* 0x000fe2000fffe03f */
[----:B------:R-:W-:-:S03]  /*1ed0*/  IMAD.SHL.U32 R5, R5, 0x2, RZ ;  /* 0x0000000205057824 */ /* 0x000fc600078e00ff */
[----:B------:R-:W-:Y:S01]  /*1ee0*/  USHF.R.U32.HI UR11, URZ, 0x4, UR11 ;  /* 0x000000043f0b7899 */ /* 0x000fe2000801160b */
[----:B------:R-:W-:Y:S01]  /*1ef0*/  IMAD R5, R5, 0x4, R18 ;  /* 0x0000000405057824 */ /* 0x000fe200078e0212 */
[----:B------:R-:W-:Y:S02]  /*1f00*/  USHF.R.U32.HI UR12, URZ, 0x4, UR12 ;  /* 0x000000043f0c7899 */ /* 0x000fe4000801160c */
        /* <DEDUP_REMOVED lines=44> */
[----:B------:R2:W3:Y:S04]  /*21d0*/  LDS.64 R208, [R5+0x1e000] ;  /* 0x01e0000005d07984 */ /* 0x0004e80000000a00 */
[----:B------:R2:W4:Y:S04]  /*21e0*/  LDS.64 R210, [R5+0x1e020] ;  /* 0x01e0200005d27984 */ /* 0x0005280000000a00 */
        /* <DEDUP_REMOVED lines=8> */
.L_x_498:
[----:B------:R1:W1:Y:S01]  /*2270*/  SYNCS.PHASECHK.TRANS64.TRYWAIT P1, [UR10+0x26830], R16 ;  /* 0x02683010ff0075a7 */ /* 0x000262000802014a */
[----:B------:R-:W-:Y:S05]  /*2280*/  @!P0 BRA `(.L_x_499) ;  /* 0x0000000000048947 */ /* 0x000fea0003800000 */
[----:B------:R-:W-:Y:S01]  /*2290*/  BPT.TRAP 0x1 ;  /* 0x000000040000795c */ /* 0x000fe20000300000 */
.L_x_499:
[----:B-1----:R-:W-:Y:S05]  /*22a0*/  @P1 BRA `(.L_x_500) ;  /* 0x0000000000081947 */ /* 0x002fea0003800000 */
[----:B------:R-:W1:Y:S02]  /*22b0*/  SYNCS.PHASECHK.TRANS64.TRYWAIT P1, [UR10+0x26830], R16 ;  /* 0x02683010ff0075a7 */ /* 0x000e64000802014a */
[----:B-1----:R-:W-:Y:S05]  /*22c0*/  @!P1 BRA `(.L_x_501) ;  /* 0x0000007c00fc9947 */ /* 0x002fea0003800000 */
.L_x_500:
[----:B------:R-:W-:Y:S01]  /*22d0*/  R2UR UR12, R18 ;  /* 0x00000000120c72ca */ /* 0x000fe200000e0000 */
[----:B------:R-:W-:Y:S01]  /*22e0*/  WARPGROUP.ARRIVE ;  /* 0x00000000000079c5 */ /* 0x000fe20000000000 */
[----:B------:R-:W-:Y:S01]  /*22f0*/  UMOV UR15, 0x80000020 ;  /* 0x80000020000f7882 */ /* 0x000fe20000000000 */
[----:B------:R-:W-:Y:S01]  /*2300*/  FMUL.FTZ R16, R152, UR8 ;  /* 0x0000000898107c20 */ /* 0x000fe20008410000 */
[----:B------:R-:W-:Y:S01]  /*2310*/  FMUL.FTZ R22, R153, UR8 ;  /* 0x0000000899167c20 */ /* 0x000fe20008410000 */
[----:B------:R-:W-:Y:S01]  /*2320*/  FMUL.FTZ R156, R156, UR8 ;  /* 0x000000089c9c7c20 */ /* 0x000fe20008410000 */
[----:B------:R-:W-:Y:S01]  /*2330*/  FMUL.FTZ R157, R157, UR8 ;  /* 0x000000089d9d7c20 */ /* 0x000fe20008410000 */
[----:B------:R-:W-:Y:S01]  /*2340*/  FMUL.FTZ R160, R160, UR8 ;  /* 0x00000008a0a07c20 */ /* 0x000fe20008410000 */
[----:B------:R-:W-:Y:S01]  /*2350*/  ISETP.GT.AND P2, PT, R3, RZ, PT ;  /* 0x000000ff0300720c */ /* 0x000fe20003f44270 */
        /* <DEDUP_REMOVED lines=9> */
[----:B------:R-:W5:Y:S01]  /*23f0*/  MUFU.TANH R22, R22 ;  /* 0x0000001600167308 */ /* 0x000f620000002400 */
[----:B------:R-:W-:Y:S01]  /*2400*/  FMUL.FTZ R158, R158, UR8 ;  /* 0x000000089e9e7c20 */ /* 0x000fe20008410000 */
[----:B------:R-:W-:Y:S01]  /*2410*/  FMUL.FTZ R159, R159, UR8 ;  /* 0x000000089f9f7c20 */ /* 0x000fe20008410000 */
[----:B------:R-:W-:Y:S01]  /*2420*/  ULOP3.LUT UR12, UR12, 0x3fff, URZ, 0xc0, !UPT ;  /* 0x00003fff0c0c7892 */ /* 0x000fe2000f8ec03f */
[----:B------:R-:W-:Y:S01]  /*2430*/  FMUL.FTZ R162, R162, UR8 ;  /* 0x00000008a2a27c20 */ /* 0x000fe20008410000 */
[----:B------:R-:W-:Y:S01]  /*2440*/  ISETP.GT.AND P1, PT, R3, 0x8, PT ;  /* 0x000000080300780c */ /* 0x000fe20003f24270 */
[----:B------:R-:W-:Y:S01]  /*2450*/  FMUL.FTZ R163, R163, UR8 ;  /* 0x00000008a3a37c20 */ /* 0x000fe20008410000 */
[----:B------:R-:W-:Y:S01]  /*2460*/  ULOP3.LUT UR13, UR12, 0x10000, URZ, 0xfc, !UPT ;  /* 0x000100000c0d7892 */ /* 0x000fe2000f8efc3f */
[----:B------:R-:W2:Y:S01]  /*2470*/  MUFU.TANH R156, R156 ;  /* 0x0000009c009c7308 */ /* 0x000ea20000002400 */
[----:B-1----:R-:W-:Y:S01]  /*2480*/  FSEL R153, R16, -INF , P2 ;  /* 0xff80000010997808 */ /* 0x002fe20001000000 */
[----:B------:R-:W-:Y:S01]  /*2490*/  FMUL.FTZ R215, R165, UR8 ;  /* 0x00000008a5d77c20 */ /* 0x000fe20008410000 */
[----:B------:R-:W-:Y:S01]  /*24a0*/  UIMAD UR13, UR6, 0x300, UR13 ;  /* 0x00000300060d78a4 */ /* 0x000fe2000f8e020d */
[----:B------:R-:W-:Y:S01]  /*24b0*/  FMUL.FTZ R219, R169, UR8 ;  /* 0x00000008a9db7c20 */ /* 0x000fe20008410000 */
[----:B------:R-:W-:Y:S01]  /*24c0*/  FMUL.FTZ R218, R168, UR8 ;  /* 0x00000008a8da7c20 */ /* 0x000fe20008410000 */
[----:B---3--:R-:W-:Y:S01]  /*24d0*/  FFMA.FTZ R224, R153, UR9, -R208 ;  /* 0x0000000999e07c23 */ /* 0x008fe200080108d0 */
[----:B------:R-:W-:Y:S01]  /*24e0*/  FMUL.FTZ R220, R170, UR8 ;  /* 0x00000008aadc7c20 */ /* 0x000fe20008410000 */
[----:B------:R-:W1:Y:S01]  /*24f0*/  MUFU.TANH R157, R157 ;  /* 0x0000009d009d7308 */ /* 0x000e620000002400 */
[----:B-----5:R-:W-:Y:S01]  /*2500*/  FSEL R152, R22, -INF , P2 ;  /* 0xff80000016987808 */ /* 0x020fe20001000000 */
[----:B------:R-:W-:Y:S01]  /*2510*/  UMOV UR14, UR13 ;  /* 0x0000000d000e7c82 */ /* 0x000fe20008000000 */
[----:B------:R-:W-:Y:S01]  /*2520*/  FMUL.FTZ R221, R171, UR8 ;  /* 0x00000008abdd7c20 */ /* 0x000fe20008410000 */
[----:B------:R-:W-:Y:S01]  /*2530*/  HGMMA.64x64x16.F32 R120, R184, gdesc[UR12], RZ, !UPT, gsb0 ;  /* 0x00e0000cb8787df0 */ /* 0x000fe2000c0008ff */
[----:B------:R-:W-:Y:S01]  /*2540*/  UIADD3 UR14, UR13, 0x2, URZ ;  /* 0x000000020d0e7890 */ /* 0x000fe2000fffe03f */
[----:B------:R-:W-:Y:S01]  /*2550*/  FFMA.FTZ R223, R152, UR9, -R209 ;  /* 0x0000000998df7c23 */ /* 0x000fe200080108d1 */
[----:B------:R-:W-:Y:S01]  /*2560*/  UMOV UR15, 0x80000020 ;  /* 0x80000020000f7882 */ /* 0x000fe20000000000 */
[----:B------:R-:W3:Y:S01]  /*2570*/  MUFU.TANH R160, R160 ;  /* 0x000000a000a07308 */ /* 0x000ee20000002400 */
[----:B--2---:R-:W-:Y:S01]  /*2580*/  FSEL R153, R156, -INF , P2 ;  /* 0xff8000009c997808 */ /* 0x004fe20001000000 */
[----:B------:R-:W-:Y:S01]  /*2590*/  FMUL.FTZ R222, R179, UR8 ;  /* 0x00000008b3de7c20 */ /* 0x000fe20008410000 */
[----:B------:R-:W-:Y:S01]  /*25a0*/  FFMA.FTZ R16, -R16, R16, 1 ;  /* 0x3f80000010107423 */ /* 0x000fe20000010110 */
[----:B------:R-:W-:Y:S01]  /*25b0*/  FMUL.FTZ R225, R183, UR8 ;  /* 0x00000008b7e17c20 */ /* 0x000fe20008410000 */
[----:B------:R-:W-:Y:S01]  /*25c0*/  FMUL.FTZ R174, R174, UR8 ;  /* 0x00000008aeae7c20 */ /* 0x000fe20008410000 */
[----:B----4-:R-:W-:Y:S01]  /*25d0*/  FFMA.FTZ R167, R153, UR9, -R210 ;  /* 0x0000000999a77c23 */ /* 0x010fe200080108d2 */
[----:B------:R-:W-:Y:S01]  /*25e0*/  FMUL.FTZ R172, R172, UR8 ;  /* 0x00000008acac7c20 */ /* 0x000fe20008410000 */
[----:B------:R-:W2:Y:S01]  /*25f0*/  MUFU.TANH R212, R212 ;  /* 0x000000d400d47308 */ /* 0x000ea20000002400 */
[----:B-1----:R-:W-:Y:S01]  /*2600*/  FSEL R152, R157, -INF , P2 ;  /* 0xff8000009d987808 */ /* 0x002fe20001000000 */
[----:B------:R-:W-:Y:S01]  /*2610*/  FMUL.FTZ R176, R176, UR8 ;  /* 0x00000008b0b07c20 */ /* 0x000fe20008410000 */
[----:B------:R-:W-:Y:S01]  /*2620*/  FMUL.FTZ R173, R173, UR8 ;  /* 0x00000008adad7c20 */ /* 0x000fe20008410000 */
[----:B------:R-:W-:Y:S01]  /*2630*/  FMUL.FTZ R178, R178, UR8 ;  /* 0x00000008b2b27c20 */ /* 0x000fe20008410000 */
[----:B------:R-:W-:Y:S01]  /*2640*/  FFMA.FTZ R22, -R22, R22, 1 ;  /* 0x3f80000016167423 */ /* 0x000fe20000010116 */
[----:B------:R-:W-:Y:S01]  /*2650*/  FFMA.FTZ R166, R152, UR9, -R211 ;  /* 0x0000000998a67c23 */ /* 0x000fe200080108d3 */
[----:B------:R-:W-:Y:S01]  /*2660*/  FMUL.FTZ R175, R175, UR8 ;  /* 0x00000008afaf7c20 */ /* 0x000fe20008410000 */
[----:B------:R-:W1:Y:S01]  /*2670*/  MUFU.TANH R161, R161 ;  /* 0x000000a100a17308 */ /* 0x000e620000002400 */
[----:B---3--:R-:W-:Y:S01]  /*2680*/  FSEL R153, R160, -INF , P2 ;  /* 0xff800000a0997808 */ /* 0x008fe20001000000 */
[----:B------:R-:W-:Y:S01]  /*2690*/  FMUL.FTZ R177, R177, UR8 ;  /* 0x00000008b1b17c20 */ /* 0x000fe20008410000 */
[----:B------:R-:W-:Y:S01]  /*26a0*/  FFMA.FTZ R157, -R157, R157, 1 ;  /* 0x3f8000009d9d7423 */ /* 0x000fe2000001019d */
[----:B------:R-:W-:Y:S01]  /*26b0*/  FMUL.FTZ R180, R180, UR8 ;  /* 0x00000008b4b47c20 */ /* 0x000fe20008410000 */
[----:B------:R-:W-:Y:S01]  /*26c0*/  FMUL.FTZ R182, R182, UR8 ;  /* 0x00000008b6b67c20 */ /* 0x000fe20008410000 */
[----:B------:R-:W-:Y:S01]  /*26d0*/  FFMA.FTZ R164, R153, UR9, -R10 ;  /* 0x0000000999a47c23 */ /* 0x000fe2000801080a */
[----:B------:R-:W-:Y:S01]  /*26e0*/  FMUL.FTZ R181, R181, UR8 ;  /* 0x00000008b5b57c20 */ /* 0x000fe20008410000 */
[----:B------:R-:W3:Y:S01]  /*26f0*/  MUFU.TANH R213, R213 ;  /* 0x000000d500d57308 */ /* 0x000ee20000002400 */
[C---:B--2---:R-:W-:Y:S01]  /*2700*/  FSEL R155, R212.reuse, -INF , P1 ;  /* 0xff800000d49b7808 */ /* 0x044fe20000800000 */
[----:B------:R-:W-:Y:S01]  /*2710*/  FFMA.FTZ R212, -R212, R212, 1 ;  /* 0x3f800000d4d47423 */ /* 0x000fe200000101d4 */
[----:B------:R-:W-:Y:S01]  /*2720*/  FFMA.FTZ R160, -R160, R160, 1 ;  /* 0x3f800000a0a07423 */ /* 0x000fe200000101a0 */
[----:B------:R-:W-:-:S02]  /*2730*/  ULOP3.LUT UR12, UR12, 0x1000000, URZ, 0xfc, !UPT ;  /* 0x010000000c0c7892 */ /* 0x000fc4000f8efc3f */
[----:B------:R-:W-:Y:S01]  /*2740*/  FFMA.FTZ R169, R155, UR9, -R208 ;  /* 0x000000099ba97c23 */ /* 0x000fe200080108d0 */
[----:B------:R-:W-:Y:S01]  /*2750*/  UMOV UR19, 0xc0000010 ;  /* 0xc000001000137882 */ /* 0x000fe20000000000 */
[----:B------:R-:W2:Y:S01]  /*2760*/  MUFU.TANH R158, R158 ;  /* 0x0000009e009e7308 */ /* 0x000ea20000002400 */
[----:B-1----:R-:W-:Y:S01]  /*2770*/  FSEL R154, R161, -INF , P2 ;  /* 0xff800000a19a7808 */ /* 0x002fe20001000000 */
[----:B------:R-:W-:Y:S01]  /*2780*/  UIMAD UR12, UR6, 0x300, UR12 ;  /* 0x00000300060c78a4 */ /* 0x000fe2000f8e020c */
[----:B------:R-:W-:-:S03]  /*2790*/  UMOV UR17, 0x40000040 ;  /* 0x4000004000117882 */ /* 0x000fc60000000000 */
[----:B------:R-:W-:Y:S02]  /*27a0*/  FFMA.FTZ R165, R154, UR9, -R11 ;  /* 0x000000099aa57c23 */ /* 0x000fe4000801080b */
[----:B------:R-:W1:Y:S01]  /*27b0*/  MUFU.TANH R159, R159 ;  /* 0x0000009f009f7308 */ /* 0x000e620000002400 */
[C---:B---3--:R-:W-:Y:S01]  /*27c0*/  FSEL R154, R213.reuse, -INF , P1 ;  /* 0xff800000d59a7808 */ /* 0x048fe20000800000 */
[----:B------:R-:W-:-:S04]  /*27d0*/  FFMA.FTZ R213, -R213, R213, 1 ;  /* 0x3f800000d5d57423 */ /* 0x000fc800000101d5 */
[----:B------:R-:W-:Y:S02]  /*27e0*/  FFMA.FTZ R170, R154, UR9, -R209 ;  /* 0x000000099aaa7c23 */ /* 0x000fe400080108d1 */
[----:B------:R-:W3:Y:S01]  /*27f0*/  MUFU.TANH R162, R162 ;  /* 0x000000a200a27308 */ /* 0x000ee20000002400 */
[----:B--2---:R-:W-:-:S05]  /*2800*/  FSEL R155, R158, -INF , P1 ;  /* 0xff8000009e9b7808 */ /* 0x004fca0000800000 */
[----:B------:R-:W-:Y:S02]  /*2810*/  FFMA.FTZ R168, R155, UR9, -R210 ;  /* 0x000000099ba87c23 */ /* 0x000fe400080108d2 */
[----:B------:R-:W2:Y:S01]  /*2820*/  MUFU.TANH R163, R163 ;  /* 0x000000a300a37308 */ /* 0x000ea20000002400 */
[C---:B-1----:R-:W-:Y:S01]  /*2830*/  FSEL R154, R159.reuse, -INF , P1 ;  /* 0xff8000009f9a7808 */ /* 0x042fe20000800000 */
[----:B------:R-:W-:-:S04]  /*2840*/  FFMA.FTZ R159, -R159, R159, 1 ;  /* 0x3f8000009f9f7423 */ /* 0x000fc8000001019f */
[----:B------:R-:W-:Y:S02]  /*2850*/  FFMA.FTZ R171, R154, UR9, -R211 ;  /* 0x000000099aab7c23 */ /* 0x000fe400080108d3 */
[----:B------:R-:W-:Y:S01]  /*2860*/  MUFU.TANH R214, R214 ;  /* 0x000000d600d67308 */ /* 0x000fe20000002400 */
[----:B---3--:R-:W-:-:S05]  /*2870*/  FSEL R155, R162, -INF , P1 ;  /* 0xff800000a29b7808 */ /* 0x008fca0000800000 */
[----:B------:R-:W-:Y:S02]  /*2880*/  FFMA.FTZ R10, R155, UR9, -R10 ;  /* 0x000000099b0a7c23 */ /* 0x000fe4000801080a */
[----:B------:R-:W-:Y:S01]  /*2890*/  MUFU.EX2 R224, R224 ;  /* 0x000000e000e07308 */ /* 0x000fe20000000800 */
[----:B--2---:R-:W-:Y:S01]  /*28a0*/  FSEL R208, R163, -INF , P1 ;  /* 0xff800000a3d07808 */ /* 0x004fe20000800000 */
[----:B------:R-:W-:Y:S02]  /*28b0*/  WARPGROUP.DEPBAR.LE gsb0, 0x0 ;  /* 0x00008000000079c5 */ /* 0x000fe40000010000 */
[----:B------:R-:W-:Y:S02]  /*28c0*/  WARPGROUP.ARRIVE ;  /* 0x00000000000079c5 */ /* 0x000fe40000000000 */
[----:B------:R-:W-:Y:S02]  /*28d0*/  FFMA.FTZ R11, R208, UR9, -R11 ;  /* 0x00000009d00b7c23 */ /* 0x000fe4000801080b */
[----:B------:R-:W-:Y:S02]  /*28e0*/  MUFU.TANH R215, R215 ;  /* 0x000000d700d77308 */ /* 0x000fe40000002400 */
[----:B------:R-:W-:Y:S01]  /*28f0*/  HGMMA.64x64x16.F32 R120, R196, gdesc[UR12], R120, gsb0 ;  /* 0x00e0000cc4787df0 */ /* 0x000fe20008000878 */
[----:B------:R-:W-:Y:S01]  /*2900*/  UIADD3 UR14, UR13, 0x100, URZ ;  /* 0x000001000d0e7890 */ /* 0x000fe2000fffe03f */
[----:B------:R-:W-:-:S04]  /*2910*/  UMOV UR15, 0x80000020 ;  /* 0x80000020000f7882 */ /* 0x000fc80000000000 */
[----:B------:R-:W1:Y:S08]  /*2920*/  MUFU.TANH R217, R217 ;  /* 0x000000d900d97308 */ /* 0x000e700000002400 */
[----:B------:R-:W-:Y:S08]  /*2930*/  MUFU.TANH R218, R218 ;  /* 0x000000da00da7308 */ /* 0x000ff00000002400 */
[----:B------:R-:W-:Y:S01]  /*2940*/  MUFU.TANH R220, R220 ;  /* 0x000000dc00dc7308 */ /* 0x000fe20000002400 */
[C---:B-1----:R-:W-:Y:S01]  /*2950*/  FSEL R208, R217.reuse, -INF , P1 ;  /* 0xff800000d9d07808 */ /* 0x042fe20000800000 */
[----:B------:R-:W-:-:S04]  /*2960*/  FFMA.FTZ R217, -R217, R217, 1 ;  /* 0x3f800000d9d97423 */ /* 0x000fc800000101d9 */
[----:B------:R-:W-:Y:S02]  /*2970*/  FFMA.FTZ R208, R208, UR9, -R9 ;  /* 0x00000009d0d07c23 */ /* 0x000fe40008010809 */
[----:B------:R-:W-:Y:S08]  /*2980*/  MUFU.TANH R216, R216 ;  /* 0x000000d800d87308 */ /* 0x000ff00000002400 */
[----:B------:R-:W-:Y:S08]  /*2990*/  MUFU.EX2 R169, R169 ;  /* 0x000000a900a97308 */ /* 0x000ff00000000800 */
[----:B------:R-:W-:Y:S08]  /*29a0*/  MUFU.EX2 R170, R170 ;  /* 0x000000aa00aa7308 */ /* 0x000ff00000000800 */
[----:B------:R-:W1:Y:S08]  /*29b0*/  MUFU.TANH R219, R219 ;  /* 0x000000db00db7308 */ /* 0x000e700000002400 */
[----:B------:R-:W-:Y:S08]  /*29c0*/  MUFU.TANH R221, R221 ;  /* 0x000000dd00dd7308 */ /* 0x000ff00000002400 */
[----:B------:R-:W-:Y:S01]  /*29d0*/  MUFU.EX2 R223, R223 ;  /* 0x000000df00df7308 */ /* 0x000fe20000000800 */
[----:B-1----:R-:W-:-:S05]  /*29e0*/  FSEL R210, R219, -INF , P2 ;  /* 0xff800000dbd27808 */ /* 0x002fca0001000000 */
[----:B------:R-:W-:Y:S01]  /*29f0*/  FFMA.FTZ R210, R210, UR9, -R15 ;  /* 0x00000009d2d27c23 */ /* 0x000fe2000801080f */
[----:B------:R-:W-:Y:S02]  /*2a00*/  WARPGROUP.DEPBAR.LE gsb0, 0x0 ;  /* 0x00008000000079c5 */ /* 0x000fe40000010000 */
[----:B------:R-:W-:Y:S01]  /*2a10*/  WARPGROUP.ARRIVE ;  /* 0x00000000000079c5 */ /* 0x000fe20000000000 */
[----:B------:R-:W-:Y:S05]  /*2a20*/  MUFU.TANH R174, R174 ;  /* 0x000000ae00ae7308 */ /* 0x000fea0000002400 */
[----:B------:R-:W-:Y:S01]  /*2a30*/  HGMMA.64x64x16.F32 R120, R188, gdesc[UR12], R120, gsb0 ;  /* 0x00e0000cbc787df0 */ /* 0x000fe20008000878 */
[----:B------:R-:W-:Y:S01]  /*2a40*/  UIADD3 UR14, UR13, 0x102, URZ ;  /* 0x000001020d0e7890 */ /* 0x000fe2000fffe03f */
[----:B------:R-:W-:Y:S01]  /*2a50*/  UMOV UR15, 0x80000020 ;  /* 0x80000020000f7882 */ /* 0x000fe20000000000 */
[----:B------:R-:W-:Y:S08]  /*2a60*/  MUFU.EX2 R167, R167 ;  /* 0x000000a700a77308 */ /* 0x000ff00000000800 */
[----:B------:R-:W1:Y:S08]  /*2a70*/  MUFU.TANH R172, R172 ;  /* 0x000000ac00ac7308 */ /* 0x000e700000002400 */
[----:B------:R-:W-:Y:S08]  /*2a80*/  MUFU.TANH R176, R176 ;  /* 0x000000b000b07308 */ /* 0x000ff00000002400 */
[----:B------:R-:W-:Y:S01]  /*2a90*/  MUFU.TANH R173, R173 ;  /* 0x000000ad00ad7308 */ /* 0x000fe20000002400 */
[C---:B-1----:R-:W-:Y:S01]  /*2aa0*/  FSEL R211, R172.reuse, -INF , P2 ;  /* 0xff800000acd37808 */ /* 0x042fe20001000000 */
[----:B------:R-:W-:-:S06]  /*2ab0*/  FFMA.FTZ R172, -R172, R172, 1 ;  /* 0x3f800000acac7423 */ /* 0x000fcc00000101ac */
[----:B------:R-:W1:Y:S08]  /*2ac0*/  MUFU.TANH R178, R178 ;  /* 0x000000b200b27308 */ /* 0x000e700000002400 */
[----:B------:R-:W-:Y:S08]  /*2ad0*/  MUFU.TANH R222, R222 ;  /* 0x000000de00de7308 */ /* 0x000ff00000002400 */
[----:B------:R-:W2:Y:S08]  /*2ae0*/  MUFU.EX2 R166, R166 ;  /* 0x000000a600a67308 */ /* 0x000eb00000000800 */
[----:B------:R-:W3:Y:S08]  /*2af0*/  MUFU.EX2 R168, R168 ;  /* 0x000000a800a87308 */ /* 0x000ef00000000800 */
[----:B------:R-:W4:Y:S08]  /*2b00*/  MUFU.TANH R175, R175 ;  /* 0x000000af00af7308 */ /* 0x000f300000002400 */
[----:B------:R-:W5:Y:S01]  /*2b10*/  MUFU.TANH R177, R177 ;  /* 0x000000b100b17308 */ /* 0x000f620000002400 */
[----:B------:R-:W-:-:S02]  /*2b20*/  WARPGROUP.DEPBAR.LE gsb0, 0x0 ;  /* 0x00008000000079c5 */ /* 0x000fc40000010000 */
[----:B------:R-:W-:-:S05]  /*2b30*/  WARPGROUP.ARRIVE ;  /* 0x00000000000079c5 */ /* 0x000fca0000000000 */
[----:B------:R-:W-:Y:S01]  /*2b40*/  MUFU.TANH R180, R180 ;  /* 0x000000b400b47308 */ /* 0x000fe20000002400 */
[----:B------:R-:W-:Y:S01]  /*2b50*/  HGMMA.64x64x16.F32 R120, R200, gdesc[UR12], R120, gsb0 ;  /* 0x00e0000cc8787df0 */ /* 0x000fe20008000878 */
[----:B------:R-:W-:Y:S01]  /*2b60*/  UIADD3 UR14, UR13, 0x200, URZ ;  /* 0x000002000d0e7890 */ /* 0x000fe2000fffe03f */
[----:B------:R-:W-:-:S05]  /*2b70*/  UMOV UR15, 0x80000020 ;  /* 0x80000020000f7882 */ /* 0x000fca0000000000 */
[----:B------:R-:W5:Y:S08]  /*2b80*/  MUFU.TANH R182, R182 ;  /* 0x000000b600b67308 */ /* 0x000f700000002400 */
[----:B------:R-:W-:Y:S08]  /*2b90*/  MUFU.EX2 R165, R165 ;  /* 0x000000a500a57308 */ /* 0x000ff00000000800 */
[----:B------:R-:W-:Y:S08]  /*2ba0*/  MUFU.EX2 R164, R164 ;  /* 0x000000a400a47308 */ /* 0x000ff00000000800 */
[----:B------:R-:W-:Y:S08]  /*2bb0*/  MUFU.TANH R181, R181 ;  /* 0x000000b500b57308 */ /* 0x000ff00000002400 */
[----:B------:R-:W-:Y:S08]  /*2bc0*/  MUFU.TANH R225, R225 ;  /* 0x000000e100e17308 */ /* 0x000ff00000002400 */
[----:B------:R-:W-:Y:S08]  /*2bd0*/  MUFU.EX2 R10, R10 ;  /* 0x0000000a000a7308 */ /* 0x000ff00000000800 */
[----:B------:R-:W-:Y:S08]  /*2be0*/  MUFU.EX2 R11, R11 ;  /* 0x0000000b000b7308 */ /* 0x000ff00000000800 */
[----:B------:R-:W5:Y:S01]  /*2bf0*/  MUFU.EX2 R171, R171 ;  /* 0x000000ab00ab7308 */ /* 0x000f620000000800 */
[----:B------:R-:W-:-:S02]  /*2c00*/  WARPGROUP.DEPBAR.LE gsb0, 0x0 ;  /* 0x00008000000079c5 */ /* 0x000fc40000010000 */
[----:B------:R-:W-:-:S06]  /*2c10*/  WARPGROUP.ARRIVE ;  /* 0x00000000000079c5 */ /* 0x000fcc0000000000 */
[----:B------:R-:W-:Y:S01]  /*2c20*/  HGMMA.64x64x16.F32 R120, R192, gdesc[UR12], R120, gsb0 ;  /* 0x00e0000cc0787df0 */ /* 0x000fe20008000878 */
[----:B------:R-:W-:Y:S01]  /*2c30*/  UIADD3 UR14, UR13, 0x202, URZ ;  /* 0x000002020d0e7890 */ /* 0x000fe2000fffe03f */
[----:B------:R-:W-:Y:S01]  /*2c40*/  R2UR UR13, R19 ;  /* 0x00000000130d72ca */ /* 0x000fe200000e0000 */
[----:B------:R-:W-:-:S12]  /*2c50*/  UMOV UR15, 0x80000020 ;  /* 0x80000020000f7882 */ /* 0x000fd80000000000 */
[----:B------:R-:W-:-:S04]  /*2c60*/  USHF.R.U32.HI UR13, URZ, 0x4, UR13 ;  /* 0x000000043f0d7899 */ /* 0x000fc8000801160d */
[----:B------:R-:W-:-:S04]  /*2c70*/  ULOP3.LUT UR13, UR13, 0x3fff, URZ, 0xc0, !UPT ;  /* 0x00003fff0d0d7892 */ /* 0x000fc8000f8ec03f */
[----:B------:R-:W-:Y:S01]  /*2c80*/  ULOP3.LUT UR16, UR13, 0x10000, URZ, 0xfc, !UPT ;  /* 0x000100000d107892 */ /* 0x000fe2000f8efc3f */
        /* <DEDUP_REMOVED lines=9> */
[----:B------:R-:W-:Y:S01]  /*2d20*/  FADD.FTZ R122, R122, -R152 ;  /* 0x800000987a7a7221 */ /* 0x000fe20000010000 */
[--C-:B------:R-:W-:Y:S01]  /*2d30*/  FADD.FTZ R152, R121, -R153.reuse ;  /* 0x8000009979987221 */ /* 0x100fe20000010000 */
[----:B------:R-:W-:Y:S01]  /*2d40*/  FADD.FTZ R123, R123, -R153 ;  /* 0x800000997b7b7221 */ /* 0x000fe20000010000 */
[----:B------:R-:W-:Y:S01]  /*2d50*/  FMUL.FTZ R121, R224, R179 ;  /* 0x000000b3e0797220 */ /* 0x000fe20000410000 */
[----:B------:R-:W-:Y:S01]  /*2d60*/  FSEL R153, R214, -INF , P2 ;  /* 0xff800000d6997808 */ /* 0x000fe20001000000 */
[----:B--2---:R-:W-:Y:S01]  /*2d70*/  FADD.FTZ R227, R126, -R154 ;  /* 0x8000009a7ee37221 */ /* 0x004fe20000010000 */
[----:B------:R-:W-:Y:S01]  /*2d80*/  FSEL R120, R215, -INF , P2 ;  /* 0xff800000d7787808 */ /* 0x000fe20001000000 */
[----:B------:R-:W-:Y:S01]  /*2d90*/  FMUL.FTZ R121, R16, R121 ;  /* 0x0000007910797220 */ /* 0x000fe20000410000 */
[----:B------:R-:W-:Y:S01]  /*2da0*/  FSEL R179, R216, -INF , P1 ;  /* 0xff800000d8b37808 */ /* 0x000fe20000800000 */
[--C-:B------:R-:W-:Y:S01]  /*2db0*/  FFMA.FTZ R16, R153, UR9, -R8.reuse ;  /* 0x0000000999107c23 */ /* 0x100fe20008010808 */
[----:B------:R-:W-:Y:S01]  /*2dc0*/  FSEL R153, R218, -INF , P2 ;  /* 0xff800000da997808 */ /* 0x000fe20001000000 */
[----:B------:R-:W-:Y:S01]  /*2dd0*/  FFMA.FTZ R183, R120, UR9, -R9 ;  /* 0x0000000978b77c23 */ /* 0x000fe20008010809 */
[----:B------:R-:W-:Y:S01]  /*2de0*/  FSEL R9, R220, -INF , P1 ;  /* 0xff800000dc097808 */ /* 0x000fe20000800000 */
[----:B------:R-:W-:Y:S01]  /*2df0*/  FFMA.FTZ R179, R179, UR9, -R8 ;  /* 0x00000009b3b37c23 */ /* 0x000fe20008010808 */
[----:B------:R-:W-:Y:S01]  /*2e00*/  FADD.FTZ R229, R125, -R155 ;  /* 0x8000009b7de57221 */ /* 0x000fe20000010000 */
[--C-:B------:R-:W-:Y:S01]  /*2e10*/  FFMA.FTZ R120, R153, UR9, -R14.reuse ;  /* 0x0000000999787c23 */ /* 0x100fe2000801080e */
[----:B------:R-:W-:Y:S01]  /*2e20*/  FMUL.FTZ R153, R223, R152 ;  /* 0x00000098df997220 */ /* 0x000fe20000410000 */
[----:B------:R-:W-:Y:S01]  /*2e30*/  FFMA.FTZ R14, R9, UR9, -R14 ;  /* 0x00000009090e7c23 */ /* 0x000fe2000801080e */
[----:B------:R-:W-:Y:S01]  /*2e40*/  FMUL.FTZ R9, R169, R122 ;  /* 0x0000007aa9097220 */ /* 0x000fe20000410000 */
[----:B------:R-:W-:Y:S01]  /*2e50*/  FMUL.FTZ R122, R170, R123 ;  /* 0x0000007baa7a7220 */ /* 0x000fe20000410000 */
[----:B------:R-:W-:Y:S01]  /*2e60*/  FMUL.FTZ R152, R22, R153 ;  /* 0x0000009916987220 */ /* 0x000fe20000410000 */
[----:B------:R-:W-:Y:S01]  /*2e70*/  FFMA.FTZ R153, -R156, R156, 1 ;  /* 0x3f8000009c997423 */ /* 0x000fe2000001019c */
[----:B------:R-:W-:Y:S01]  /*2e80*/  FMUL.FTZ R123, R212, R9 ;  /* 0x00000009d47b7220 */ /* 0x000fe20000410000 */
[----:B------:R-:W-:Y:S01]  /*2e90*/  FADD.FTZ R212, R124, -R154 ;  /* 0x8000009a7cd47221 */ /* 0x000fe20000010000 */
[----:B------:R-:W1:Y:S01]  /*2ea0*/  LDS.64 R8, [R5+0x1e240] ;  /* 0x01e2400005087984 */ /* 0x000e620000000a00 */
[----:B------:R-:W-:Y:S01]  /*2eb0*/  FSEL R124, R221, -INF , P1 ;  /* 0xff800000dd7c7808 */ /* 0x000fe20000800000 */
[----:B------:R2:W-:Y:S01]  /*2ec0*/  MUFU.EX2 R22, R208 ;  /* 0x000000d000167308 */ /* 0x0005e20000000800 */
[----:B------:R-:W-:Y:S01]  /*2ed0*/  FMUL.FTZ R154, R167, R212 ;  /* 0x000000d4a79a7220 */ /* 0x000fe20000410000 */
[--C-:B------:R-:W-:Y:S01]  /*2ee0*/  FFMA.FTZ R126, R211, UR9, -R20.reuse ;  /* 0x00000009d37e7c23 */ /* 0x100fe20008010814 */
[----:B------:R-:W-:Y:S01]  /*2ef0*/  FSEL R125, R178, -INF , P1 ;  /* 0xff800000b27d7808 */ /* 0x000fe20000800000 */
[----:B------:R-:W-:Y:S01]  /*2f00*/  FFMA.FTZ R209, R124, UR9, -R15 ;  /* 0x000000097cd17c23 */ /* 0x000fe2000801080f */
[----:B------:R-:W-:Y:S01]  /*2f10*/  FSEL R15, R174, -INF , P1 ;  /* 0xff800000ae0f7808 */ /* 0x000fe20000800000 */
[----:B------:R-:W-:Y:S01]  /*2f20*/  FMUL.FTZ R153, R153, R154 ;  /* 0x0000009a99997220 */ /* 0x000fe20000410000 */
[----:B------:R-:W-:Y:S01]  /*2f30*/  FSEL R154, R173, -INF , P2 ;  /* 0xff800000ad9a7808 */ /* 0x000fe20001000000 */
[----:B------:R-:W-:Y:S01]  /*2f40*/  FMUL.FTZ R122, R213, R122 ;  /* 0x0000007ad57a7220 */ /* 0x000fe20000410000 */
[----:B------:R4:W-:Y:S01]  /*2f50*/  MUFU.EX2 R124, R120 ;  /* 0x00000078007c7308 */ /* 0x0009e20000000800 */
[----:B------:R-:W-:Y:S01]  /*2f60*/  FFMA.FTZ R212, R15, UR9, -R20 ;  /* 0x000000090fd47c23 */ /* 0x000fe20008010814 */
[----:B------:R-:W-:Y:S01]  /*2f70*/  FSEL R15, R176, -INF , P2 ;  /* 0xff800000b00f7808 */ /* 0x000fe20001000000 */
[----:B------:R-:W-:Y:S01]  /*2f80*/  FFMA.FTZ R213, R154, UR9, -R21 ;  /* 0x000000099ad57c23 */ /* 0x000fe20008010815 */
[----:B------:R-:W-:Y:S01]  /*2f90*/  FFMA.FTZ R154, -R158, R158, 1 ;  /* 0x3f8000009e9a7423 */ /* 0x000fe2000001019e */
[----:B------:R-:W-:Y:S01]  /*2fa0*/  FMUL.FTZ R158, R166, R229 ;  /* 0x000000e5a69e7220 */ /* 0x000fe20000410000 */
[----:B---3--:R-:W-:Y:S01]  /*2fb0*/  FMUL.FTZ R227, R168, R227 ;  /* 0x000000e3a8e37220 */ /* 0x008fe20000410000 */
[--C-:B--2---:R-:W-:Y:S01]  /*2fc0*/  FFMA.FTZ R208, R15, UR9, -R12.reuse ;  /* 0x000000090fd07c23 */ /* 0x104fe2000801080c */
[----:B------:R2:W-:Y:S01]  /*2fd0*/  MUFU.EX2 R20, R14 ;  /* 0x0000000e00147308 */ /* 0x0005e20000000800 */
[----:B----4-:R-:W-:Y:S01]  /*2fe0*/  FFMA.FTZ R120, R125, UR9, -R12 ;  /* 0x000000097d787c23 */ /* 0x010fe2000801080c */
[----:B------:R-:W-:Y:S01]  /*2ff0*/  FSEL R12, R222, -INF , P1 ;  /* 0xff800000de0c7808 */ /* 0x000fe20000800000 */
[----:B------:R-:W-:Y:S01]  /*3000*/  FADD.FTZ R226, R127, -R155 ;  /* 0x8000009b7fe27221 */ /* 0x000fe20000010000 */
[----:B------:R-:W-:Y:S01]  /*3010*/  FMUL.FTZ R158, R157, R158 ;  /* 0x0000009e9d9e7220 */ /* 0x000fe20000410000 */
[----:B------:R-:W-:Y:S01]  /*3020*/  FMUL.FTZ R154, R154, R227 ;  /* 0x000000e39a9a7220 */ /* 0x000fe20000410000 */
[----:B------:R-:W-:Y:S01]  /*3030*/  FSEL R156, R175, -INF , P1 ;  /* 0xff800000af9c7808 */ /* 0x000fe20000800000 */
[----:B------:R-:W-:Y:S01]  /*3040*/  FFMA.FTZ R157, R12, UR9, -R13 ;  /* 0x000000090c9d7c23 */ /* 0x000fe2000801080d */
[----:B------:R-:W3:Y:S01]  /*3050*/  MUFU.EX2 R179, R179 ;  /* 0x000000b300b37308 */ /* 0x000ee20000000800 */
[----:B--2---:R-:W2:Y:S01]  /*3060*/  LDS.64 R14, [R5+0x1e260] ;  /* 0x01e26000050e7984 */ /* 0x004ea20000000a00 */
[----:B------:R-:W-:Y:S01]  /*3070*/  FFMA.FTZ R155, -R161, R161, 1 ;  /* 0x3f800000a19b7423 */ /* 0x000fe200000101a1 */
[----:B------:R-:W-:Y:S01]  /*3080*/  FFMA.FTZ R211, R156, UR9, -R21 ;  /* 0x000000099cd37c23 */ /* 0x000fe20008010815 */
[----:B-----5:R-:W-:Y:S01]  /*3090*/  FSEL R156, R177, -INF , P2 ;  /* 0xff800000b19c7808 */ /* 0x020fe20001000000 */
[----:B------:R-:W-:Y:S01]  /*30a0*/  FFMA.FTZ R161, -R162, R162, 1 ;  /* 0x3f800000a2a17423 */ /* 0x000fe200000101a2 */
[----:B------:R-:W-:Y:S01]  /*30b0*/  FFMA.FTZ R218, -R218, R218, 1 ;  /* 0x3f800000dada7423 */ /* 0x000fe200000101da */
[----:B------:R-:W-:Y:S01]  /*30c0*/  FFMA.FTZ R216, -R216, R216, 1 ;  /* 0x3f800000d8d87423 */ /* 0x000fe200000101d8 */
[----:B------:R4:W-:Y:S01]  /*30d0*/  MUFU.EX2 R125, R209 ;  /* 0x000000d1007d7308 */ /* 0x0009e20000000800 */
[----:B------:R-:W-:Y:S01]  /*30e0*/  FFMA.FTZ R156, R156, UR9, -R13 ;  /* 0x000000099c9c7c23 */ /* 0x000fe2000801080d */
[----:B------:R-:W-:Y:S01]  /*30f0*/  FSEL R13, R182, -INF , P1 ;  /* 0xff800000b60d7808 */ /* 0x000fe20000800000 */
[----:B------:R-:W-:Y:S01]  /*3100*/  FMUL.FTZ R226, R171, R226 ;  /* 0x000000e2abe27220 */ /* 0x000fe20000410000 */
[----:B------:R-:W-:Y:S01]  /*3110*/  FFMA.FTZ R176, -R176, R176, 1 ;  /* 0x3f800000b0b07423 */ /* 0x000fe200000101b0 */
[--C-:B-1----:R-:W-:Y:S01]  /*3120*/  FADD.FTZ R127, R128, -R8.reuse ;  /* 0x80000008807f7221 */ /* 0x102fe20000010000 */
[----:B------:R-:W-:Y:S01]  /*3130*/  FADD.FTZ R227, R130, -R8 ;  /* 0x8000000882e37221 */ /* 0x000fe20000010000 */
[--C-:B------:R-:W-:Y:S01]  /*3140*/  FADD.FTZ R12, R129, -R9.reuse ;  /* 0x80000009810c7221 */ /* 0x100fe20000010000 */
[----:B------:R-:W-:Y:S01]  /*3150*/  FADD.FTZ R128, R131, -R9 ;  /* 0x8000000983807221 */ /* 0x000fe20000010000 */
[----:B----4-:R-:W-:Y:S01]  /*3160*/  FSEL R209, R180, -INF , P2 ;  /* 0xff800000b4d17808 */ /* 0x010fe20001000000 */
[----:B------:R-:W1:Y:S01]  /*3170*/  LDS.64 R8, [R5+0x1e280] ;  /* 0x01e2800005087984 */ /* 0x000e620000000a00 */
[----:B------:R-:W-:Y:S01]  /*3180*/  FMUL.FTZ R12, R165, R12 ;  /* 0x0000000ca50c7220 */ /* 0x000fe20000410000 */
[----:B------:R-:W-:Y:S01]  /*3190*/  MUFU.EX2 R16, R16 ;  /* 0x0000001000107308 */ /* 0x000fe20000000800 */
[----:B------:R-:W-:Y:S01]  /*31a0*/  FMUL.FTZ R127, R164, R127 ;  /* 0x0000007fa47f7220 */ /* 0x000fe20000410000 */
[----:B------:R-:W-:Y:S01]  /*31b0*/  FFMA.FTZ R209, R209, UR9, -R6 ;  /* 0x00000009d1d17c23 */ /* 0x000fe20008010806 */
[----:B------:R-:W-:Y:S01]  /*31c0*/  FMUL.FTZ R155, R155, R12 ;  /* 0x0000000c9b9b7220 */ /* 0x000fe20000410000 */
[----:B------:R-:W-:Y:S01]  /*31d0*/  FSEL R12, R225, -INF , P1 ;  /* 0xff800000e10c7808 */ /* 0x000fe20000800000 */
[----:B------:R-:W-:Y:S01]  /*31e0*/  FMUL.FTZ R130, R160, R127 ;  /* 0x0000007fa0827220 */ /* 0x000fe20000410000 */
[----:B------:R-:W-:Y:S01]  /*31f0*/  FFMA.FTZ R160, -R163, R163, 1 ;  /* 0x3f800000a3a07423 */ /* 0x000fe200000101a3 */
[----:B------:R-:W-:Y:S01]  /*3200*/  FFMA.FTZ R178, -R178, R178, 1 ;  /* 0x3f800000b2b27423 */ /* 0x000fe200000101b2 */
[----:B------:R-:W4:Y:S01]  /*3210*/  MUFU.EX2 R183, R183 ;  /* 0x000000b700b77308 */ /* 0x000f220000000800 */
[----:B------:R-:W-:Y:S01]  /*3220*/  FFMA.FTZ R163, R12, UR9, -R7 ;  /* 0x000000090ca37c23 */ /* 0x000fe20008010807 */
[----:B------:R-:W-:Y:S01]  /*3230*/  FFMA.FTZ R177, -R177, R177, 1 ;  /* 0x3f800000b1b17423 */ /* 0x000fe200000101b1 */
[----:B------:R-:W-:Y:S01]  /*3240*/  FFMA.FTZ R222, -R222, R222, 1 ;  /* 0x3f800000dede7423 */ /* 0x000fe200000101de */
[----:B------:R-:W-:Y:S01]  /*3250*/  FFMA.FTZ R180, -R180, R180, 1 ;  /* 0x3f800000b4b47423 */ /* 0x000fe200000101b4 */
[----:B------:R-:W-:Y:S01]  /*3260*/  FFMA.FTZ R182, -R182, R182, 1 ;  /* 0x3f800000b6b67423 */ /* 0x000fe200000101b6 */
[----:B------:R-:W-:Y:S01]  /*3270*/  FFMA.FTZ R225, -R225, R225, 1 ;  /* 0x3f800000e1e17423 */ /* 0x000fe200000101e1 */
[----:B------:R-:W-:Y:S01]  /*3280*/  FMUL.FTZ R159, R159, R226 ;  /* 0x000000e29f9f7220 */ /* 0x000fe20000410000 */
[----:B------:R5:W1:Y:S01]  /*3290*/  MUFU.EX2 R21, R210 ;  /* 0x000000d200157308 */ /* 0x000a620000000800 */
[----:B------:R-:W-:-:S02]  /*32a0*/  F2FP.F16.F32.PACK_AB R158, R158, R153 ;  /* 0x000000999e9e723e */ /* 0x000fc400000000ff */
[----:B------:R-:W-:Y:S01]  /*32b0*/  F2FP.F16.F32.PACK_AB R164, R165, R164 ;  /* 0x000000a4a5a4723e */ /* 0x000fe200000000ff */
[----:B--2---:R-:W-:Y:S01]  /*32c0*/  FADD.FTZ R12, R134, -R14 ;  /* 0x8000000e860c7221 */ /* 0x004fe20000010000 */
[----:B------:R-:W-:Y:S01]  /*32d0*/  FFMA.FTZ R134, -R214, R214, 1 ;  /* 0x3f800000d6867423 */ /* 0x000fe200000101d6 */
[----:B------:R-:W-:Y:S02]  /*32e0*/  F2FP.F16.F32.PACK_AB R159, R159, R154 ;  /* 0x0000009a9f9f723e */ /* 0x000fe400000000ff */
[----:B------:R1:W-:Y:S01]  /*32f0*/  MUFU.EX2 R129, R213 ;  /* 0x000000d500817308 */ /* 0x0003e20000000800 */
[----:B-----5:R-:W-:Y:S01]  /*3300*/  FFMA.FTZ R210, R13, UR9, -R6 ;  /* 0x000000090dd27c23 */ /* 0x020fe20008010806 */
[----:B------:R-:W-:Y:S01]  /*3310*/  FSEL R6, R181, -INF , P2 ;  /* 0xff800000b5067808 */ /* 0x000fe20001000000 */
[----:B------:R-:W-:Y:S01]  /*3320*/  FMUL.FTZ R13, R11, R128 ;  /* 0x000000800b0d7220 */ /* 0x000fe20000410000 */
[----:B---3--:R-:W-:Y:S01]  /*3330*/  FMUL.FTZ R131, R179, R12 ;  /* 0x0000000cb3837220 */ /* 0x008fe20000410000 */
[----:B------:R-:W-:Y:S01]  /*3340*/  FADD.FTZ R12, R133, -R15 ;  /* 0x8000000f850c7221 */ /* 0x000fe20000010000 */
[----:B------:R-:W-:Y:S01]  /*3350*/  FFMA.FTZ R181, -R181, R181, 1 ;  /* 0x3f800000b5b57423 */ /* 0x000fe200000101b5 */
[----:B------:R-:W-:Y:S01]  /*3360*/  FFMA.FTZ R162, R6, UR9, -R7 ;  /* 0x0000000906a27c23 */ /* 0x000fe20008010807 */
[----:B------:R-:W-:Y:S01]  /*3370*/  FMUL.FTZ R6, R10, R227 ;  /* 0x000000e30a067220 */ /* 0x000fe20000410000 */
[----:B------:R-:W-:Y:S01]  /*3380*/  FMUL.FTZ R160, R160, R13 ;  /* 0x0000000da0a07220 */ /* 0x000fe20000410000 */
[----:B------:R2:W-:Y:S01]  /*3390*/  MUFU.EX2 R128, R211 ;  /* 0x000000d300807308 */ /* 0x0005e20000000800 */
[----:B------:R-:W-:Y:S01]  /*33a0*/  FADD.FTZ R13, R132, -R14 ;  /* 0x8000000e840d7221 */ /* 0x000fe20000010000 */
[----:B------:R-:W-:Y:S01]  /*33b0*/  FMUL.FTZ R161, R161, R6 ;  /* 0x00000006a1a17220 */ /* 0x000fe20000410000 */
[----:B----4-:R-:W-:Y:S01]  /*33c0*/  FMUL.FTZ R12, R183, R12 ;  /* 0x0000000cb70c7220 */ /* 0x010fe20000410000 */
[----:B------:R-:W3:Y:S01]  /*33d0*/  LDS.64 R6, [R5+0x1e2a0] ;  /* 0x01e2a00005067984 */ /* 0x000ee20000000a00 */
[----:B------:R-:W-:Y:S01]  /*33e0*/  FMUL.FTZ R13, R16, R13 ;  /* 0x0000000d100d7220 */ /* 0x000fe20000410000 */
[--C-:B-1----:R-:W-:Y:S01]  /*33f0*/  FADD.FTZ R213, R138, -R8.reuse ;  /* 0x800000088ad57221 */ /* 0x102fe20000010000 */
[----:B------:R-:W-:Y:S01]  /*3400*/  FMUL.FTZ R133, R216, R131 ;  /* 0x00000083d8857220 */ /* 0x000fe20000410000 */
[----:B------:R-:W1:Y:S01]  /*3410*/  MUFU.EX2 R127, R212 ;  /* 0x000000d4007f7308 */ /* 0x000e620000000800 */
[----:B--2---:R-:W-:Y:S01]  /*3420*/  FADD.FTZ R211, R135, -R15 ;  /* 0x8000000f87d37221 */ /* 0x004fe20000010000 */
[----:B------:R-:W-:Y:S01]  /*3430*/  FFMA.FTZ R135, -R215, R215, 1 ;  /* 0x3f800000d7877423 */ /* 0x000fe200000101d7 */
[----:B------:R-:W-:Y:S01]  /*3440*/  FMUL.FTZ R134, R134, R13 ;  /* 0x0000000d86867220 */ /* 0x000fe20000410000 */
[----:B------:R-:W-:Y:S01]  /*3450*/  FFMA.FTZ R138, -R220, R220, 1 ;  /* 0x3f800000dc8a7423 */ /* 0x000fe200000101dc */
[----:B------:R-:W-:Y:S01]  /*3460*/  FMUL.FTZ R132, R22, R211 ;  /* 0x000000d316847220 */ /* 0x000fe20000410000 */
[----:B------:R-:W-:Y:S01]  /*3470*/  FADD.FTZ R211, R136, -R8 ;  /* 0x8000000888d37221 */ /* 0x000fe20000010000 */
[----:B------:R-:W-:Y:S01]  /*3480*/  FMUL.FTZ R135, R135, R12 ;  /* 0x0000000c87877220 */ /* 0x000fe20000410000 */
[--C-:B------:R-:W-:Y:S01]  /*3490*/  FADD.FTZ R8, R137, -R9.reuse ;  /* 0x8000000989087221 */ /* 0x100fe20000010000 */
[----:B------:R-:W2:Y:S01]  /*34a0*/  LDS.64 R12, [R5+0x1e2c0] ;  /* 0x01e2c000050c7984 */ /* 0x000ea20000000a00 */
[----:B------:R-:W-:Y:S01]  /*34b0*/  FMUL.FTZ R211, R124, R211 ;  /* 0x000000d37cd37220 */ /* 0x000fe20000410000 */
[----:B------:R4:W-:Y:S01]  /*34c0*/  MUFU.EX2 R15, R120 ;  /* 0x00000078000f7308 */ /* 0x0009e20000000800 */
[----:B------:R-:W-:Y:S01]  /*34d0*/  FMUL.FTZ R136, R217, R132 ;  /* 0x00000084d9887220 */ /* 0x000fe20000410000 */
[----:B------:R-:W-:Y:S01]  /*34e0*/  FMUL.FTZ R213, R20, R213 ;  /* 0x000000d514d57220 */ /* 0x000fe20000410000 */
[----:B------:R-:W-:Y:S01]  /*34f0*/  FMUL.FTZ R137, R218, R211 ;  /* 0x000000d3da897220 */ /* 0x000fe20000410000 */
[----:B------:R-:W-:Y:S01]  /*3500*/  FMUL.FTZ R211, R21, R8 ;  /* 0x0000000815d37220 */ /* 0x000fe20000410000 */
[----:B------:R-:W-:Y:S01]  /*3510*/  F2FP.F16.F32.PACK_AB R153, R160, R161 ;  /* 0x000000a1a099723e */ /* 0x000fe200000000ff */
[----:B------:R-:W-:Y:S01]  /*3520*/  FMUL.FTZ R138, R138, R213 ;  /* 0x000000d58a8a7220 */ /* 0x000fe20000410000 */
[----:B------:R-:W-:Y:S01]  /*3530*/  F2FP.F16.F32.PACK_AB R154, R135, R134 ;  /* 0x00000086879a723e */ /* 0x000fe200000000ff */
[----:B------:R5:W-:Y:S01]  /*3540*/  MUFU.EX2 R14, R208 ;  /* 0x000000d0000e7308 */ /* 0x000be20000000800 */
[----:B----4-:R-:W-:Y:S01]  /*3550*/  FADD.FTZ R120, R139, -R9 ;  /* 0x800000098b787221 */ /* 0x010fe20000010000 */
[----:B------:R-:W-:Y:S01]  /*3560*/  FFMA.FTZ R139, -R221, R221, 1 ;  /* 0x3f800000dd8b7423 */ /* 0x000fe200000101dd */
[----:B------:R4:W2:Y:S01]  /*3570*/  LDS.64 R8, [R5+0x1e2e0] ;  /* 0x01e2e00005087984 */ /* 0x0008a20000000a00 */
[----:B------:R-:W-:Y:S01]  /*3580*/  F2FP.F16.F32.PACK_AB R165, R11, R10 ;  /* 0x0000000a0ba5723e */ /* 0x000fe200000000ff */
[----:B------:R-:W-:Y:S01]  /*3590*/  FMUL.FTZ R120, R125, R120 ;  /* 0x000000787d787220 */ /* 0x000fe20000410000 */
[----:B------:R-:W-:-:S02]  /*35a0*/  F2FP.F16.F32.PACK_AB R124, R21, R124 ;  /* 0x0000007c157c723e */ /* 0x000fc400000000ff */
[----:B------:R-:W4:Y:S01]  /*35b0*/  MUFU.EX2 R126, R126 ;  /* 0x0000007e007e7308 */ /* 0x000f220000000800 */
[----:B-----5:R-:W-:Y:S01]  /*35c0*/  FFMA.FTZ R208, -R219, R219, 1 ;  /* 0x3f800000dbd07423 */ /* 0x020fe200000101db */
[----:B------:R-:W-:Y:S01]  /*35d0*/  FMUL.FTZ R139, R139, R120 ;  /* 0x000000788b8b7220 */ /* 0x000fe20000410000 */
[----:B------:R-:W-:Y:S02]  /*35e0*/  F2FP.F16.F32.PACK_AB R125, R125, R20 ;  /* 0x000000147d7d723e */ /* 0x000fe400000000ff */
[----:B------:R-:W-:-:S03]  /*35f0*/  FMUL.FTZ R208, R208, R211 ;  /* 0x000000d3d0d07220 */ /* 0x000fc60000410000 */
[----:B------:R5:W2:Y:S01]  /*3600*/  MUFU.EX2 R131, R156 ;  /* 0x0000009c00837308 */ /* 0x000aa20000000800 */
[--C-:B---3--:R-:W-:Y:S01]  /*3610*/  FADD.FTZ R142, R142, -R6.reuse ;  /* 0x800000068e8e7221 */ /* 0x108fe20000010000 */
[----:B------:R-:W-:Y:S01]  /*3620*/  FADD.FTZ R211, R140, -R6 ;  /* 0x800000068cd37221 */ /* 0x000fe20000010000 */
[--C-:B------:R-:W-:Y:S01]  /*3630*/  FADD.FTZ R120, R141, -R7.reuse ;  /* 0x800000078d787221 */ /* 0x100fe20000010000 */
[----:B------:R-:W-:Y:S01]  /*3640*/  FFMA.FTZ R6, -R174, R174, 1 ;  /* 0x3f800000ae067423 */ /* 0x000fe200000101ae */
[----:B-1----:R-:W-:Y:S01]  /*3650*/  FMUL.FTZ R141, R127, R142 ;  /* 0x0000008e7f8d7220 */ /* 0x002fe20000410000 */
[----:B------:R-:W-:Y:S01]  /*3660*/  FFMA.FTZ R140, -R173, R173, 1 ;  /* 0x3f800000ad8c7423 */ /* 0x000fe200000101ad */
[----:B------:R-:W-:Y:S01]  /*3670*/  F2FP.F16.F32.PACK_AB R127, R128, R127 ;  /* 0x0000007f807f723e */ /* 0x000fe200000000ff */
[----:B------:R1:W3:Y:S01]  /*3680*/  MUFU.EX2 R132, R157 ;  /* 0x0000009d00847308 */ /* 0x0002e20000000800 */
[----:B------:R-:W-:Y:S01]  /*3690*/  FMUL.FTZ R6, R6, R141 ;  /* 0x0000008d06067220 */ /* 0x000fe20000410000 */
[----:B----4-:R-:W-:Y:S01]  /*36a0*/  FMUL.FTZ R5, R126, R211 ;  /* 0x000000d37e057220 */ /* 0x010fe20000410000 */
[----:B-----5:R-:W-:Y:S01]  /*36b0*/  F2FP.F16.F32.PACK_AB R156, R152, R121 ;  /* 0x00000079989c723e */ /* 0x020fe200000000ff */
[----:B------:R-:W-:Y:S01]  /*36c0*/  IMAD.U32 R121, RZ, RZ, UR6 ;  /* 0x00000006ff797e24 */ /* 0x000fe2000f8e00ff */
[----:B------:R-:W-:Y:S01]  /*36d0*/  F2FP.F16.F32.PACK_AB R152, R155, R130 ;  /* 0x000000829b98723e */ /* 0x000fe200000000ff */
[--C-:B--2---:R-:W-:Y:S01]  /*36e0*/  FADD.FTZ R141, R144, -R12.reuse ;  /* 0x8000000c908d7221 */ /* 0x104fe20000010000 */
[----:B------:R-:W-:Y:S01]  /*36f0*/  FADD.FTZ R12, R146, -R12 ;  /* 0x8000000c920c7221 */ /* 0x000fe20000010000 */
[----:B------:R-:W2:Y:S01]  /*3700*/  MUFU.EX2 R209, R209 ;  /* 0x000000d100d17308 */ /* 0x000ea20000000800 */
[----:B-1----:R-:W-:Y:S01]  /*3710*/  FADD.FTZ R157, R143, -R7 ;  /* 0x800000078f9d7221 */ /* 0x002fe20000010000 */
[----:B------:R-:W-:Y:S01]  /*3720*/  FMUL.FTZ R143, R129, R120 ;  /* 0x00000078818f7220 */ /* 0x000fe20000410000 */
[----:B------:R-:W-:Y:S01]  /*3730*/  FFMA.FTZ R7, -R175, R175, 1 ;  /* 0x3f800000af077423 */ /* 0x000fe200000101af */
[--C-:B------:R-:W-:Y:S01]  /*3740*/  FADD.FTZ R147, R147, -R13.reuse ;  /* 0x8000000d93937221 */ /* 0x100fe20000010000 */
[----:B------:R-:W-:Y:S01]  /*3750*/  FMUL.FTZ R120, R128, R157 ;  /* 0x0000009d80787220 */ /* 0x000fe20000410000 */
[----:B------:R-:W-:Y:S01]  /*3760*/  FMUL.FTZ R140, R140, R143 ;  /* 0x0000008f8c8c7220 */ /* 0x000fe20000410000 */
[----:B------:R-:W-:Y:S01]  /*3770*/  FMUL.FTZ R5, R172, R5 ;  /* 0x00000005ac057220 */ /* 0x000fe20000410000 */
[----:B------:R-:W1:Y:S01]  /*3780*/  MUFU.EX2 R210, R210 ;  /* 0x000000d200d27308 */ /* 0x000e620000000800 */
[----:B------:R-:W-:Y:S01]  /*3790*/  FMUL.FTZ R7, R7, R120 ;  /* 0x0000007807077220 */ /* 0x000fe20000410000 */
[----:B------:R-:W-:Y:S01]  /*37a0*/  FADD.FTZ R120, R145, -R13 ;  /* 0x8000000d91787221 */ /* 0x000fe20000010000 */
[----:B------:R-:W-:Y:S01]  /*37b0*/  FMUL.FTZ R13, R15, R12 ;  /* 0x0000000c0f0d7220 */ /* 0x000fe20000410000 */
[--C-:B------:R-:W-:Y:S01]  /*37c0*/  FADD.FTZ R148, R148, -R8.reuse ;  /* 0x8000000894947221 */ /* 0x100fe20000010000 */
[----:B------:R-:W-:Y:S01]  /*37d0*/  FADD.FTZ R143, R150, -R8 ;  /* 0x80000008968f7221 */ /* 0x000fe20000010000 */
[--C-:B------:R-:W-:Y:S01]  /*37e0*/  FADD.FTZ R149, R149, -R9.reuse ;  /* 0x8000000995957221 */ /* 0x100fe20000010000 */
[----:B------:R-:W-:Y:S01]  /*37f0*/  FADD.FTZ R12, R151, -R9 ;  /* 0x80000009970c7221 */ /* 0x000fe20000010000 */
[----:B------:R-:W4:Y:S01]  /*3800*/  MUFU.EX2 R162, R162 ;  /* 0x000000a200a27308 */ /* 0x000f220000000800 */
[----:B------:R-:W-:Y:S01]  /*3810*/  FMUL.FTZ R141, R14, R141 ;  /* 0x0000008d0e8d7220 */ /* 0x000fe20000410000 */
[----:B------:R-:W-:Y:S01]  /*3820*/  FMUL.FTZ R120, R131, R120 ;  /* 0x0000007883787220 */ /* 0x000fe20000410000 */
[----:B---3--:R-:W-:Y:S01]  /*3830*/  FMUL.FTZ R147, R132, R147 ;  /* 0x0000009384937220 */ /* 0x008fe20000410000 */
[----:B--2---:R-:W-:Y:S01]  /*3840*/  FMUL.FTZ R9, R209, R148 ;  /* 0x00000094d1097220 */ /* 0x004fe20000410000 */
[----:B------:R-:W-:-:S02]  /*3850*/  IMAD R121, R121, 0x2000, R4 ;  /* 0x0000200079797824 */ /* 0x000fc400078e0204 */
[----:B------:R-:W-:Y:S01]  /*3860*/  FMUL.FTZ R141, R176, R141 ;  /* 0x0000008db08d7220 */ /* 0x000fe20000410000 */
[----:B------:R-:W-:Y:S01]  /*3870*/  FMUL.FTZ R13, R178, R13 ;  /* 0x0000000db20d7220 */ /* 0x000fe20000410000 */
[----:B------:R-:W2:Y:S01]  /*3880*/  MUFU.EX2 R163, R163 ;  /* 0x000000a300a37308 */ /* 0x000ea20000000800 */
[----:B-1----:R-:W-:Y:S01]  /*3890*/  FMUL.FTZ R143, R210, R143 ;  /* 0x0000008fd28f7220 */ /* 0x002fe20000410000 */
[----:B------:R-:W-:Y:S01]  /*38a0*/  FMUL.FTZ R144, R177, R120 ;  /* 0x00000078b1907220 */ /* 0x000fe20000410000 */
[----:B------:R-:W-:Y:S01]  /*38b0*/  FMUL.FTZ R222, R222, R147 ;  /* 0x00000093dede7220 */ /* 0x000fe20000410000 */
[----:B------:R-:W-:Y:S01]  /*38c0*/  FMUL.FTZ R9, R180, R9 ;  /* 0x00000009b4097220 */ /* 0x000fe20000410000 */
[----:B------:R-:W-:Y:S01]  /*38d0*/  FMUL.FTZ R143, R182, R143 ;  /* 0x0000008fb68f7220 */ /* 0x000fe20000410000 */
[----:B------:R-:W-:Y:S01]  /*38e0*/  F2FP.F16.F32.PACK_AB R150, R140, R5 ;  /* 0x000000058c96723e */ /* 0x000fe200000000ff */
[----:B------:R-:W-:Y:S01]  /*38f0*/  IMAD R5, R121, 0x2, R18 ;  /* 0x0000000279057824 */ /* 0x000fe200078e0212 */
[----:B------:R-:W-:Y:S01]  /*3900*/  F2FP.F16.F32.PACK_AB R157, R122, R123 ;  /* 0x0000007b7a9d723e */ /* 0x000fe200000000ff */
[----:B----4-:R-:W-:Y:S01]  /*3910*/  FMUL.FTZ R8, R162, R149 ;  /* 0x00000095a2087220 */ /* 0x010fe20000410000 */
[----:B------:R-:W-:-:S02]  /*3920*/  F2FP.F16.F32.PACK_AB R155, R136, R133 ;  /* 0x00000085889b723e */ /* 0x000fc400000000ff */
[----:B------:R-:W-:Y:S01]  /*3930*/  F2FP.F16.F32.PACK_AB R148, R208, R137 ;  /* 0x00000089d094723e */ /* 0x000fe200000000ff */
[----:B------:R-:W-:Y:S01]  /*3940*/  FMUL.FTZ R8, R181, R8 ;  /* 0x00000008b5087220 */ /* 0x000fe20000410000 */
[----:B------:R-:W-:Y:S01]  /*3950*/  F2FP.F16.F32.PACK_AB R149, R139, R138 ;  /* 0x0000008a8b95723e */ /* 0x000fe200000000ff */
[----:B------:R-:W-:Y:S01]  /*3960*/  STSM.16.MT88.4 [R5+0x1e800], R156 ;  /* 0x01e8009c05007844 */ /* 0x000fe20000004200 */
[----:B------:R-:W-:Y:S01]  /*3970*/  F2FP.F16.F32.PACK_AB R151, R7, R6 ;  /* 0x000000060797723e */ /* 0x000fe200000000ff */
[----:B--2---:R-:W-:Y:S01]  /*3980*/  FMUL.FTZ R12, R163, R12 ;  /* 0x0000000ca30c7220 */ /* 0x004fe20000410000 */
[----:B------:R-:W-:Y:S01]  /*3990*/  F2FP.F16.F32.PACK_AB R144, R144, R141 ;  /* 0x0000008d9090723e */ /* 0x000fe200000000ff */
[----:B------:R-:W-:Y:S01]  /*39a0*/  STSM.16.MT88.4 [R5+0x1f000], R152 ;  /* 0x01f0009805007844 */ /* 0x000fe20000004200 */
[----:B------:R-:W-:Y:S01]  /*39b0*/  F2FP.F16.F32.PACK_AB R145, R222, R13 ;  /* 0x0000000dde91723e */ /* 0x000fe200000000ff */
[----:B------:R-:W-:Y:S01]  /*39c0*/  FMUL.FTZ R12, R225, R12 ;  /* 0x0000000ce10c7220 */ /* 0x000fe20000410000 */
[----:B------:R-:W-:Y:S01]  /*39d0*/  F2FP.F16.F32.PACK_AB R146, R8, R9 ;  /* 0x000000090892723e */ /* 0x000fe200000000ff */
[----:B------:R-:W-:Y:S01]  /*39e0*/  STSM.16.MT88.4 [R5+0x1f800], R148 ;  /* 0x01f8009405007844 */ /* 0x000fe20000004200 */
[----:B------:R-:W-:-:S02]  /*39f0*/  F2FP.F16.F32.PACK_AB R120, R223, R224 ;  /* 0x000000e0df78723e */ /* 0x000fc400000000ff */
[----:B------:R-:W-:Y:S02]  /*3a00*/  F2FP.F16.F32.PACK_AB R147, R12, R143 ;  /* 0x0000008f0c93723e */ /* 0x000fe400000000ff */
[----:B------:R-:W-:Y:S02]  /*3a10*/  F2FP.F16.F32.PACK_AB R121, R170, R169 ;  /* 0x000000a9aa79723e */ /* 0x000fe400000000ff */
[----:B------:R-:W-:Y:S01]  /*3a20*/  F2FP.F16.F32.PACK_AB R122, R166, R167 ;  /* 0x000000a7a67a723e */ /* 0x000fe200000000ff */
[----:B------:R1:W-:Y:S01]  /*3a30*/  STSM.16.MT88.4 [R5+0x20000], R144 ;  /* 0x0200009005007844 */ /* 0x0003e20000004200 */
[----:B------:R-:W-:Y:S02]  /*3a40*/  F2FP.F16.F32.PACK_AB R123, R171, R168 ;  /* 0x000000a8ab7b723e */ /* 0x000fe400000000ff */
[----:B------:R-:W-:Y:S02]  /*3a50*/  F2FP.F16.F32.PACK_AB R166, R183, R16 ;  /* 0x00000010b7a6723e */ /* 0x000fe400000000ff */
[----:B------:R-:W-:Y:S01]  /*3a60*/  WARPGROUP.ARRIVE ;  /* 0x00000000000079c5 */ /* 0x000fe20000000000 */
[----:B------:R-:W-:-:S02]  /*3a70*/  F2FP.F16.F32.PACK_AB R167, R22, R179 ;  /* 0x000000b316a7723e */ /* 0x000fc400000000ff */
[----:B------:R-:W-:Y:S02]  /*3a80*/  F2FP.F16.F32.PACK_AB R126, R129, R126 ;  /* 0x0000007e817e723e */ /* 0x000fe400000000ff */
[----:B------:R-:W-:Y:S01]  /*3a90*/  F2FP.F16.F32.PACK_AB R160, R131, R14 ;  /* 0x0000000e83a0723e */ /* 0x000fe200000000ff */
[----:B------:R-:W-:Y:S01]  /*3aa0*/  HGMMA.64x96x16.F32 R72, R120, gdesc[UR12].tnspB, R72, gsb0 ;  /* 0x4160000c78487df0 */ /* 0x000fe20008000848 */
[----:B------:R-:W-:Y:S01]  /*3ab0*/  UIADD3 UR14, UR12, 0x40, URZ ;  /* 0x000000400c0e7890 */ /* 0x000fe2000fffe03f */
[----:B------:R-:W-:Y:S01]  /*3ac0*/  F2FP.F16.F32.PACK_AB R161, R132, R15 ;  /* 0x0000000f84a1723e */ /* 0x000fe200000000ff */
[----:B------:R-:W-:Y:S01]  /*3ad0*/  UMOV UR15, 0x80000020 ;  /* 0x80000020000f7882 */ /* 0x000fe20000000000 */
[----:B------:R-:W-:Y:S01]  /*3ae0*/  F2FP.F16.F32.PACK_AB R162, R162, R209 ;  /* 0x000000d1a2a2723e */ /* 0x000fe200000000ff */
[----:B-1----:R-:W-:Y:S01]  /*3af0*/  IMAD R5, R23, 0x1000, R18 ;  /* 0x0000100017057824 */ /* 0x002fe200078e0212 */
[----:B------:R-:W-:Y:S01]  /*3b00*/  F2FP.F16.F32.PACK_AB R163, R163, R210 ;  /* 0x000000d2a3a3723e */ /* 0x000fe200000000ff */
[----:B------:R-:W-:-:S02]  /*3b10*/  WARPGROUP.DEPBAR.LE gsb0, 0x0 ;  /* 0x00008000000079c5 */ /* 0x000fc40000010000 */
[----:B------:R-:W-:-:S06]  /*3b20*/  WARPGROUP.ARRIVE ;  /* 0x00000000000079c5 */ /* 0x000fcc0000000000 */
[----:B------:R-:W-:Y:S01]  /*3b30*/  HGMMA.64x96x16.F32 R72, R164, gdesc[UR12].tnspB, R72, gsb0 ;  /* 0x4160000ca4487df0 */ /* 0x000fe20008000848 */
[----:B------:R-:W-:Y:S01]  /*3b40*/  UIADD3 UR14, UR12, 0x80, URZ ;  /* 0x000000800c0e7890 */ /* 0x000fe2000fffe03f */
[----:B------:R-:W-:Y:S01]  /*3b50*/  UMOV UR15, 0x80000020 ;  /* 0x80000020000f7882 */ /* 0x000fe20000000000 */
[----:B------:R-:W-:Y:S02]  /*3b60*/  WARPGROUP.DEPBAR.LE gsb0, 0x0 ;  /* 0x00008000000079c5 */ /* 0x000fe40000010000 */
[----:B------:R-:W-:-:S06]  /*3b70*/  WARPGROUP.ARRIVE ;  /* 0x00000000000079c5 */ /* 0x000fcc0000000000 */
[----:B------:R-:W-:Y:S01]  /*3b80*/  HGMMA.64x96x16.F32 R72, R124, gdesc[UR12].tnspB, R72, gsb0 ;  /* 0x4160000c7c487df0 */ /* 0x000fe20008000848 */
[----:B------:R-:W-:-:S13]  /*3b90*/  R2UR UR14, R5 ;  /* 0x00000000050e72ca */ /* 0x000fda00000e0000 */
[----:B------:R-:W-:Y:S02]  /*3ba0*/  USHF.R.U32.HI UR15, URZ, 0x4, UR14 ;  /* 0x000000043f0f7899 */ /* 0x000fe4000801160e */
[----:B------:R-:W-:Y:S02]  /*3bb0*/  UIADD3 UR14, UR12, 0xc0, URZ ;  /* 0x000000c00c0e7890 */ /* 0x000fe4000fffe03f */
[----:B------:R-:W-:Y:S02]  /*3bc0*/  ULOP3.LUT UR13, UR15, 0x3fff, URZ, 0xc0, !UPT ;  /* 0x00003fff0f0d7892 */ /* 0x000fe4000f8ec03f */
[----:B------:R-:W-:Y:S01]  /*3bd0*/  ULEA UR12, UR6, UR16, 0xa ;  /* 0x00000010060c7291 */ /* 0x000fe2000f8e503f */
[----:B------:R-:W-:Y:S01]  /*3be0*/  UMOV UR15, 0x80000020 ;  /* 0x80000020000f7882 */ /* 0x000fe20000000000 */
[----:B------:R-:W-:-:S03]  /*3bf0*/  UIADD3 UR21, UR13, 0x200, URZ ;  /* 0x000002000d157890 */ /* 0x000fc6000fffe03f */
[----:B------:R-:W-:Y:S02]  /*3c00*/  UMOV UR18, UR13 ;  /* 0x0000000d00127c82 */ /* 0x000fe40008000000 */
[----:B------:R-:W-:Y:S01]  /*3c10*/  UMOV UR16, UR12 ;  /* 0x0000000c00107c82 */ /* 0x000fe20008000000 */
[----:B------:R-:W-:Y:S02]  /*3c20*/  WARPGROUP.DEPBAR.LE gsb0, 0x0 ;  /* 0x00008000000079c5 */ /* 0x000fe40000010000 */
[----:B------:R-:W-:-:S06]  /*3c30*/  WARPGROUP.ARRIVE ;  /* 0x00000000000079c5 */ /* 0x000fcc0000000000 */
[----:B------:R-:W-:Y:S01]  /*3c40*/  HGMMA.64x96x16.F32 R72, R160, gdesc[UR12].tnspB, R72, gsb0 ;  /* 0x4160000ca0487df0 */ /* 0x000fe20008000848 */
[----:B------:R-:W-:Y:S02]  /*3c50*/  UIADD3 UR14, UR13, 0x400, URZ ;  /* 0x000004000d0e7890 */ /* 0x000fe4000fffe03f */
[----:B------:R-:W-:Y:S01]  /*3c60*/  UIADD3 UR15, UR13, 0x420, URZ ;  /* 0x000004200d0f7890 */ /* 0x000fe2000fffe03f */
        /* <DEDUP_REMOVED lines=132> */
[----:B------:R-:W-:Y:S01]  /*44b0*/  UMOV UR15, 0xc0000010 ;  /* 0xc0000010000f7882 */ /* 0x000fe20000000000 */
[----:B------:R-:W-:Y:S02]  /*44c0*/  WARPGROUP.DEPBAR.LE gsb0, 0x0 ;  /* 0x00008000000079c5 */ /* 0x000fe40000010000 */
[----:B------:R-:W-:-:S06]  /*44d0*/  WARPGROUP.ARRIVE ;  /* 0x00000000000079c5 */ /* 0x000fcc0000000000 */
[----:B------:R-:W-:Y:S01]  /*44e0*/  HGMMA.64x16x16.F32 R120, gdesc[UR16].tnspB, R120, gsb0 ;  /* 0x40200000107879f0 */ /* 0x000fe20008000878 */
[----:B------:R-:W-:Y:S02]  /*44f0*/  UIADD3 UR16, UR13, 0x2e0, URZ ;  /* 0x000002e00d107890 */ /* 0x000fe4000fffe03f */
[----:B------:R-:W-:-:S03]  /*4500*/  UIADD3 UR17, UR13, 0x4e0, URZ ;  /* 0x000004e00d117890 */ /* 0x000fc6000fffe03f */
        /* <DEDUP_REMOVED lines=17> */
.L_x_502:
[----:B------:R-:W-:Y:S01]  /*4620*/  UIADD3 UR12, UR10, 0x26840, URZ ;  /* 0x000268400a0c7890 */ /* 0x000fe2000fffe03f */
[C---:B------:R-:W-:Y:S01]  /*4630*/  VIADD R6, R2.reuse, 0x9 ;  /* 0x0000000902067836 */ /* 0x040fe20000000000 */
[----:B------:R-:W-:Y:S01]  /*4640*/  ULOP3.LUT UR14, UR11, 0x1000000, URZ, 0xfc, !UPT ;  /* 0x010000000b0e7892 */ /* 0x000fe2000f8efc3f */
[----:B------:R-:W-:Y:S01]  /*4650*/  VIADD R5, R2, 0xc ;  /* 0x0000000c02057836 */ /* 0x000fe20000000000 */
[----:B------:R-:W-:Y:S02]  /*4660*/  UPRMT UR12, URZ, 0x654, UR12 ;  /* 0x000006543f0c7896 */ /* 0x000fe4000800000c */
[----:B------:R-:W-:Y:S01]  /*4670*/  UIMAD UR14, UR6, 0x300, UR14 ;  /* 0x00000300060e78a4 */ /* 0x000fe2000f8e020e */
[----:B------:R-:W-:Y:S01]  /*4680*/  UMOV UR15, 0x80000020 ;  /* 0x80000020000f7882 */ /* 0x000fe20000000000 */
[----:B------:R-:W-:-:S05]  /*4690*/  UMOV UR19, 0x80000020 ;  /* 0x8000002000137882 */ /* 0x000fca0000000000 */
[----:B------:R-:W-:Y:S01]  /*46a0*/  SYNCS.ARRIVE.TRANS64.RED.A1T0 RZ, [UR12], RZ ;  /* 0x000000ffffff79a7 */ /* 0x000fe2000810040c */
[----:B------:R-:W-:Y:S01]  /*46b0*/  WARPGROUP.ARRIVE ;  /* 0x00000000000079c5 */ /* 0x000fe20000000000 */
[----:B------:R-:W-:-:S09]  /*46c0*/  UIADD3 UR12, UR14, 0x40, URZ ;  /* 0x000000400e0c7890 */ /* 0x000fd2000fffe03f */
[----:B------:R-:W-:Y:S01]  /*46d0*/  HGMMA.64x96x16.F32 R24, R156, gdesc[UR12].tnspB, R24, gsb0 ;  /* 0x4160000c9c187df0 */ /* 0x000fe20008000818 */
[----:B------:R-:W-:Y:S01]  /*46e0*/  UMOV UR15, 0x80000020 ;  /* 0x80000020000f7882 */ /* 0x000fe20000000000 */
        /* <DEDUP_REMOVED lines=31> */
.L_x_503:
        /* <DEDUP_REMOVED lines=12> */
[----:B------:R-:W-:Y:S01]  /*49a0*/  ULDC UR4, c[0x0][0x740] ;  /* 0x0001d00000047ab9 */ /* 0x000fe20000000800 */
[----:B------:R-:W-:Y:S01]  /*49b0*/  PLOP3.LUT P0, PT, PT, PT, PT, 0x8, 0x0 ;  /* 0x000000000000781c */ /* 0x000fe20003f0e170 */
[----:B-1----:R-:W-:Y:S01]  /*49c0*/  FMUL.FTZ R0, R24, UR4 ;  /* 0x0000000418007c20 */ /* 0x002fe20008410000 */
        /* <DEDUP_REMOVED lines=46> */
[----:B------:R-:W-:-:S07]  /*4cb0*/  FMUL.FTZ R71, R71, UR4 ;  /* 0x0000000447477c20 */ /* 0x000fce0008410000 */
.L_x_485:
[----:B------:R-:W-:Y:S05]  /*4cc0*/  @P0 BRA `(.L_x_505) ;  /* 0x00000010006c0947 */ /* 0x000fea0003800000 */
[----:B------:R-:W2:Y:S01]  /*4cd0*/  S2R R2, SR_TID.X ;  /* 0x0000000000027919 */ /* 0x000ea20000002100 */
[----:B------:R-:W3:Y:S01]  /*4ce0*/  S2UR UR5, SR_CgaCtaId ;  /* 0x00000000000579c3 */ /* 0x000ee20000008800 */
[----:B------:R-:W-:Y:S01]  /*4cf0*/  UMOV UR4, 0x400 ;  /* 0x0000040000047882 */ /* 0x000fe20000000000 */
[----:B------:R-:W-:-:S06]  /*4d00*/  F2FP.F16.F32.PACK_AB R72, R73, R72 ;  /* 0x000000484948723e */ /* 0x000fcc00000000ff */
[----:B------:R-:W-:Y:S01]  /*4d10*/  BAR.SYNC.DEFER_BLOCKING 0x1, 0x100 ;  /* 0x0044000000007b1d */ /* 0x000fe20000010000 */
        /* <DEDUP_REMOVED lines=8> */
[----:B------:R-:W-:Y:S02]  /*4da0*/  F2FP.F16.F32.PACK_AB R89, R91, R90 ;  /* 0x0000005a5b59723e */ /* 0x000fe400000000ff */
[----:B------:R-:W-:Y:S01]  /*4db0*/  F2FP.F16.F32.PACK_AB R96, R97, R96 ;  /* 0x000000606160723e */ /* 0x000fe200000000ff */
[----:B---3--:R-:W-:Y:S01]  /*4dc0*/  ULEA UR6, UR5, UR4, 0x18 ;  /* 0x0000000405067291 */ /* 0x008fe2000f8ec03f */
[----:B------:R-:W-:Y:S02]  /*4dd0*/  F2FP.F16.F32.PACK_AB R90, R93, R92 ;  /* 0x0000005c5d5a723e */ /* 0x000fe400000000ff */
[----:B------:R-:W-:Y:S01]  /*4de0*/  F2FP.F16.F32.PACK_AB R91, R95, R94 ;  /* 0x0000005e5f5b723e */ /* 0x000fe200000000ff */
[----:B------:R-:W-:Y:S01]  /*4df0*/  ULDC.64 UR4, c[0x0][0x870] ;  /* 0x00021c0000047ab9 */ /* 0x000fe20000000a00 */
[----:B------:R-:W-:Y:S01]  /*4e00*/  F2FP.F16.F32.PACK_AB R97, R99, R98 ;  /* 0x000000626361723e */ /* 0x000fe200000000ff */
[----:B------:R-:W-:Y:S01]  /*4e10*/  UISETP.NE.U32.AND UP0, UPT, UR4, URZ, UPT ;  /* 0x0000003f0400728c */ /* 0x000fe2000bf05070 */
[----:B--2---:R-:W-:Y:S01]  /*4e20*/  VIADD R10, R2, 0xffffff80 ;  /* 0xffffff80020a7836 */ /* 0x004fe20000000000 */
[----:B------:R-:W-:-:S02]  /*4e30*/  F2FP.F16.F32.PACK_AB R104, R105, R104 ;  /* 0x000000686968723e */ /* 0x000fc400000000ff */
[----:B------:R-:W-:Y:S01]  /*4e40*/  F2FP.F16.F32.PACK_AB R98, R101, R100 ;  /* 0x000000646562723e */ /* 0x000fe200000000ff */
[----:B------:R-:W-:Y:S01]  /*4e50*/  UISETP.NE.AND.EX UP0, UPT, UR5, URZ, UPT, UP0 ;  /* 0x0000003f0500728c */ /* 0x000fe2000bf05300 */
[----:B------:R-:W-:Y:S02]  /*4e60*/  SHF.R.S32.HI R11, RZ, 0x1f, R10 ;  /* 0x0000001fff0b7819 */ /* 0x000fe4000001140a */
[----:B------:R-:W-:Y:S01]  /*4e70*/  F2FP.F16.F32.PACK_AB R99, R103, R102 ;  /* 0x000000666763723e */ /* 0x000fe200000000ff */
[----:B------:R-:W-:Y:S01]  /*4e80*/  ULDC.64 UR4, c[0x0][0x870] ;  /* 0x00021c0000047ab9 */ /* 0x000fe20000000a00 */
[CC--:B------:R-:W-:Y:S01]  /*4e90*/  LEA.HI R2, R11.reuse, R10.reuse, RZ, 0x4 ;  /* 0x0000000a0b027211 */ /* 0x0c0fe200078f20ff */
[----:B------:R-:W-:Y:S01]  /*4ea0*/  UIMAD.WIDE UR4, UR36, 0x4, UR4 ;  /* 0x00000004240478a5 */ /* 0x000fe2000f8e0204 */
[----:B------:R-:W-:Y:S02]  /*4eb0*/  LEA.HI R7, R11, R10, RZ, 0x5 ;  /* 0x0000000a0b077211 */ /* 0x000fe400078f28ff */
[----:B------:R-:W-:-:S02]  /*4ec0*/  LOP3.LUT R3, R2, 0xfffffff0, RZ, 0xc0, !PT ;  /* 0xfffffff002037812 */ /* 0x000fc400078ec0ff */
[----:B------:R-:W-:Y:S02]  /*4ed0*/  SHF.R.U32.HI R2, RZ, 0x1, R2 ;  /* 0x00000001ff027819 */ /* 0x000fe40000011602 */
[----:B------:R-:W-:Y:S01]  /*4ee0*/  SHF.R.S32.HI R13, RZ, 0x5, R7 ;  /* 0x00000005ff0d7819 */ /* 0x000fe20000011407 */
[----:B------:R-:W-:Y:S01]  /*4ef0*/  IMAD.IADD R3, R10, 0x1, -R3 ;  /* 0x000000010a037824 */ /* 0x000fe200078e0a03 */
[----:B------:R-:W-:Y:S02]  /*4f00*/  F2FP.F16.F32.PACK_AB R105, R107, R106 ;  /* 0x0000006a6b69723e */ /* 0x000fe400000000ff */
[----:B------:R-:W-:Y:S02]  /*4f10*/  F2FP.F16.F32.PACK_AB R112, R113, R112 ;  /* 0x000000707170723e */ /* 0x000fe400000000ff */
[----:B-1----:R-:W-:Y:S02]  /*4f20*/  LEA.HI R4, R3, R3, RZ, 0x1 ;  /* 0x0000000303047211 */ /* 0x002fe400078f08ff */
[----:B------:R-:W-:-:S02]  /*4f30*/  SHF.R.S32.HI R8, RZ, 0x1f, R3 ;  /* 0x0000001fff087819 */ /* 0x000fc40000011403 */
[--C-:B------:R-:W-:Y:S02]  /*4f40*/  SHF.R.S32.HI R5, RZ, 0x1, R4.reuse ;  /* 0x00000001ff057819 */ /* 0x100fe40000011404 */
[----:B------:R-:W-:Y:S02]  /*4f50*/  SHF.R.S32.HI R6, RZ, 0x1f, R4 ;  /* 0x0000001fff067819 */ /* 0x000fe40000011404 */
[----:B------:R-:W-:Y:S02]  /*4f60*/  LEA.HI R8, R8, R3, RZ, 0x3 ;  /* 0x0000000308087211 */ /* 0x000fe400078f18ff */
[----:B------:R-:W-:Y:S02]  /*4f70*/  LEA.HI R6, R6, R5, RZ, 0x2 ;  /* 0x0000000506067211 */ /* 0x000fe400078f10ff */
[----:B------:R-:W-:Y:S01]  /*4f80*/  LOP3.LUT R4, R4, 0x3fffffe, RZ, 0xc0, !PT ;  /* 0x03fffffe04047812 */ /* 0x000fe200078ec0ff */
[----:B------:R-:W-:Y:S01]  /*4f90*/  IMAD.SHL.U32 R8, R8, 0x20, RZ ;  /* 0x0000002008087824 */ /* 0x000fe200078e00ff */
[----:B------:R-:W-:-:S02]  /*4fa0*/  LOP3.LUT R6, R6, 0xfffffffc, RZ, 0xc0, !PT ;  /* 0xfffffffc06067812 */ /* 0x000fc400078ec0ff */
[----:B------:R-:W-:Y:S01]  /*4fb0*/  F2FP.F16.F32.PACK_AB R106, R109, R108 ;  /* 0x0000006c6d6a723e */ /* 0x000fe200000000ff */
[----:B------:R-:W-:Y:S01]  /*4fc0*/  IMAD.IADD R4, R3, 0x1, -R4 ;  /* 0x0000000103047824 */ /* 0x000fe200078e0a04 */
[----:B------:R-:W-:Y:S01]  /*4fd0*/  LOP3.LUT R8, R8, 0x7fffff00, RZ, 0xc0, !PT ;  /* 0x7fffff0008087812 */ /* 0x000fe200078ec0ff */
[----:B------:R-:W-:Y:S01]  /*4fe0*/  IMAD.IADD R6, R5, 0x1, -R6 ;  /* 0x0000000105067824 */ /* 0x000fe200078e0a06 */
[----:B------:R-:W-:Y:S02]  /*4ff0*/  F2FP.F16.F32.PACK_AB R107, R111, R110 ;  /* 0x0000006e6f6b723e */ /* 0x000fe400000000ff */
[----:B------:R-:W-:Y:S01]  /*5000*/  F2FP.F16.F32.PACK_AB R113, R115, R114 ;  /* 0x000000727371723e */ /* 0x000fe200000000ff */
[C---:B------:R-:W-:Y:S01]  /*5010*/  IMAD.SHL.U32 R5, R6.reuse, 0x40, RZ ;  /* 0x0000004006057824 */ /* 0x040fe200078e00ff */
[----:B------:R-:W-:Y:S01]  /*5020*/  LOP3.LUT P0, RZ, R6, 0x2, RZ, 0xc0, !PT ;  /* 0x0000000206ff7812 */ /* 0x000fe2000780c0ff */
[----:B------:R-:W-:Y:S01]  /*5030*/  IMAD R3, R13, 0x200, R8 ;  /* 0x000002000d037824 */ /* 0x000fe200078e0208 */
[----:B------:R-:W-:-:S02]  /*5040*/  F2FP.F16.F32.PACK_AB R114, R117, R116 ;  /* 0x000000747572723e */ /* 0x000fc400000000ff */
[----:B------:R-:W-:Y:S01]  /*5050*/  LOP3.LUT R5, R5, 0xc0, RZ, 0xc0, !PT ;  /* 0x000000c005057812 */ /* 0x000fe200078ec0ff */
[----:B------:R-:W-:Y:S01]  /*5060*/  IMAD R3, R4, 0x20, R3 ;  /* 0x0000002004037824 */ /* 0x000fe200078e0203 */
[----:B------:R-:W-:Y:S02]  /*5070*/  F2FP.F16.F32.PACK_AB R115, R119, R118 ;  /* 0x000000767773723e */ /* 0x000fe400000000ff */
[----:B------:R-:W-:Y:S02]  /*5080*/  LOP3.LUT R2, R5, 0x8, R2, 0xf8, !PT ;  /* 0x0000000805027812 */ /* 0x000fe400078ef802 */
[----:B------:R-:W-:Y:S02]  /*5090*/  SHF.R.U32.HI R5, RZ, 0x3, R5 ;  /* 0x00000003ff057819 */ /* 0x000fe40000011605 */
[----:B------:R-:W-:Y:S02]  /*50a0*/  F2FP.F16.F32.PACK_AB R32, R33, R32 ;  /* 0x000000202120723e */ /* 0x000fe400000000ff */
[----:B------:R-:W-:-:S02]  /*50b0*/  LOP3.LUT R2, R2, R5, RZ, 0x3c, !PT ;  /* 0x0000000502027212 */ /* 0x000fc400078e3cff */
[----:B------:R-:W-:Y:S02]  /*50c0*/  F2FP.F16.F32.PACK_AB R4, R25, R0 ;  /* 0x000000001904723e */ /* 0x000fe400000000ff */
[----:B------:R-:W-:Y:S01]  /*50d0*/  F2FP.F16.F32.PACK_AB R5, R27, R26 ;  /* 0x0000001a1b05723e */ /* 0x000fe200000000ff */
[----:B------:R-:W-:Y:S01]  /*50e0*/  IMAD.IADD R2, R3, 0x1, R2 ;  /* 0x0000000103027824 */ /* 0x000fe200078e0202 */
[----:B------:R-:W-:Y:S01]  /*50f0*/  F2FP.F16.F32.PACK_AB R6, R29, R28 ;  /* 0x0000001c1d06723e */ /* 0x000fe200000000ff */
[----:B------:R-:W-:Y:S01]  /*5100*/  IMAD.MOV.U32 R3, RZ, RZ, 0x20 ;  /* 0x00000020ff037424 */ /* 0x000fe200078e00ff */
[----:B------:R-:W-:Y:S02]  /*5110*/  F2FP.F16.F32.PACK_AB R7, R31, R30 ;  /* 0x0000001e1f07723e */ /* 0x000fe400000000ff */
[----:B------:R-:W-:Y:S01]  /*5120*/  LEA R8, R2, UR6, 0x1 ;  /* 0x0000000602087c11 */ /* 0x000fe2000f8e08ff */
[----:B------:R-:W-:Y:S01]  /*5130*/  IMAD.U32 R2, RZ, RZ, UR4 ;  /* 0x00000004ff027e24 */ /* 0x000fe2000f8e00ff */
[----:B------:R-:W-:-:S02]  /*5140*/  SEL R3, R3, 0xffffffe0, !P0 ;  /* 0xffffffe003037807 */ /* 0x000fc40004000000 */
[----:B------:R-:W-:Y:S01]  /*5150*/  F2FP.F16.F32.PACK_AB R33, R35, R34 ;  /* 0x000000222321723e */ /* 0x000fe200000000ff */
[----:B------:R-:W-:Y:S01]  /*5160*/  STSM.16.M88.4 [R8+0x6000], R72 ;  /* 0x0060004808007844 */ /* 0x000fe20000000200 */
[----:B------:R-:W-:Y:S01]  /*5170*/  IADD3 R9, R3, 0x6000, R8 ;  /* 0x0000600003097810 */ /* 0x000fe20007ffe008 */
[----:B------:R-:W-:Y:S01]  /*5180*/  IMAD.U32 R3, RZ, RZ, UR5 ;  /* 0x00000005ff037e24 */ /* 0x000fe2000f8e00ff */
[----:B------:R-:W-:Y:S01]  /*5190*/  F2FP.F16.F32.PACK_AB R40, R41, R40 ;  /* 0x000000282928723e */ /* 0x000fe200000000ff */
[----:B------:R-:W-:Y:S01]  /*51a0*/  ULDC.64 UR4, c[0x0][0x878] ;  /* 0x00021e0000047ab9 */ /* 0x000fe20000000a00 */
[----:B------:R-:W-:Y:S01]  /*51b0*/  F2FP.F16.F32.PACK_AB R34, R37, R36 ;  /* 0x000000242522723e */ /* 0x000fe200000000ff */
[----:B------:R-:W-:Y:S01]  /*51c0*/  STSM.16.M88.4 [R9], R80 ;  /* 0x0000005009007844 */ /* 0x000fe20000000200 */
[----:B------:R-:W-:Y:S02]  /*51d0*/  F2FP.F16.F32.PACK_AB R35, R39, R38 ;  /* 0x000000262723723e */ /* 0x000fe400000000ff */
[----:B------:R-:W-:Y:S01]  /*51e0*/  F2FP.F16.F32.PACK_AB R41, R43, R42 ;  /* 0x0000002a2b29723e */ /* 0x000fe200000000ff */
[----:B------:R-:W-:Y:S01]  /*51f0*/  STSM.16.M88.4 [R8+0x8000], R88 ;  /* 0x0080005808007844 */ /* 0x000fe20000000200 */
[----:B------:R-:W-:-:S02]  /*5200*/  F2FP.F16.F32.PACK_AB R48, R49, R48 ;  /* 0x000000303130723e */ /* 0x000fc400000000ff */
[----:B------:R-:W-:Y:S01]  /*5210*/  F2FP.F16.F32.PACK_AB R42, R45, R44 ;  /* 0x0000002c2d2a723e */ /* 0x000fe200000000ff */
[----:B------:R-:W-:Y:S01]  /*5220*/  STSM.16.M88.4 [R9+0x2000], R96 ;  /* 0x0020006009007844 */ /* 0x000fe20000000200 */
[----:B------:R-:W-:Y:S02]  /*5230*/  F2FP.F16.F32.PACK_AB R43, R47, R46 ;  /* 0x0000002e2f2b723e */ /* 0x000fe400000000ff */
[----:B------:R-:W-:Y:S01]  /*5240*/  F2FP.F16.F32.PACK_AB R49, R51, R50 ;  /* 0x000000323331723e */ /* 0x000fe200000000ff */
[----:B------:R-:W-:Y:S01]  /*5250*/  STSM.16.M88.4 [R8+0xa000], R104 ;  /* 0x00a0006808007844 */ /* 0x000fe20000000200 */
[----:B------:R-:W-:Y:S02]  /*5260*/  F2FP.F16.F32.PACK_AB R56, R57, R56 ;  /* 0x000000383938723e */ /* 0x000fe400000000ff */
[----:B------:R-:W-:Y:S01]  /*5270*/  F2FP.F16.F32.PACK_AB R50, R53, R52 ;  /* 0x000000343532723e */ /* 0x000fe200000000ff */
[----:B------:R-:W-:Y:S01]  /*5280*/  STSM.16.M88.4 [R9+0x4000], R112 ;  /* 0x0040007009007844 */ /* 0x000fe20000000200 */
[----:B------:R-:W-:-:S02]  /*5290*/  F2FP.F16.F32.PACK_AB R51, R55, R54 ;  /* 0x000000363733723e */ /* 0x000fc400000000ff */
[----:B------:R-:W-:Y:S01]  /*52a0*/  F2FP.F16.F32.PACK_AB R57, R59, R58 ;  /* 0x0000003a3b39723e */ /* 0x000fe200000000ff */
[----:B------:R1:W-:Y:S01]  /*52b0*/  STSM.16.M88.4 [R8], R4 ;  /* 0x0000000408007844 */ /* 0x0003e20000000200 */
[----:B------:R-:W-:Y:S02]  /*52c0*/  F2FP.F16.F32.PACK_AB R64, R65, R64 ;  /* 0x000000404140723e */ /* 0x000fe400000000ff */
[----:B------:R-:W-:Y:S01]  /*52d0*/  F2FP.F16.F32.PACK_AB R58, R61, R60 ;  /* 0x0000003c3d3a723e */ /* 0x000fe200000000ff */
[----:B------:R-:W-:Y:S01]  /*52e0*/  STSM.16.M88.4 [R9+-0x6000], R32 ;  /* 0xffa0002009007844 */ /* 0x000fe20000000200 */
[----:B------:R-:W-:Y:S02]  /*52f0*/  F2FP.F16.F32.PACK_AB R59, R63, R62 ;  /* 0x0000003e3f3b723e */ /* 0x000fe400000000ff */
[----:B------:R-:W-:Y:S01]  /*5300*/  F2FP.F16.F32.PACK_AB R65, R67, R66 ;  /* 0x000000424341723e */ /* 0x000fe200000000ff */
[----:B------:R2:W-:Y:S01]  /*5310*/  STSM.16.M88.4 [R8+0x2000], R40 ;  /* 0x0020002808007844 */ /* 0x0005e20000000200 */
[----:B------:R-:W-:-:S02]  /*5320*/  F2FP.F16.F32.PACK_AB R66, R69, R68 ;  /* 0x000000444542723e */ /* 0x000fc400000000ff */
[----:B------:R-:W-:Y:S01]  /*5330*/  F2FP.F16.F32.PACK_AB R67, R71, R70 ;  /* 0x000000464743723e */ /* 0x000fe200000000ff */
[----:B------:R-:W-:Y:S01]  /*5340*/  STSM.16.M88.4 [R9+-0x4000], R48 ;  /* 0xffc0003009007844 */ /* 0x000fe20000000200 */
[----:B------:R-:W-:-:S03]  /*5350*/  PLOP3.LUT P0, PT, PT, PT, UP0, 0x80, 0x0 ;  /* 0x000000000000781c */ /* 0x000fc60003f0f008 */
[----:B------:R3:W-:Y:S04]  /*5360*/  STSM.16.M88.4 [R8+0x4000], R56 ;  /* 0x0040003808007844 */ /* 0x0007e80000000200 */
[----:B------:R4:W-:Y:S01]  /*5370*/  STSM.16.M88.4 [R9+-0x2000], R64 ;  /* 0xffe0004009007844 */ /* 0x0009e20000000200 */
[----:B------:R-:W-:Y:S01]  /*5380*/  BAR.SYNC.DEFER_BLOCKING 0x1, 0x100 ;  /* 0x0044000000007b1d */ /* 0x000fe20000010000 */
[----:B------:R-:W-:Y:S01]  /*5390*/  UISETP.NE.U32.AND UP1, UPT, UR4, URZ, UPT ;  /* 0x0000003f0400728c */ /* 0x000fe2000bf25070 */
[----:B-1----:R-:W-:-:S04]  /*53a0*/  LEA.HI R6, R11, R10, RZ, 0x2 ;  /* 0x0000000a0b067211 */ /* 0x002fc800078f10ff */
[----:B------:R-:W-:Y:S02]  /*53b0*/  ULDC UR7, c[0x0][0x808] ;  /* 0x0002020000077ab9 */ /* 0x000fe40000000800 */
[----:B--2---:R-:W1:Y:S01]  /*53c0*/  LDC.64 R40, c[0x0][0x850] ;  /* 0x00021400ff287b82 */ /* 0x004e620000000a00 */
[----:B------:R-:W2:Y:S01]  /*53d0*/  @P0 LDG.E R12, desc[UR46][R2.64] ;  /* 0x0000002e020c0981 */ /* 0x000ea2000c1e1900 */
[----:B------:R-:W-:Y:S01]  /*53e0*/  UISETP.NE.AND.EX UP1, UPT, UR5, URZ, UPT, UP1 ;  /* 0x0000003f0500728c */ /* 0x000fe2000bf25310 */
[----:B------:R-:W-:Y:S01]  /*53f0*/  IMAD.U32 R0, RZ, RZ, UR7 ;  /* 0x00000007ff007e24 */ /* 0x000fe2000f8e00ff */
[----:B---3--:R-:W-:-:S04]  /*5400*/  LEA.HI R8, R11, R10, RZ, 0x3 ;  /* 0x0000000a0b087211 */ /* 0x008fc800078f18ff */
[----:B------:R-:W-:-:S05]  /*5410*/  PLOP3.LUT P1, PT, PT, PT, UP1, 0x80, 0x0 ;  /* 0x000000000000781c */ /* 0x000fca0003f2f018 */
[----:B------:R-:W-:Y:S02]  /*5420*/  @UP1 ULDC.64 UR4, c[0x0][0x878] ;  /* 0x00021e0000041ab9 */ /* 0x000fe40000000a00 */
[----:B------:R-:W-:Y:S01]  /*5430*/  @UP1 UIMAD.WIDE UR4, UR36, 0x4, UR4 ;  /* 0x00000004240418a5 */ /* 0x000fe2000f8e0204 */
[----:B------:R-:W-:Y:S01]  /*5440*/  LOP3.LUT R7, R6, 0x1ffffffc, RZ, 0xc0, !PT ;  /* 0x1ffffffc06077812 */ /* 0x000fe200078ec0ff */
[----:B------:R-:W3:Y:S01]  /*5450*/  S2R R59, SR_CTAID.X ;  /* 0x00000000003b7919 */ /* 0x000ee20000002500 */
[----:B------:R-:W-:Y:S01]  /*5460*/  SHF.R.S32.HI R43, RZ, 0x2, R6 ;  /* 0x00000002ff2b7819 */ /* 0x000fe20000011406 */
[----:B------:R-:W-:Y:S02]  /*5470*/  IMAD.SHL.U32 R8, R8, 0x8, RZ ;  /* 0x0000000808087824 */ /* 0x000fe400078e00ff */
[----:B------:R-:W-:Y:S02]  /*5480*/  IMAD.U32 R4, RZ, RZ, UR4 ;  /* 0x00000004ff047e24 */ /* 0x000fe4000f8e00ff */
[----:B------:R-:W-:Y:S01]  /*5490*/  IMAD.U32 R5, RZ, RZ, UR5 ;  /* 0x00000005ff057e24 */ /* 0x000fe2000f8e00ff */
[----:B------:R-:W-:Y:S01]  /*54a0*/  LEA.HI R6, R6, R43, RZ, 0x1 ;  /* 0x0000002b06067211 */ /* 0x000fe200078f08ff */
[----:B------:R-:W-:-:S03]  /*54b0*/  IMAD.IADD R7, R10, 0x1, -R7 ;  /* 0x000000010a077824 */ /* 0x000fc600078e0a07 */
[----:B------:R4:W5:Y:S01]  /*54c0*/  @P1 LDG.E R0, desc[UR46][R4.64] ;  /* 0x0000002e04001981 */ /* 0x000962000c1e1900 */
[----:B------:R-:W-:Y:S01]  /*54d0*/  IMAD.SHL.U32 R52, R7, 0x8, RZ ;  /* 0x0000000807347824 */ /* 0x000fe200078e00ff */
[----:B------:R-:W-:Y:S01]  /*54e0*/  LOP3.LUT R6, R6, 0x3fffffe, RZ, 0xc0, !PT ;  /* 0x03fffffe06067812 */ /* 0x000fe200078ec0ff */
[----:B------:R-:W-:Y:S01]  /*54f0*/  UMOV UR4, URZ ;  /* 0x0000003f00047c82 */ /* 0x000fe20008000000 */
[----:B------:R-:W-:Y:S01]  /*5500*/  UMOV UR5, URZ ;  /* 0x0000003f00057c82 */ /* 0x000fe20008000000 */
[----:B------:R-:W1:Y:S02]  /*5510*/  S2UR UR10, SR_CTAID.Y ;  /* 0x00000000000a79c3 */ /* 0x000e640000002600 */
[----:B------:R-:W-:Y:S01]  /*5520*/  IMAD.IADD R6, R43, 0x1, -R6 ;  /* 0x000000012b067824 */ /* 0x000fe200078e0a06 */
[----:B----4-:R-:W-:-:S04]  /*5530*/  LOP3.LUT R5, R8, 0xc0, RZ, 0xc0, !PT ;  /* 0x000000c008057812 */ /* 0x010fc800078ec0ff */
[----:B------:R-:W-:Y:S02]  /*5540*/  SHF.R.U32.HI R4, RZ, 0x3, R5 ;  /* 0x00000003ff047819 */ /* 0x000fe40000011605 */
[----:B------:R-:W-:-:S04]  /*5550*/  LOP3.LUT R5, R5, 0x18, R52, 0xf8, !PT ;  /* 0x0000001805057812 */ /* 0x000fc800078ef834 */
[----:B------:R-:W-:Y:S01]  /*5560*/  LOP3.LUT R4, R5, R4, RZ, 0x3c, !PT ;  /* 0x0000000405047212 */ /* 0x000fe200078e3cff */
[----:B------:R-:W-:-:S04]  /*5570*/  IMAD R5, R13, 0x8, R6 ;  /* 0x000000080d057824 */ /* 0x000fc800078e0206 */
[----:B------:R-:W-:Y:S01]  /*5580*/  IMAD.U32 R4, R5, 0x20, R4 ;  /* 0x0000002005047824 */ /* 0x000fe200078e0004 */
[----:B--2---:R-:W-:-:S13]  /*5590*/  @P0 R2UR UR7, R12 ;  /* 0x000000000c0702ca */ /* 0x004fda00000e0000 */
[----:B------:R-:W-:Y:S02]  /*55a0*/  @UP0 USHF.R.S32.HI UR8, URZ, 0x1f, UR7 ;  /* 0x0000001f3f080899 */ /* 0x000fe40008011407 */
[----:B------:R-:W-:-:S05]  /*55b0*/  @UP0 UMOV UR4, UR7 ;  /* 0x0000000700040c82 */ /* 0x000fca0008000000 */
[----:B------:R-:W-:Y:S01]  /*55c0*/  @UP0 UMOV UR5, UR8 ;  /* 0x0000000800050c82 */ /* 0x000fe20008000000 */
[----:B-1-3--:R-:W-:Y:S05]  /*55d0*/  @P1 BRA `(.L_x_506) ;  /* 0x0000000000101947 */ /* 0x00afea0003800000 */
[----:B------:R-:W-:Y:S05]  /*55e0*/  @!P0 BRA `(.L_x_506) ;  /* 0x00000000000c8947 */ /* 0x000fea0003800000 */
[----:B------:R-:W2:Y:S04]  /*55f0*/  LDG.E R5, desc[UR46][R2.64] ;  /* 0x0000002e02057981 */ /* 0x000ea8000c1e1900 */
[----:B-----5:R-:W2:Y:S02]  /*5600*/  LDG.E R0, desc[UR46][R2.64+0x4] ;  /* 0x0000042e02007981 */ /* 0x020ea4000c1e1900 */
[----:B--2---:R-:W-:-:S07]  /*5610*/  IMAD.IADD R0, R0, 0x1, -R5 ;  /* 0x0000000100007824 */ /* 0x004fce00078e0a05 */
.L_x_506:
[----:B------:R-:W-:Y:S01]  /*5620*/  LEA R54, R4, UR6, 0x1 ;  /* 0x0000000604367c11 */ /* 0x000fe2000f8e08ff */
[----:B------:R-:W-:Y:S01]  /*5630*/  USHF.R.S32.HI UR7, URZ, 0x1f, UR10 ;  /* 0x0000001f3f077899 */ /* 0x000fe2000801140a */
[----:B------:R-:W1:Y:S01]  /*5640*/  LDC.64 R64, c[0x0][0x820] ;  /* 0x00020800ff407b82 */ /* 0x000e620000000a00 */
[----:B-----5:R-:W-:Y:S01]  /*5650*/  IMAD R0, R59, -0x80, R0 ;  /* 0xffffff803b007824 */ /* 0x020fe200078e0200 */
[----:B------:R-:W-:Y:S01]  /*5660*/  USHF.R.S32.HI UR6, URZ, 0x1f, UR36 ;  /* 0x0000001f3f067899 */ /* 0x000fe20008011424 */
[----:B------:R2:W3:Y:S01]  /*5670*/  LDS.128 R28, [R54+0x7000] ;  /* 0x00700000361c7984 */ /* 0x0004e20000000c00 */
[----:B------:R-:W-:Y:S01]  /*5680*/  SHF.R.S32.HI R53, RZ, 0x1f, R52 ;  /* 0x0000001fff357819 */ /* 0x000fe20000011434 */
[----:B------:R-:W-:Y:S01]  /*5690*/  IMAD R2, R40, UR7, RZ ;  /* 0x0000000728027c24 */ /* 0x000fe2000f8e02ff */
[----:B------:R-:W-:Y:S01]  /*56a0*/  VIMNMX R0, R0, 0x80, PT ;  /* 0x0000008000007848 */ /* 0x000fe20003fe0100 */
[----:B------:R2:W4:Y:S01]  /*56b0*/  LDS.128 R32, [R54+0x9000] ;  /* 0x0090000036207984 */ /* 0x0005220000000c00 */
[----:B------:R-:W-:Y:S01]  /*56c0*/  USEL UR6, UR6, URZ, !UP0 ;  /* 0x0000003f06067287 */ /* 0x000fe2000c000000 */
[----:B------:R-:W-:Y:S01]  /*56d0*/  IMAD R3, R41, UR10, R2 ;  /* 0x0000000a29037c24 */ /* 0x000fe2000f8e0202 */
[----:B------:R-:W-:Y:S01]  /*56e0*/  ULDC.64 UR8, c[0x0][0x858] ;  /* 0x0002160000087ab9 */ /* 0x000fe20000000a00 */
[----:B------:R2:W2:Y:S01]  /*56f0*/  LDS.128 R36, [R54+0xb000] ;  /* 0x00b0000036247984 */ /* 0x0004a20000000c00 */
[C---:B------:R-:W-:Y:S01]  /*5700*/  VIADD R2, R43.reuse, 0x40 ;  /* 0x000000402b027836 */ /* 0x040fe20000000000 */
[-C--:B------:R-:W-:Y:S01]  /*5710*/  ISETP.GE.AND P1, PT, R43, R0.reuse, PT ;  /* 0x000000002b00720c */ /* 0x080fe20003f26270 */
[----:B------:R-:W-:Y:S01]  /*5720*/  IMAD.WIDE.U32 R40, R40, UR10, R52 ;  /* 0x0000000a28287c25 */ /* 0x000fe2000f8e0034 */
[----:B------:R1:W2:Y:S01]  /*5730*/  LDS.128 R16, [R54] ;  /* 0x0000000036107984 */ /* 0x0002a20000000c00 */
[----:B------:R-:W-:Y:S01]  /*5740*/  USEL UR36, UR36, URZ, !UP0 ;  /* 0x0000003f24247287 */ /* 0x000fe2000c000000 */
[----:B------:R-:W-:Y:S01]  /*5750*/  ISETP.GE.AND P0, PT, R2, R0, PT ;  /* 0x000000000200720c */ /* 0x000fe20003f06270 */
[----:B------:R-:W-:Y:S01]  /*5760*/  IMAD.IADD R41, R41, 0x1, R3 ;  /* 0x0000000129297824 */ /* 0x000fe200078e0203 */
[----:B------:R1:W2:Y:S01]  /*5770*/  LDS.128 R20, [R54+0x2000] ;  /* 0x0020000036147984 */ /* 0x0002a20000000c00 */
[----:B------:R-:W-:Y:S01]  /*5780*/  IADD3 R2, P2, R43, UR4, RZ ;  /* 0x000000042b027c10 */ /* 0x000fe2000ff5e0ff */
[----:B------:R-:W-:-:S02]  /*5790*/  UIMAD UR4, UR6, UR8, URZ ;  /* 0x00000008060472a4 */ /* 0x000fc4000f8e023f */
[----:B------:R-:W-:Y:S01]  /*57a0*/  IMAD.U32 R61, RZ, RZ, UR8 ;  /* 0x00000008ff3d7e24 */ /* 0x000fe2000f8e00ff */
[----:B------:R1:W2:Y:S01]  /*57b0*/  LDS.128 R24, [R54+0x4000] ;  /* 0x0040000036187984 */ /* 0x0002a20000000c00 */
[----:B------:R-:W-:Y:S01]  /*57c0*/  LEA.HI.X.SX32 R3, R43, UR5, 0x1, P2 ;  /* 0x000000052b037c11 */ /* 0x000fe200090f0eff */
[----:B------:R-:W-:Y:S02]  /*57d0*/  UIMAD UR4, UR36, UR9, UR4 ;  /* 0x00000009240472a4 */ /* 0x000fe4000f8e0204 */
[----:B------:R-:W-:Y:S01]  /*57e0*/  IMAD.WIDE.U32 R60, R61, UR36, R40 ;  /* 0x000000243d3c7c25 */ /* 0x000fe2000f8e0028 */
[----:B------:R1:W2:Y:S01]  /*57f0*/  LDS.128 R4, [R54+0x1000] ;  /* 0x0010000036047984 */ /* 0x0002a20000000c00 */
[----:B------:R-:W-:Y:S02]  /*5800*/  BSSY B0, `(.L_x_507) ;  /* 0x000001e000007945 */ /* 0x000fe40003800000 */
[----:B-1----:R-:W-:Y:S01]  /*5810*/  IMAD R0, R64, UR7, RZ ;  /* 0x0000000740007c24 */ /* 0x002fe2000f8e02ff */
[----:B------:R1:W1:Y:S01]  /*5820*/  LDS.128 R8, [R54+0x3000] ;  /* 0x0030000036087984 */ /* 0x0002620000000c00 */
[----:B------:R-:W-:-:S02]  /*5830*/  VIADD R55, R61, UR4 ;  /* 0x000000043d377c36 */ /* 0x000fc40008000000 */
[----:B------:R-:W-:Y:S01]  /*5840*/  IMAD.WIDE.U32 R56, R64, UR10, R52 ;  /* 0x0000000a40387c25 */ /* 0x000fe2000f8e0034 */
[----:B------:R1:W1:Y:S03]  /*5850*/  LDS.128 R12, [R54+0x5000] ;  /* 0x00500000360c7984 */ /* 0x0002660000000c00 */
[----:B------:R-:W-:-:S04]  /*5860*/  IMAD.WIDE R58, R59, 0x80, R2 ;  /* 0x000000803b3a7825 */ /* 0x000fc800078e0202 */
[----:B------:R-:W-:Y:S02]  /*5870*/  IMAD R65, R65, UR10, R0 ;  /* 0x0000000a41417c24 */ /* 0x000fe4000f8e0200 */
[----:B------:R-:W-:Y:S01]  /*5880*/  VIADD R64, R52, 0x20 ;  /* 0x0000002034407836 */ /* 0x000fe20000000000 */
[----:B---34-:R-:W-:Y:S06]  /*5890*/  @P1 BRA `(.L_x_508) ;  /* 0x0000000000501947 */ /* 0x018fec0003800000 */
[----:B------:R-:W-:Y:S01]  /*58a0*/  ULDC UR4, c[0x0][0x83c] ;  /* 0x00020f0000047ab9 */ /* 0x000fe20000000800 */
[----:B------:R-:W3:Y:S01]  /*58b0*/  LDS.128 R40, [R54+0x8000] ;  /* 0x0080000036287984 */ /* 0x000ee20000000c00 */
[C---:B------:R-:W-:Y:S01]  /*58c0*/  ISETP.GE.AND P2, PT, R52.reuse, UR4, PT ;  /* 0x0000000434007c0c */ /* 0x040fe2000bf46270 */
[----:B------:R-:W-:Y:S01]  /*58d0*/  ULDC.64 UR8, c[0x0][0x848] ;  /* 0x0002120000087ab9 */ /* 0x000fe20000000a00 */
[----:B------:R-:W-:Y:S01]  /*58e0*/  VIADD R0, R52, 0x40 ;  /* 0x0000004034007836 */ /* 0x000fe20000000000 */
[----:B------:R-:W4:Y:S01]  /*58f0*/  LDS.128 R44, [R54+0xa000] ;  /* 0x00a00000362c7984 */ /* 0x000f220000000c00 */
[----:B------:R-:W-:Y:S01]  /*5900*/  IMAD R63, R59, UR8, RZ ;  /* 0x000000083b3f7c24 */ /* 0x000fe2000f8e02ff */
[----:B------:R-:W-:Y:S02]  /*5910*/  ISETP.GE.AND P3, PT, R64, UR4, PT ;  /* 0x0000000440007c0c */ /* 0x000fe4000bf66270 */
[----:B------:R-:W-:Y:S01]  /*5920*/  ISETP.GE.AND P4, PT, R0, UR4, PT ;  /* 0x0000000400007c0c */ /* 0x000fe2000bf86270 */
[----:B------:R-:W-:-:S05]  /*5930*/  IMAD R63, R58, UR9, R63 ;  /* 0x000000093a3f7c24 */ /* 0x000fca000f8e023f */
[----:B------:R1:W5:Y:S02]  /*5940*/  @!P2 LDS.128 R48, [R54+0x6000] ;  /* 0x006000003630a984 */ /* 0x0003640000000c00 */
[----:B-12---:R-:W-:-:S04]  /*5950*/  IMAD.MOV.U32 R54, RZ, RZ, R60 ;  /* 0x000000ffff367224 */ /* 0x006fc800078e003c */
[----:B------:R-:W-:Y:S01]  /*5960*/  IMAD.WIDE.U32 R2, R58, UR8, R54 ;  /* 0x000000083a027c25 */ /* 0x000fe2000f8e0036 */
[----:B------:R-:W-:-:S03]  /*5970*/  ULDC.64 UR8, c[0x0][0x830] ;  /* 0x00020c0000087ab9 */ /* 0x000fc60000000a00 */
[----:B------:R-:W-:Y:S01]  /*5980*/  IMAD.IADD R3, R3, 0x1, R63 ;  /* 0x0000000103037824 */ /* 0x000fe200078e023f */
[----:B------:R-:W-:-:S04]  /*5990*/  LEA R62, P5, R2, UR8, 0x1 ;  /* 0x00000008023e7c11 */ /* 0x000fc8000f8a08ff */
[----:B------:R-:W-:-:S05]  /*59a0*/  LEA.HI.X R63, R2, UR9, R3, 0x1, P5 ;  /* 0x00000009023f7c11 */ /* 0x000fca000a8f0c03 */
[----:B---3--:R3:W-:Y:S04]  /*59b0*/  @!P3 STG.E.128 desc[UR46][R62.64+0x40], R40 ;  /* 0x000040283e00b986 */ /* 0x0087e8000c101d2e */
[----:B----4-:R3:W-:Y:S04]  /*59c0*/  @!P4 STG.E.128 desc[UR46][R62.64+0x80], R44 ;  /* 0x0000802c3e00c986 */ /* 0x0107e8000c101d2e */
[----:B-----5:R3:W-:Y:S02]  /*59d0*/  @!P2 STG.E.128 desc[UR46][R62.64], R48 ;  /* 0x000000303e00a986 */ /* 0x0207e4000c101d2e */
.L_x_508:
[----:B------:R-:W-:Y:S05]  /*59e0*/  BSYNC B0 ;  /* 0x0000000000007941 */ /* 0x000fea0003800000 */
.L_x_507:
[----:B------:R-:W-:Y:S04]  /*59f0*/  BSSY B0, `(.L_x_509) ;  /* 0x0000016000007945 */ /* 0x000fe80003800000 */
[----:B------:R-:W-:Y:S05]  /*5a00*/  @P0 BRA `(.L_x_510) ;  /* 0x0000000000500947 */ /* 0x000fea0003800000 */
[----:B---3--:R-:W-:Y:S01]  /*5a10*/  IADD3 R41, P2, R58, 0x40, RZ ;  /* 0x000000403a297810 */ /* 0x008fe20007f5e0ff */
[----:B------:R-:W-:Y:S01]  /*5a20*/  ULDC.64 UR8, c[0x0][0x848] ;  /* 0x0002120000087ab9 */ /* 0x000fe20000000a00 */
[----:B------:R-:W-:Y:S01]  /*5a30*/  IMAD.MOV.U32 R2, RZ, RZ, R60 ;  /* 0x000000ffff027224 */ /* 0x000fe200078e003c */
[----:B------:R-:W-:Y:S01]  /*5a40*/  ULDC UR4, c[0x0][0x83c] ;  /* 0x00020f0000047ab9 */ /* 0x000fe20000000800 */
[----:B------:R-:W-:Y:S01]  /*5a50*/  IMAD.MOV.U32 R3, RZ, RZ, R55 ;  /* 0x000000ffff037224 */ /* 0x000fe200078e0037 */
[----:B------:R-:W-:Y:S01]  /*5a60*/  ISETP.GE.AND P3, PT, R52, UR4, PT ;  /* 0x0000000434007c0c */ /* 0x000fe2000bf66270 */
[----:B------:R-:W-:Y:S01]  /*5a70*/  IMAD.X R0, RZ, RZ, R59, P2 ;  /* 0x000000ffff007224 */ /* 0x000fe200010e063b */
[----:B------:R-:W-:Y:S01]  /*5a80*/  ISETP.GE.AND P4, PT, R64, UR4, PT ;  /* 0x0000000440007c0c */ /* 0x000fe2000bf86270 */
[----:B------:R-:W-:Y:S02]  /*5a90*/  VIADD R40, R52, 0x40 ;  /* 0x0000004034287836 */ /* 0x000fe40000000000 */
[----:B------:R-:W-:-:S02]  /*5aa0*/  IMAD R0, R0, UR8, RZ ;  /* 0x0000000800007c24 */ /* 0x000fc4000f8e02ff */
[----:B------:R-:W-:Y:S01]  /*5ab0*/  IMAD.WIDE.U32 R2, R41, UR8, R2 ;  /* 0x0000000829027c25 */ /* 0x000fe2000f8e0002 */
[----:B------:R-:W-:-:S03]  /*5ac0*/  ISETP.GE.AND P5, PT, R40, UR4, PT ;  /* 0x0000000428007c0c */ /* 0x000fc6000bfa6270 */
[----:B------:R-:W-:Y:S01]  /*5ad0*/  IMAD R41, R41, UR9, R0 ;  /* 0x0000000929297c24 */ /* 0x000fe2000f8e0200 */
[----:B------:R-:W-:Y:S02]  /*5ae0*/  ULDC.64 UR8, c[0x0][0x830] ;  /* 0x00020c0000087ab9 */ /* 0x000fe40000000a00 */
[----:B------:R-:W-:Y:S01]  /*5af0*/  LEA R40, P2, R2, UR8, 0x1 ;  /* 0x0000000802287c11 */ /* 0x000fe2000f8408ff */
[----:B------:R-:W-:-:S05]  /*5b00*/  IMAD.IADD R3, R3, 0x1, R41 ;  /* 0x0000000103037824 */ /* 0x000fca00078e0229 */
[----:B------:R-:W-:-:S05]  /*5b10*/  LEA.HI.X R41, R2, UR9, R3, 0x1, P2 ;  /* 0x0000000902297c11 */ /* 0x000fca00090f0c03 */
[----:B------:R4:W-:Y:S04]  /*5b20*/  @!P3 STG.E.128 desc[UR46][R40.64], R28 ;  /* 0x0000001c2800b986 */ /* 0x0009e8000c101d2e */
[----:B------:R4:W-:Y:S04]  /*5b30*/  @!P4 STG.E.128 desc[UR46][R40.64+0x40], R32 ;  /* 0x000040202800c986 */ /* 0x0009e8000c101d2e */
[----:B--2---:R4:W-:Y:S02]  /*5b40*/  @!P5 STG.E.128 desc[UR46][R40.64+0x80], R36 ;  /* 0x000080242800d986 */ /* 0x0049e4000c101d2e */
.L_x_510:
[----:B------:R-:W-:Y:S05]  /*5b50*/  BSYNC B0 ;  /* 0x0000000000007941 */ /* 0x000fea0003800000 */
.L_x_509:
[----:B------:R-:W-:Y:S01]  /*5b60*/  ULDC.64 UR8, c[0x0][0x828] ;  /* 0x00020a0000087ab9 */ /* 0x000fe20000000a00 */
[----:B------:R-:W-:Y:S01]  /*5b70*/  IMAD.IADD R57, R57, 0x1, R65 ;  /* 0x0000000139397824 */ /* 0x000fe200078e0241 */
[----:B------:R-:W-:Y:S02]  /*5b80*/  UIMAD UR4, UR6, UR8, URZ ;  /* 0x00000008060472a4 */ /* 0x000fe4000f8e023f */
[----:B------:R-:W-:Y:S01]  /*5b90*/  IMAD.U32 R3, RZ, RZ, UR8 ;  /* 0x00000008ff037e24 */ /* 0x000fe2000f8e00ff */
[----:B------:R-:W-:Y:S01]  /*5ba0*/  BSSY B0, `(.L_x_511) ;  /* 0x0000016000007945 */ /* 0x000fe20003800000 */
[----:B------:R-:W-:Y:S02]  /*5bb0*/  UIMAD UR4, UR36, UR9, UR4 ;  /* 0x00000009240472a4 */ /* 0x000fe4000f8e0204 */
[----:B------:R-:W-:-:S04]  /*5bc0*/  IMAD.WIDE.U32 R56, R3, UR36, R56 ;  /* 0x0000002403387c25 */ /* 0x000fc8000f8e0038 */
[----:B----4-:R-:W-:Y:S01]  /*5bd0*/  VIADD R29, R57, UR4 ;  /* 0x00000004391d7c36 */ /* 0x010fe20008000000 */
[----:B------:R-:W-:Y:S06]  /*5be0*/  @P1 BRA `(.L_x_512) ;  /* 0x0000000000441947 */ /* 0x000fec0003800000 */
[----:B------:R-:W-:Y:S01]  /*5bf0*/  ULDC.64 UR6, c[0x0][0x818] ;  /* 0x0002060000067ab9 */ /* 0x000fe20000000a00 */
[C---:B------:R-:W-:Y:S01]  /*5c00*/  VIADD R0, R52.reuse, 0x40 ;  /* 0x0000004034007836 */ /* 0x040fe20000000000 */
[----:B------:R-:W-:Y:S01]  /*5c10*/  ULDC UR4, c[0x0][0x80c] ;  /* 0x0002030000047ab9 */ /* 0x000fe20000000800 */
[----:B------:R-:W-:Y:S01]  /*5c20*/  IMAD R31, R59, UR6, RZ ;  /* 0x000000063b1f7c24 */ /* 0x000fe2000f8e02ff */
[----:B------:R-:W-:Y:S01]  /*5c30*/  ISETP.GE.AND P1, PT, R52, UR4, PT ;  /* 0x0000000434007c0c */ /* 0x000fe2000bf26270 */
[----:B------:R-:W-:Y:S01]  /*5c40*/  IMAD.MOV.U32 R28, RZ, RZ, R56 ;  /* 0x000000ffff1c7224 */ /* 0x000fe200078e0038 */
[----:B------:R-:W-:Y:S01]  /*5c50*/  ISETP.GE.AND P3, PT, R0, UR4, PT ;  /* 0x0000000400007c0c */ /* 0x000fe2000bf66270 */
[----:B------:R-:W-:Y:S01]  /*5c60*/  IMAD R31, R58, UR7, R31 ;  /* 0x000000073a1f7c24 */ /* 0x000fe2000f8e021f */
[----:B------:R-:W-:Y:S01]  /*5c70*/  ISETP.GE.AND P2, PT, R64, UR4, PT ;  /* 0x0000000440007c0c */ /* 0x000fe2000bf46270 */
[----:B------:R-:W-:Y:S01]  /*5c80*/  IMAD.WIDE.U32 R2, R58, UR6, R28 ;  /* 0x000000063a027c25 */ /* 0x000fe2000f8e001c */
[----:B------:R-:W-:-:S03]  /*5c90*/  ULDC.64 UR6, c[0x0][0x800] ;  /* 0x0002000000067ab9 */ /* 0x000fc60000000a00 */
[----:B------:R-:W-:Y:S01]  /*5ca0*/  IMAD.IADD R3, R3, 0x1, R31 ;  /* 0x0000000103037824 */ /* 0x000fe200078e021f */
[----:B------:R-:W-:-:S04]  /*5cb0*/  LEA R30, P4, R2, UR6, 0x1 ;  /* 0x00000006021e7c11 */ /* 0x000fc8000f8808ff */
[----:B------:R-:W-:-:S05]  /*5cc0*/  LEA.HI.X R31, R2, UR7, R3, 0x1, P4 ;  /* 0x00000007021f7c11 */ /* 0x000fca000a0f0c03 */
[----:B--2---:R4:W-:Y:S04]  /*5cd0*/  @!P1 STG.E.128 desc[UR46][R30.64], R16 ;  /* 0x000000101e009986 */ /* 0x0049e8000c101d2e */
[----:B------:R4:W-:Y:S04]  /*5ce0*/  @!P2 STG.E.128 desc[UR46][R30.64+0x40], R20 ;  /* 0x000040141e00a986 */ /* 0x0009e8000c101d2e */
[----:B------:R4:W-:Y:S02]  /*5cf0*/  @!P3 STG.E.128 desc[UR46][R30.64+0x80], R24 ;  /* 0x000080181e00b986 */ /* 0x0009e4000c101d2e */
.L_x_512:
[----:B------:R-:W-:Y:S05]  /*5d00*/  BSYNC B0 ;  /* 0x0000000000007941 */ /* 0x000fea0003800000 */
.L_x_511:
[----:B------:R-:W-:Y:S05]  /*5d10*/  @P0 BRA `(.L_x_480) ;  /* 0x0000004400140947 */ /* 0x000fea0003800000 */
[----:B--2-4-:R-:W-:Y:S01]  /*5d20*/  IADD3 R17, P0, R58, 0x40, RZ ;  /* 0x000000403a117810 */ /* 0x014fe20007f1e0ff */
[----:B------:R-:W-:Y:S01]  /*5d30*/  ULDC.64 UR6, c[0x0][0x818] ;  /* 0x0002060000067ab9 */ /* 0x000fe20000000a00 */
[----:B------:R-:W-:Y:S01]  /*5d40*/  IMAD.MOV.U32 R2, RZ, RZ, R56 ;  /* 0x000000ffff027224 */ /* 0x000fe200078e0038 */
[----:B------:R-:W-:Y:S01]  /*5d50*/  ULDC UR4, c[0x0][0x80c] ;  /* 0x0002030000047ab9 */ /* 0x000fe20000000800 */
[----:B------:R-:W-:Y:S01]  /*5d60*/  IMAD.MOV.U32 R3, RZ, RZ, R29 ;  /* 0x000000ffff037224 */ /* 0x000fe200078e001d */
[----:B------:R-:W-:Y:S01]  /*5d70*/  ISETP.GE.AND P1, PT, R52, UR4, PT ;  /* 0x0000000434007c0c */ /* 0x000fe2000bf26270 */
[----:B------:R-:W-:Y:S01]  /*5d80*/  IMAD.X R0, RZ, RZ, R59, P0 ;  /* 0x000000ffff007224 */ /* 0x000fe200000e063b */
[----:B------:R-:W-:Y:S01]  /*5d90*/  ISETP.GE.AND P2, PT, R64, UR4, PT ;  /* 0x0000000440007c0c */ /* 0x000fe2000bf46270 */
[----:B------:R-:W-:-:S04]  /*5da0*/  IMAD.WIDE.U32 R2, R17, UR6, R2 ;  /* 0x0000000611027c25 */ /* 0x000fc8000f8e0002 */
[----:B------:R-:W-:Y:S02]  /*5db0*/  IMAD R0, R0, UR6, RZ ;  /* 0x0000000600007c24 */ /* 0x000fe4000f8e02ff */
[----:B------:R-:W-:Y:S02]  /*5dc0*/  VIADD R52, R52, 0x40 ;  /* 0x0000004034347836 */ /* 0x000fe40000000000 */
[----:B------:R-:W-:Y:S01]  /*5dd0*/  IMAD R17, R17, UR7, R0 ;  /* 0x0000000711117c24 */ /* 0x000fe2000f8e0200 */
[----:B------:R-:W-:Y:S02]  /*5de0*/  ULDC.64 UR6, c[0x0][0x800] ;  /* 0x0002000000067ab9 */ /* 0x000fe40000000a00 */
[----:B------:R-:W-:Y:S01]  /*5df0*/  LEA R16, P0, R2, UR6, 0x1 ;  /* 0x0000000602107c11 */ /* 0x000fe2000f8008ff */
[----:B------:R-:W-:-:S05]  /*5e00*/  IMAD.IADD R3, R3, 0x1, R17 ;  /* 0x0000000103037824 */ /* 0x000fca00078e0211 */
[----:B------:R-:W-:Y:S02]  /*5e10*/  LEA.HI.X R17, R2, UR7, R3, 0x1, P0 ;  /* 0x0000000702117c11 */ /* 0x000fe400080f0c03 */
[----:B------:R-:W-:-:S03]  /*5e20*/  ISETP.GE.AND P0, PT, R52, UR4, PT ;  /* 0x0000000434007c0c */ /* 0x000fc6000bf06270 */
[----:B------:R2:W-:Y:S04]  /*5e30*/  @!P1 STG.E.128 desc[UR46][R16.64], R4 ;  /* 0x0000000410009986 */ /* 0x0005e8000c101d2e */
[----:B-1----:R2:W-:Y:S06]  /*5e40*/  @!P2 STG.E.128 desc[UR46][R16.64+0x40], R8 ;  /* 0x000040081000a986 */ /* 0x0025ec000c101d2e */
[----:B------:R-:W-:Y:S05]  /*5e50*/  @P0 BRA `(.L_x_480) ;  /* 0x0000004000c40947 */ /* 0x000fea0003800000 */
[----:B------:R1:W-:Y:S01]  /*5e60*/  STG.E.128 desc[UR46][R16.64+0x80], R12 ;  /* 0x0000800c10007986 */ /* 0x0003e2000c101d2e */
[----:B------:R-:W-:Y:S05]  /*5e70*/  BRA `(.L_x_480) ;  /* 0x0000004000bc7947 */ /* 0x000fea0003800000 */
.L_x_505:
[----:B------:R-:W-:Y:S01]  /*5e80*/  ULDC.64 UR4, c[0x0][0x870] ;  /* 0x00021c0000047ab9 */ /* 0x000fe20000000a00 */
[----:B------:R-:W2:Y:S01]  /*5e90*/  S2R R6, SR_TID.X ;  /* 0x0000000000067919 */ /* 0x000ea20000002100 */
[----:B------:R-:W-:Y:S01]  /*5ea0*/  UISETP.NE.U32.AND UP0, UPT, UR4, URZ, UPT ;  /* 0x0000003f0400728c */ /* 0x000fe2000bf05070 */
[----:B------:R-:W3:Y:S03]  /*5eb0*/  S2UR UR8, SR_CTAID.Y ;  /* 0x00000000000879c3 */ /* 0x000ee60000002600 */
[----:B------:R-:W-:-:S03]  /*5ec0*/  UISETP.NE.AND.EX UP0, UPT, UR5, URZ, UPT, UP0 ;  /* 0x0000003f0500728c */ /* 0x000fc6000bf05300 */
[----:B------:R-:W-:Y:S02]  /*5ed0*/  ULDC.64 UR4, c[0x0][0x870] ;  /* 0x00021c0000047ab9 */ /* 0x000fe40000000a00 */
[----:B------:R-:W-:Y:S01]  /*5ee0*/  UIMAD.WIDE UR4, UR36, 0x4, UR4 ;  /* 0x00000004240478a5 */ /* 0x000fe2000f8e0204 */
[----:B------:R-:W-:Y:S01]  /*5ef0*/  PLOP3.LUT P0, PT, PT, PT, UP0, 0x80, 0x0 ;  /* 0x000000000000781c */ /* 0x000fe20003f0f008 */
[----:B------:R-:W-:Y:S01]  /*5f00*/  ULDC UR6, c[0x0][0x808] ;  /* 0x0002020000067ab9 */ /* 0x000fe20000000800 */
[----:B------:R-:W4:Y:S01]  /*5f10*/  S2R R7, SR_CTAID.X ;  /* 0x0000000000077919 */ /* 0x000f220000002500 */
[----:B------:R-:W4:Y:S02]  /*5f20*/  LDC.64 R12, c[0x0][0x820] ;  /* 0x00020800ff0c7b82 */ /* 0x000f240000000a00 */
[----:B------:R-:W-:Y:S02]  /*5f30*/  IMAD.U32 R2, RZ, RZ, UR4 ;  /* 0x00000004ff027e24 */ /* 0x000fe4000f8e00ff */
[----:B------:R-:W-:Y:S01]  /*5f40*/  IMAD.U32 R3, RZ, RZ, UR5 ;  /* 0x00000005ff037e24 */ /* 0x000fe2000f8e00ff */
[----:B------:R-:W-:-:S05]  /*5f50*/  ULDC.64 UR4, c[0x0][0x878] ;  /* 0x00021e0000047ab9 */ /* 0x000fca0000000a00 */
[----:B------:R-:W4:Y:S01]  /*5f60*/  @P0 LDG.E R8, desc[UR46][R2.64] ;  /* 0x0000002e02080981 */ /* 0x000f22000c1e1900 */
[----:B------:R-:W-:Y:S01]  /*5f70*/  UISETP.NE.U32.AND UP1, UPT, UR4, URZ, UPT ;  /* 0x0000003f0400728c */ /* 0x000fe2000bf25070 */
[----:B------:R-:W-:-:S03]  /*5f80*/  IMAD.U32 R0, RZ, RZ, UR6 ;  /* 0x00000006ff007e24 */ /* 0x000fc6000f8e00ff */
[----:B------:R-:W-:Y:S01]  /*5f90*/  UISETP.NE.AND.EX UP1, UPT, UR5, URZ, UPT, UP1 ;  /* 0x0000003f0500728c */ /* 0x000fe2000bf25310 */
[----:B--2---:R-:W-:-:S05]  /*5fa0*/  VIADD R6, R6, 0xffffff80 ;  /* 0xffffff8006067836 */ /* 0x004fca0000000000 */
[----:B------:R-:W-:-:S05]  /*5fb0*/  PLOP3.LUT P1, PT, PT, PT, UP1, 0x80, 0x0 ;  /* 0x000000000000781c */ /* 0x000fca0003f2f018 */
[----:B------:R-:W-:Y:S02]  /*5fc0*/  @UP1 ULDC.64 UR4, c[0x0][0x878] ;  /* 0x00021e0000041ab9 */ /* 0x000fe40000000a00 */
[----:B------:R-:W-:Y:S01]  /*5fd0*/  @UP1 UIMAD.WIDE UR4, UR36, 0x4, UR4 ;  /* 0x00000004240418a5 */ /* 0x000fe2000f8e0204 */
[----:B------:R-:W-:-:S05]  /*5fe0*/  SHF.R.S32.HI R9, RZ, 0x1f, R6 ;  /* 0x0000001fff097819 */ /* 0x000fca0000011406 */
[----:B-1----:R-:W-:Y:S02]  /*5ff0*/  IMAD.U32 R4, RZ, RZ, UR4 ;  /* 0x00000004ff047e24 */ /* 0x002fe4000f8e00ff */
[----:B------:R-:W-:Y:S01]  /*6000*/  IMAD.U32 R5, RZ, RZ, UR5 ;  /* 0x00000005ff057e24 */ /* 0x000fe2000f8e00ff */
[----:B------:R-:W-:Y:S01]  /*6010*/  LEA.HI R9, R9, R6, RZ, 0x2 ;  /* 0x0000000609097211 */ /* 0x000fe200078f10ff */
[----:B------:R-:W-:Y:S01]  /*6020*/  UMOV UR4, URZ ;  /* 0x0000003f00047c82 */ /* 0x000fe20008000000 */
[----:B------:R-:W-:Y:S02]  /*6030*/  UMOV UR5, URZ ;  /* 0x0000003f00057c82 */ /* 0x000fe40008000000 */
[----:B------:R1:W5:Y:S01]  /*6040*/  @P1 LDG.E R0, desc[UR46][R4.64] ;  /* 0x0000002e04001981 */ /* 0x000362000c1e1900 */
[----:B---3--:R-:W-:Y:S01]  /*6050*/  USHF.R.S32.HI UR9, URZ, 0x1f, UR8 ;  /* 0x0000001f3f097899 */ /* 0x008fe20008011408 */
[----:B-1----:R-:W-:-:S05]  /*6060*/  LOP3.LUT R5, R9, 0x1ffffffc, RZ, 0xc0, !PT ;  /* 0x1ffffffc09057812 */ /* 0x002fca00078ec0ff */
[----:B------:R-:W-:Y:S01]  /*6070*/  IMAD.IADD R6, R6, 0x1, -R5 ;  /* 0x0000000106067824 */ /* 0x000fe200078e0a05 */
[----:B----4-:R-:W-:-:S13]  /*6080*/  @P0 R2UR UR6, R8 ;  /* 0x00000000080602ca */ /* 0x010fda00000e0000 */
[----:B------:R-:W-:Y:S02]  /*6090*/  @UP0 USHF.R.S32.HI UR7, URZ, 0x1f, UR6 ;  /* 0x0000001f3f070899 */ /* 0x000fe40008011406 */
[----:B------:R-:W-:-:S05]  /*60a0*/  @UP0 UMOV UR4, UR6 ;  /* 0x0000000600040c82 */ /* 0x000fca0008000000 */
[----:B------:R-:W-:Y:S01]  /*60b0*/  @UP0 UMOV UR5, UR7 ;  /* 0x0000000700050c82 */ /* 0x000fe20008000000 */
[----:B------:R-:W-:Y:S05]  /*60c0*/  @P1 BRA `(.L_x_513) ;  /* 0x0000000000101947 */ /* 0x000fea0003800000 */
[----:B------:R-:W-:Y:S05]  /*60d0*/  @!P0 BRA `(.L_x_513) ;  /* 0x00000000000c8947 */ /* 0x000fea0003800000 */
[----:B------:R-:W2:Y:S04]  /*60e0*/  LDG.E R5, desc[UR46][R2.64] ;  /* 0x0000002e02057981 */ /* 0x000ea8000c1e1900 */
[----:B-----5:R-:W2:Y:S02]  /*60f0*/  LDG.E R0, desc[UR46][R2.64+0x4] ;  /* 0x0000042e02007981 */ /* 0x020ea4000c1e1900 */
[----:B--2---:R-:W-:-:S07]  /*6100*/  IMAD.IADD R0, R0, 0x1, -R5 ;  /* 0x0000000100007824 */ /* 0x004fce00078e0a05 */
.L_x_513:
[----:B------:R-:W-:Y:S01]  /*6110*/  SHF.R.S32.HI R9, RZ, 0x2, R9 ;  /* 0x00000002ff097819 */ /* 0x000fe20000011409 */
[----:B------:R-:W1:Y:S01]  /*6120*/  LDC.64 R14, c[0x0][0x850] ;  /* 0x00021400ff0e7b82 */ /* 0x000e620000000a00 */
[----:B------:R-:W-:Y:S01]  /*6130*/  IMAD R2, R12, UR9, RZ ;  /* 0x000000090c027c24 */ /* 0x000fe2000f8e02ff */
[----:B------:R-:W-:Y:S01]  /*6140*/  ULDC.64 UR6, c[0x0][0x828] ;  /* 0x00020a0000067ab9 */ /* 0x000fe20000000a00 */
[----:B------:R-:W-:Y:S01]  /*6150*/  IMAD.SHL.U32 R10, R6, 0x8, RZ ;  /* 0x00000008060a7824 */ /* 0x000fe200078e00ff */
[----:B------:R-:W-:Y:S01]  /*6160*/  BSSY B0, `(.L_x_514) ;  /* 0x000002a000007945 */ /* 0x000fe20003800000 */
[----:B-----5:R-:W-:Y:S02]  /*6170*/  IMAD R0, R7, -0x80, R0 ;  /* 0xffffff8007007824 */ /* 0x020fe400078e0200 */
[----:B------:R-:W-:Y:S01]  /*6180*/  VIADD R3, R9, 0x40 ;  /* 0x0000004009037836 */ /* 0x000fe20000000000 */
[----:B------:R-:W-:Y:S01]  /*6190*/  SHF.R.S32.HI R11, RZ, 0x1f, R10 ;  /* 0x0000001fff0b7819 */ /* 0x000fe2000001140a */
[----:B------:R-:W-:Y:S01]  /*61a0*/  IMAD R13, R13, UR8, R2 ;  /* 0x000000080d0d7c24 */ /* 0x000fe2000f8e0202 */
[----:B------:R-:W-:Y:S01]  /*61b0*/  IADD3 R2, P2, R9, UR4, RZ ;  /* 0x0000000409027c10 */ /* 0x000fe2000ff5e0ff */
[----:B------:R-:W-:Y:S01]  /*61c0*/  USHF.R.S32.HI UR4, URZ, 0x1f, UR36 ;  /* 0x0000001f3f047899 */ /* 0x000fe20008011424 */
[-C--:B------:R-:W-:Y:S01]  /*61d0*/  ISETP.GE.AND P0, PT, R3, R0.reuse, PT ;  /* 0x000000000300720c */ /* 0x080fe20003f06270 */
[----:B------:R-:W-:Y:S01]  /*61e0*/  IMAD.WIDE.U32 R4, R12, UR8, R10 ;  /* 0x000000080c047c25 */ /* 0x000fe2000f8e000a */
[C---:B------:R-:W-:Y:S01]  /*61f0*/  LEA.HI.X.SX32 R3, R9.reuse, UR5, 0x1, P2 ;  /* 0x0000000509037c11 */ /* 0x040fe200090f0eff */
[----:B------:R-:W-:Y:S01]  /*6200*/  USEL UR5, UR4, URZ, !UP0 ;  /* 0x0000003f04057287 */ /* 0x000fe2000c000000 */
[----:B------:R-:W-:Y:S01]  /*6210*/  ISETP.GE.AND P1, PT, R9, R0, PT ;  /* 0x000000000900720c */ /* 0x000fe20003f26270 */
[----:B------:R-:W-:Y:S01]  /*6220*/  USEL UR36, UR36, URZ, !UP0 ;  /* 0x0000003f24247287 */ /* 0x000fe2000c000000 */
[----:B------:R-:W-:Y:S01]  /*6230*/  IMAD.IADD R5, R5, 0x1, R13 ;  /* 0x0000000105057824 */ /* 0x000fe200078e020d */
[----:B------:R-:W-:-:S02]  /*6240*/  UIMAD UR4, UR5, UR6, URZ ;  /* 0x00000006050472a4 */ /* 0x000fc4000f8e023f */
[----:B------:R-:W-:Y:S02]  /*6250*/  IMAD.U32 R9, RZ, RZ, UR6 ;  /* 0x00000006ff097e24 */ /* 0x000fe4000f8e00ff */
[----:B------:R-:W-:Y:S01]  /*6260*/  IMAD.WIDE R6, R7, 0x80, R2 ;  /* 0x0000008007067825 */ /* 0x000fe200078e0202 */
[----:B------:R-:W-:-:S03]  /*6270*/  UIMAD UR4, UR36, UR7, UR4 ;  /* 0x00000007240472a4 */ /* 0x000fc6000f8e0204 */
[----:B------:R-:W-:-:S04]  /*6280*/  IMAD.WIDE.U32 R8, R9, UR36, R4 ;  /* 0x0000002409087c25 */ /* 0x000fc8000f8e0004 */
[C---:B-1----:R-:W-:Y:S02]  /*6290*/  IMAD R0, R14.reuse, UR9, RZ ;  /* 0x000000090e007c24 */ /* 0x042fe4000f8e02ff */
[----:B------:R-:W-:Y:S02]  /*62a0*/  VIADD R5, R9, UR4 ;  /* 0x0000000409057c36 */ /* 0x000fe40008000000 */
[----:B------:R-:W-:Y:S02]  /*62b0*/  IMAD R17, R15, UR8, R0 ;  /* 0x000000080f117c24 */ /* 0x000fe4000f8e0200 */
[----:B------:R-:W-:-:S04]  /*62c0*/  IMAD.WIDE.U32 R12, R14, UR8, R10 ;  /* 0x000000080e0c7c25 */ /* 0x000fc8000f8e000a */
[C---:B------:R-:W-:Y:S02]  /*62d0*/  VIADD R16, R10.reuse, 0x20 ;  /* 0x000000200a107836 */ /* 0x040fe40000000000 */
[----:B------:R-:W-:Y:S01]  /*62e0*/  VIADD R18, R10, 0x40 ;  /* 0x000000400a127836 */ /* 0x000fe20000000000 */
[----:B------:R-:W-:Y:S06]  /*62f0*/  @P1 BRA `(.L_x_515) ;  /* 0x0000000000401947 */ /* 0x000fec0003800000 */
[----:B------:R-:W-:Y:S01]  /*6300*/  ULDC.64 UR6, c[0x0][0x818] ;  /* 0x0002060000067ab9 */ /* 0x000fe20000000a00 */
[----:B------:R-:W-:Y:S01]  /*6310*/  IMAD.MOV.U32 R4, RZ, RZ, R8 ;  /* 0x000000ffff047224 */ /* 0x000fe200078e0008 */
[----:B------:R-:W-:Y:S01]  /*6320*/  ULDC UR4, c[0x0][0x80c] ;  /* 0x0002030000047ab9 */ /* 0x000fe20000000800 */
[----:B------:R-:W-:Y:S01]  /*6330*/  IMAD R15, R7, UR6, RZ ;  /* 0x00000006070f7c24 */ /* 0x000fe2000f8e02ff */
[----:B------:R-:W-:Y:S01]  /*6340*/  ISETP.GE.AND P3, PT, R10, UR4, PT ;  /* 0x000000040a007c0c */ /* 0x000fe2000bf66270 */
[----:B------:R-:W-:Y:S01]  /*6350*/  IMAD.WIDE.U32 R2, R6, UR6, R4 ;  /* 0x0000000606027c25 */ /* 0x000fe2000f8e0004 */
[----:B------:R-:W-:Y:S02]  /*6360*/  ISETP.GE.AND P4, PT, R16, UR4, PT ;  /* 0x0000000410007c0c */ /* 0x000fe4000bf86270 */
[----:B------:R-:W-:Y:S01]  /*6370*/  ISETP.GE.AND P5, PT, R18, UR4, PT ;  /* 0x0000000412007c0c */ /* 0x000fe2000bfa6270 */
[----:B------:R-:W-:Y:S01]  /*6380*/  IMAD R15, R6, UR7, R15 ;  /* 0x00000007060f7c24 */ /* 0x000fe2000f8e020f */
[----:B------:R-:W-:-:S02]  /*6390*/  ULDC.64 UR6, c[0x0][0x800] ;  /* 0x0002000000067ab9 */ /* 0x000fc40000000a00 */
[----:B------:R-:W-:Y:S01]  /*63a0*/  LEA R14, P2, R2, UR6, 0x1 ;  /* 0x00000006020e7c11 */ /* 0x000fe2000f8408ff */
[----:B------:R-:W-:-:S05]  /*63b0*/  IMAD.IADD R3, R3, 0x1, R15 ;  /* 0x0000000103037824 */ /* 0x000fca00078e020f */
[----:B------:R-:W-:-:S05]  /*63c0*/  LEA.HI.X R15, R2, UR7, R3, 0x1, P2 ;  /* 0x00000007020f7c11 */ /* 0x000fca00090f0c03 */
[----:B------:R1:W-:Y:S04]  /*63d0*/  @!P3 STG.E.128 desc[UR46][R14.64], RZ ;  /* 0x000000ff0e00b986 */ /* 0x0003e8000c101d2e */
[----:B------:R1:W-:Y:S04]  /*63e0*/  @!P4 STG.E.128 desc[UR46][R14.64+0x40], RZ ;  /* 0x000040ff0e00c986 */ /* 0x0003e8000c101d2e */
[----:B------:R1:W-:Y:S02]  /*63f0*/  @!P5 STG.E.128 desc[UR46][R14.64+0x80], RZ ;  /* 0x000080ff0e00d986 */ /* 0x0003e4000c101d2e */
.L_x_515:
[----:B------:R-:W-:Y:S05]  /*6400*/  BSYNC B0 ;  /* 0x0000000000007941 */ /* 0x000fea0003800000 */
.L_x_514:
[----:B------:R-:W-:Y:S04]  /*6410*/  BSSY B0, `(.L_x_516) ;  /* 0x0000015000007945 */ /* 0x000fe80003800000 */
[----:B------:R-:W-:Y:S05]  /*6420*/  @P0 BRA `(.L_x_517) ;  /* 0x00000000004c0947 */ /* 0x000fea0003800000 */
[----:B------:R-:W-:Y:S01]  /*6430*/  IADD3 R9, P2, R6, 0x40, RZ ;  /* 0x0000004006097810 */ /* 0x000fe20007f5e0ff */
[----:B------:R-:W-:Y:S01]  /*6440*/  ULDC.64 UR6, c[0x0][0x818] ;  /* 0x0002060000067ab9 */ /* 0x000fe20000000a00 */
[----:B------:R-:W-:Y:S01]  /*6450*/  IMAD.MOV.U32 R2, RZ, RZ, R8 ;  /* 0x000000ffff027224 */ /* 0x000fe200078e0008 */
[----:B------:R-:W-:Y:S01]  /*6460*/  ULDC UR4, c[0x0][0x80c] ;  /* 0x0002030000047ab9 */ /* 0x000fe20000000800 */
[----:B------:R-:W-:Y:S01]  /*6470*/  IMAD.MOV.U32 R3, RZ, RZ, R5 ;  /* 0x000000ffff037224 */ /* 0x000fe200078e0005 */
[----:B------:R-:W-:Y:S01]  /*6480*/  ISETP.GE.AND P3, PT, R10, UR4, PT ;  /* 0x000000040a007c0c */ /* 0x000fe2000bf66270 */
[----:B------:R-:W-:Y:S01]  /*6490*/  IMAD.X R0, RZ, RZ, R7, P2 ;  /* 0x000000ffff007224 */ /* 0x000fe200010e0607 */
[----:B------:R-:W-:Y:S01]  /*64a0*/  ISETP.GE.AND P4, PT, R16, UR4, PT ;  /* 0x0000000410007c0c */ /* 0x000fe2000bf86270 */
[----:B------:R-:W-:Y:S01]  /*64b0*/  IMAD.WIDE.U32 R2, R9, UR6, R2 ;  /* 0x0000000609027c25 */ /* 0x000fe2000f8e0002 */
[----:B------:R-:W-:-:S03]  /*64c0*/  ISETP.GE.AND P5, PT, R18, UR4, PT ;  /* 0x0000000412007c0c */ /* 0x000fc6000bfa6270 */
[----:B------:R-:W-:-:S04]  /*64d0*/  IMAD R0, R0, UR6, RZ ;  /* 0x0000000600007c24 */ /* 0x000fc8000f8e02ff */
[----:B------:R-:W-:Y:S01]  /*64e0*/  IMAD R9, R9, UR7, R0 ;  /* 0x0000000709097c24 */ /* 0x000fe2000f8e0200 */
[----:B------:R-:W-:Y:S02]  /*64f0*/  ULDC.64 UR6, c[0x0][0x800] ;  /* 0x0002000000067ab9 */ /* 0x000fe40000000a00 */
[----:B------:R-:W-:Y:S01]  /*6500*/  LEA R4, P2, R2, UR6, 0x1 ;  /* 0x0000000602047c11 */ /* 0x000fe2000f8408ff */
[----:B------:R-:W-:-:S05]  /*6510*/  IMAD.IADD R3, R3, 0x1, R9 ;  /* 0x0000000103037824 */ /* 0x000fca00078e0209 */
[----:B------:R-:W-:-:S05]  /*6520*/  LEA.HI.X R5, R2, UR7, R3, 0x1, P2 ;  /* 0x0000000702057c11 */ /* 0x000fca00090f0c03 */
[----:B------:R2:W-:Y:S04]  /*6530*/  @!P3 STG.E.128 desc[UR46][R4.64], RZ ;  /* 0x000000ff0400b986 */ /* 0x0005e8000c101d2e */
[----:B------:R2:W-:Y:S04]  /*6540*/  @!P4 STG.E.128 desc[UR46][R4.64+0x40], RZ ;  /* 0x000040ff0400c986 */ /* 0x0005e8000c101d2e */
[----:B------:R2:W-:Y:S02]  /*6550*/  @!P5 STG.E.128 desc[UR46][R4.64+0x80], RZ ;  /* 0x000080ff0400d986 */ /* 0x0005e4000c101d2e */
.L_x_517:
[----:B------:R-:W-:Y:S05]  /*6560*/  BSYNC B0 ;  /* 0x0000000000007941 */ /* 0x000fea0003800000 */
.L_x_516:
[----:B------:R-:W-:Y:S01]  /*6570*/  ULDC.64 UR6, c[0x0][0x858] ;  /* 0x0002160000067ab9 */ /* 0x000fe20000000a00 */
[----:B------:R-:W-:Y:S01]  /*6580*/  IMAD.IADD R13, R13, 0x1, R17 ;  /* 0x000000010d0d7824 */ /* 0x000fe200078e0211 */
[----:B------:R-:W-:Y:S02]  /*6590*/  UIMAD UR4, UR5, UR6, URZ ;  /* 0x00000006050472a4 */ /* 0x000fe4000f8e023f */
[----:B------:R-:W-:Y:S01]  /*65a0*/  IMAD.U32 R9, RZ, RZ, UR6 ;  /* 0x00000006ff097e24 */ /* 0x000fe2000f8e00ff */
[----:B------:R-:W-:Y:S01]  /*65b0*/  BSSY B0, `(.L_x_518) ;  /* 0x0000015000007945 */ /* 0x000fe20003800000 */
[----:B------:R-:W-:Y:S02]  /*65c0*/  UIMAD UR4, UR36, UR7, UR4 ;  /* 0x00000007240472a4 */ /* 0x000fe4000f8e0204 */
[----:B------:R-:W-:-:S04]  /*65d0*/  IMAD.WIDE.U32 R8, R9, UR36, R12 ;  /* 0x0000002409087c25 */ /* 0x000fc8000f8e000c */
[----:B--2---:R-:W-:Y:S01]  /*65e0*/  VIADD R5, R9, UR4 ;  /* 0x0000000409057c36 */ /* 0x004fe20008000000 */
        /* <DEDUP_REMOVED lines=17> */
.L_x_519:
[----:B------:R-:W-:Y:S05]  /*6700*/  BSYNC B0 ;  /* 0x0000000000007941 */ /* 0x000fea0003800000 */
.L_x_518:
        /* <DEDUP_REMOVED lines=10> */
[----:B------:R-:W-:-:S04]  /*67b0*/  IMAD R0, R0, UR6, RZ ;  /* 0x0000000600007c24 */ /* 0x000fc8000f8e02ff */
[----:B------:R-:W-:Y:S01]  /*67c0*/  IMAD R5, R9, UR7, R0 ;  /* 0x0000000709057c24 */ /* 0x000fe2000f8e0200 */
[----:B------:R-:W-:Y:S02]  /*67d0*/  ULDC.64 UR6, c[0x0][0x830] ;  /* 0x00020c0000067ab9 */ /* 0x000fe40000000a00 */
[----:B------:R-:W-:Y:S01]  /*67e0*/  LEA R4, P0, R2, UR6, 0x1 ;  /* 0x0000000602047c11 */ /* 0x000fe2000f8008ff */
[----:B------:R-:W-:-:S05]  /*67f0*/  IMAD.IADD R3, R3, 0x1, R5 ;  /* 0x0000000103037824 */ /* 0x000fca00078e0205 */
[----:B------:R-:W-:Y:S02]  /*6800*/  LEA.HI.X R5, R2, UR7, R3, 0x1, P0 ;  /* 0x0000000702057c11 */ /* 0x000fe400080f0c03 */
[----:B------:R-:W-:-:S03]  /*6810*/  ISETP.GE.AND P0, PT, R18, UR4, PT ;  /* 0x0000000412007c0c */ /* 0x000fc6000bf06270 */
[----:B------:R3:W-:Y:S04]  /*6820*/  @!P1 STG.E.128 desc[UR46][R4.64], RZ ;  /* 0x000000ff04009986 */ /* 0x0007e8000c101d2e */
[----:B------:R3:W-:Y:S06]  /*6830*/  @!P2 STG.E.128 desc[UR46][R4.64+0x40], RZ ;  /* 0x000040ff0400a986 */ /* 0x0007ec000c101d2e */
[----:B------:R-:W-:Y:S05]  /*6840*/  @P0 BRA `(.L_x_480) ;  /* 0x0000003800480947 */ /* 0x000fea0003800000 */
[----:B------:R4:W-:Y:S01]  /*6850*/  STG.E.128 desc[UR46][R4.64+0x80], RZ ;  /* 0x000080ff04007986 */ /* 0x0009e2000c101d2e */
[----:B------:R-:W-:Y:S05]  /*6860*/  BRA `(.L_x_480) ;  /* 0x0000003800407947 */ /* 0x000fea0003800000 */
.L_x_475:
[----:B------:R-:W-:-:S08]  /*6870*/  NOP ;  /* 0x0000000000007918 */ /* 0x000fd00000000000 */
[----:B------:R-:W1:-:S00]  /*6880*/  USETMAXREG.DEALLOC.CTAPOOL 0x18 ;  /* 0x00000018000079c8 */ /* 0x000e4000080e0500 */
[----:B-1----:R-:W-:-:S06]  /*6890*/  LOP3.LUT R0, R0, 0x3, RZ, 0xc0, !PT ;  /* 0x0000000300007812 */ /* 0x002fcc00078ec0ff */
[----:B------:R-:W1:Y:S02]  /*68a0*/  SHFL.IDX PT, R0, R0, RZ, 0x1f ;  /* 0x00001fff00007589 */ /* 0x000e6400000e0000 */
[----:B-1----:R-:W-:-:S13]  /*68b0*/  ISETP.NE.AND P0, PT, R0, RZ, PT ;  /* 0x000000ff0000720c */ /* 0x002fda0003f05270 */
[----:B------:R-:W-:Y:S05]  /*68c0*/  @!P0 BRA `(.L_x_520) ;  /* 0x0000000c00d48947 */ /* 0x000fea0003800000 */
[----:B------:R-:W-:-:S13]  /*68d0*/  ISETP.NE.AND P0, PT, R0, 0x1, PT ;  /* 0x000000010000780c */ /* 0x000fda0003f05270 */
[----:B------:R-:W-:Y:S05]  /*68e0*/  @P0 BRA `(.L_x_480) ;  /* 0x0000003800200947 */ /* 0x000fea0003800000 */
[----:B------:R-:W-:Y:S01]  /*68f0*/  ULDC.64 UR4, c[0x0][0x8d8] ;  /* 0x0002360000047ab9 */ /* 0x000fe20000000a00 */
[----:B------:R-:W1:Y:S01]  /*6900*/  S2UR UR12, SR_CTAID.Z ;  /* 0x00000000000c79c3 */ /* 0x000e620000002700 */
[----:B------:R-:W-:-:S04]  /*6910*/  ISETP.NE.U32.AND P0, PT, RZ, UR4, PT ;  /* 0x00000004ff007c0c */ /* 0x000fc8000bf05070 */
[----:B------:R-:W-:-:S13]  /*6920*/  ISETP.NE.AND.EX P0, PT, RZ, UR5, PT, P0 ;  /* 0x00000005ff007c0c */ /* 0x000fda000bf05300 */
[----:B------:R-:W-:Y:S05]  /*6930*/  @!P0 BRA `(.L_x_521) ;  /* 0x00000000001c8947 */ /* 0x000fea0003800000 */
[----:B------:R-:W-:Y:S02]  /*6940*/  ULDC.64 UR4, c[0x0][0x8d8] ;  /* 0x0002360000047ab9 */ /* 0x000fe40000000a00 */
[----:B-1----:R-:W-:-:S06]  /*6950*/  UIMAD.WIDE UR4, UR12, 0x4, UR4 ;  /* 0x000000040c0478a5 */ /* 0x002fcc000f8e0204 */
[----:B------:R-:W-:Y:S02]  /*6960*/  IMAD.U32 R2, RZ, RZ, UR4 ;  /* 0x00000004ff027e24 */ /* 0x000fe4000f8e00ff */
[----:B------:R-:W-:-:S05]  /*6970*/  IMAD.U32 R3, RZ, RZ, UR5 ;  /* 0x00000005ff037e24 */ /* 0x000fca000f8e00ff */
[----:B------:R-:W2:Y:S02]  /*6980*/  LDG.E R2, desc[UR46][R2.64] ;  /* 0x0000002e02027981 */ /* 0x000ea4000c1e1900 */
[----:B--2---:R-:W-:Y:S01]  /*6990*/  R2UR UR5, R2 ;  /* 0x00000000020572ca */ /* 0x004fe200000e0000 */
[----:B------:R-:W-:-:S14]  /*69a0*/  BRA `(.L_x_522) ;  /* 0x0000000000387947 */ /* 0x000fdc0003800000 */
.L_x_521:
[----:B------:R-:W-:Y:S02]  /*69b0*/  ULDC.64 UR4, c[0x0][0x8d0] ;  /* 0x0002340000047ab9 */ /* 0x000fe40000000a00 */
[----:B------:R-:W-:-:S04]  /*69c0*/  ISETP.NE.U32.AND P0, PT, RZ, UR4, PT ;  /* 0x00000004ff007c0c */ /* 0x000fc8000bf05070 */
[----:B------:R-:W-:-:S13]  /*69d0*/  ISETP.NE.AND.EX P0, PT, RZ, UR5, PT, P0 ;  /* 0x00000005ff007c0c */ /* 0x000fda000bf05300 */
[----:B------:R-:W-:Y:S05]  /*69e0*/  @!P0 BRA `(.L_x_523) ;  /* 0x0000000000248947 */ /* 0x000fea0003800000 */
[----:B------:R-:W-:Y:S02]  /*69f0*/  ULDC.64 UR4, c[0x0][0x8d0] ;  /* 0x0002340000047ab9 */ /* 0x000fe40000000a00 */
[----:B-1----:R-:W-:-:S06]  /*6a00*/  UIMAD.WIDE UR4, UR12, 0x4, UR4 ;  /* 0x000000040c0478a5 */ /* 0x002fcc000f8e0204 */
[----:B------:R-:W-:Y:S02]  /*6a10*/  IMAD.U32 R2, RZ, RZ, UR4 ;  /* 0x00000004ff027e24 */ /* 0x000fe4000f8e00ff */
[----:B------:R-:W-:-:S05]  /*6a20*/  IMAD.U32 R3, RZ, RZ, UR5 ;  /* 0x00000005ff037e24 */ /* 0x000fca000f8e00ff */
[----:B------:R-:W2:Y:S04]  /*6a30*/  LDG.E R0, desc[UR46][R2.64] ;  /* 0x0000002e02007981 */ /* 0x000ea8000c1e1900 */
[----:B------:R-:W2:Y:S02]  /*6a40*/  LDG.E R5, desc[UR46][R2.64+0x4] ;  /* 0x0000042e02057981 */ /* 0x000ea4000c1e1900 */
[----:B--2---:R-:W-:-:S05]  /*6a50*/  IMAD.IADD R0, R5, 0x1, -R0 ;  /* 0x0000000105007824 */ /* 0x004fca00078e0a00 */
[----:B------:R-:W-:Y:S01]  /*6a60*/  R2UR UR5, R0 ;  /* 0x00000000000572ca */ /* 0x000fe200000e0000 */
[----:B------:R-:W-:-:S14]  /*6a70*/  BRA `(.L_x_522) ;  /* 0x0000000000047947 */ /* 0x000fdc0003800000 */
.L_x_523:
[----:B------:R-:W-:-:S05]  /*6a80*/  ULDC UR5, c[0x0][0x8bc] ;  /* 0x00022f0000057ab9 */ /* 0x000fca0000000800 */
.L_x_522:
[----:B------:R-:W2:Y:S02]  /*6a90*/  S2UR UR4, SR_CTAID.X ;  /* 0x00000000000479c3 */ /* 0x000ea40000002500 */
[----:B--2---:R-:W-:-:S04]  /*6aa0*/  USHF.L.U32 UR4, UR4, 0x7, URZ ;  /* 0x0000000704047899 */ /* 0x004fc8000800063f */
[----:B------:R-:W-:-:S04]  /*6ab0*/  UISETP.GE.AND UP0, UPT, UR4, UR5, UPT ;  /* 0x000000050400728c */ /* 0x000fc8000bf06270 */
[----:B-1----:R-:W-:-:S06]  /*6ac0*/  USEL UR12, UR12, 0xffffffff, !UP0 ;  /* 0xffffffff0c0c7887 */ /* 0x002fcc000c000000 */
[----:B------:R-:W-:-:S13]  /*6ad0*/  ISETP.LE.AND P0, PT, RZ, UR12, PT ;  /* 0x0000000cff007c0c */ /* 0x000fda000bf03270 */
[----:B------:R-:W-:Y:S05]  /*6ae0*/  @!P0 BRA `(.L_x_480) ;  /* 0x0000003400a08947 */ /* 0x000fea0003800000 */
[----:B------:R-:W-:Y:S02]  /*6af0*/  ULDC.64 UR4, c[0x0][0x770] ;  /* 0x0001dc0000047ab9 */ /* 0x000fe40000000a00 */
[----:B------:R-:W-:-:S04]  /*6b00*/  UISETP.NE.U32.AND UP0, UPT, UR4, URZ, UPT ;  /* 0x0000003f0400728c */ /* 0x000fc8000bf05070 */
[----:B------:R-:W-:-:S03]  /*6b10*/  UISETP.NE.AND.EX UP0, UPT, UR5, URZ, UPT, UP0 ;  /* 0x0000003f0500728c */ /* 0x000fc6000bf05300 */
[----:B------:R-:W-:Y:S02]  /*6b20*/  ULDC.64 UR4, c[0x0][0x770] ;  /* 0x0001dc0000047ab9 */ /* 0x000fe40000000a00 */
[----:B------:R-:W-:Y:S01]  /*6b30*/  UIMAD.WIDE UR4, UR12, 0x4, UR4 ;  /* 0x000000040c0478a5 */ /* 0x000fe2000f8e0204 */
[----:B------:R-:W-:-:S05]  /*6b40*/  PLOP3.LUT P0, PT, PT, PT, UP0, 0x80, 0x0 ;  /* 0x000000000000781c */ /* 0x000fca0003f0f008 */
[----:B------:R-:W-:Y:S02]  /*6b50*/  IMAD.U32 R2, RZ, RZ, UR4 ;  /* 0x00000004ff027e24 */ /* 0x000fe4000f8e00ff */
[----:B------:R-:W-:Y:S01]  /*6b60*/  IMAD.U32 R3, RZ, RZ, UR5 ;  /* 0x00000005ff037e24 */ /* 0x000fe2000f8e00ff */
[----:B------:R-:W-:-:S05]  /*6b70*/  ULDC.64 UR4, c[0x0][0x780] ;  /* 0x0001e00000047ab9 */ /* 0x000fca0000000a00 */
[----:B------:R-:W2:Y:S01]  /*6b80*/  @P0 LDG.E R6, desc[UR46][R2.64] ;  /* 0x0000002e02060981 */ /* 0x000ea2000c1e1900 */
[----:B------:R-:W-:Y:S01]  /*6b90*/  UISETP.NE.U32.AND UP1, UPT, UR4, URZ, UPT ;  /* 0x0000003f0400728c */ /* 0x000fe2000bf25070 */
[----:B------:R-:W-:-:S03]  /*6ba0*/  ULDC UR6, c[0x0][0x280] ;  /* 0x0000a00000067ab9 */ /* 0x000fc60000000800 */
[----:B------:R-:W-:Y:S01]  /*6bb0*/  UISETP.NE.AND.EX UP1, UPT, UR5, URZ, UPT, UP1 ;  /* 0x0000003f0500728c */ /* 0x000fe2000bf25310 */
[----:B------:R-:W-:-:S05]  /*6bc0*/  IMAD.U32 R0, RZ, RZ, UR6 ;  /* 0x00000006ff007e24 */ /* 0x000fca000f8e00ff */
[----:B------:R-:W-:-:S05]  /*6bd0*/  PLOP3.LUT P1, PT, PT, PT, UP1, 0x80, 0x0 ;  /* 0x000000000000781c */ /* 0x000fca0003f2f018 */
[----:B------:R-:W-:Y:S02]  /*6be0*/  @UP1 ULDC.64 UR4, c[0x0][0x780] ;  /* 0x0001e00000041ab9 */ /* 0x000fe40000000a00 */
[----:B------:R-:W-:-:S06]  /*6bf0*/  @UP1 UIMAD.WIDE UR4, UR12, 0x4, UR4 ;  /* 0x000000040c0418a5 */ /* 0x000fcc000f8e0204 */
[----:B------:R-:W-:Y:S02]  /*6c00*/  IMAD.U32 R4, RZ, RZ, UR4 ;  /* 0x00000004ff047e24 */ /* 0x000fe4000f8e00ff */
[----:B------:R-:W-:-:S05]  /*6c10*/  IMAD.U32 R5, RZ, RZ, UR5 ;  /* 0x00000005ff057e24 */ /* 0x000fca000f8e00ff */
[----:B------:R1:W5:Y:S01]  /*6c20*/  @P1 LDG.E R0, desc[UR46][R4.64] ;  /* 0x0000002e04001981 */ /* 0x000362000c1e1900 */
[----:B------:R-:W-:Y:S01]  /*6c30*/  PLOP3.LUT P2, PT, PT, PT, UP0, 0x80, 0x0 ;  /* 0x000000000000781c */ /* 0x000fe20003f4f008 */
[----:B------:R-:W3:Y:S02]  /*6c40*/  S2UR UR13, SR_CTAID.Y ;  /* 0x00000000000d79c3 */ /* 0x000ee40000002600 */
[----:B---3--:R-:W-:-:S10]  /*6c50*/  USHF.R.S32.HI UR7, URZ, 0x1f, UR13 ;  /* 0x0000001f3f077899 */ /* 0x008fd4000801140d */
[----:B--2---:R-:W-:-:S13]  /*6c60*/  @P2 R2UR UR4, R6 ;  /* 0x00000000060422ca */ /* 0x004fda00000e0000 */
[----:B------:R-:W-:-:S04]  /*6c70*/  @UP0 ULEA UR4, UR12, UR4, 0x6 ;  /* 0x000000040c040291 */ /* 0x000fc8000f8e303f */
[----:B------:R-:W-:-:S04]  /*6c80*/  @UP0 USHF.R.S32.HI UR5, URZ, 0x1f, UR4 ;  /* 0x0000001f3f050899 */ /* 0x000fc80008011404 */
[----:B------:R-:W-:-:S04]  /*6c90*/  @UP0 ULEA.HI UR5, UR5, UR4, URZ, 0x6 ;  /* 0x0000000405050291 */ /* 0x000fc8000f8f303f */
[----:B------:R-:W-:-:S04]  /*6ca0*/  @UP0 USHF.R.S32.HI UR5, URZ, 0x6, UR5 ;  /* 0x000000063f050899 */ /* 0x000fc80008011405 */
[----:B------:R-:W-:Y:S01]  /*6cb0*/  @UP0 UIMAD UR6, UR5, 0x1800, URZ ;  /* 0x00001800050608a4 */ /* 0x000fe2000f8e023f */
[----:B-1----:R-:W-:Y:S11]  /*6cc0*/  @P1 BRA `(.L_x_524) ;  /* 0x0000000000101947 */ /* 0x002ff60003800000 */
[----:B------:R-:W-:Y:S05]  /*6cd0*/  @!P0 BRA `(.L_x_524) ;  /* 0x00000000000c8947 */ /* 0x000fea0003800000 */
[----:B------:R-:W2:Y:S04]  /*6ce0*/  LDG.E R5, desc[UR46][R2.64] ;  /* 0x0000002e02057981 */ /* 0x000ea8000c1e1900 */
[----:B-----5:R-:W2:Y:S02]  /*6cf0*/  LDG.E R0, desc[UR46][R2.64+0x4] ;  /* 0x0000042e02007981 */ /* 0x020ea4000c1e1900 */
[----:B--2---:R-:W-:-:S07]  /*6d00*/  IMAD.IADD R0, R0, 0x1, -R5 ;  /* 0x0000000100007824 */ /* 0x004fce00078e0a05 */
.L_x_524:
[----:B-----5:R-:W-:Y:S01]  /*6d10*/  ISETP.GE.AND P0, PT, R0, 0x1, PT ;  /* 0x000000010000780c */ /* 0x020fe20003f06270 */
[----:B------:R-:W-:Y:S01]  /*6d20*/  @UP0 USHF.R.S32.HI UR8, URZ, 0x1f, UR6 ;  /* 0x0000001f3f080899 */ /* 0x000fe20008011406 */
[----:B------:R-:W-:Y:S01]  /*6d30*/  UMOV UR4, URZ ;  /* 0x0000003f00047c82 */ /* 0x000fe20008000000 */
[----:B------:R-:W-:Y:S01]  /*6d40*/  UMOV UR5, URZ ;  /* 0x0000003f00057c82 */ /* 0x000fe20008000000 */
[----:B------:R-:W-:-:S04]  /*6d50*/  @UP0 UMOV UR4, UR6 ;  /* 0x0000000600040c82 */ /* 0x000fc80008000000 */
[----:B------:R-:W-:-:S05]  /*6d60*/  @UP0 UMOV UR5, UR8 ;  /* 0x0000000800050c82 */ /* 0x000fca0008000000 */
[----:B------:R-:W-:Y:S05]  /*6d70*/  @!P0 BRA `(.L_x_480) ;  /* 0x0000003000fc8947 */ /* 0x000fea0003800000 */
[----:B------:R-:W-:Y:S01]  /*6d80*/  ULDC.64 UR8, c[0x0][0x2d8] ;  /* 0x0000b60000087ab9 */ /* 0x000fe20000000a00 */
[C---:B------:R-:W-:Y:S01]  /*6d90*/  VIADD R2, R0.reuse, 0x3f ;  /* 0x0000003f00027836 */ /* 0x040fe20000000000 */
[----:B------:R-:W-:Y:S01]  /*6da0*/  UIMAD UR7, UR7, UR8, URZ ;  /* 0x00000008070772a4 */ /* 0x000fe2000f8e023f */
[----:B------:R-:W-:Y:S01]  /*6db0*/  ISETP.GE.AND P1, PT, R0, 0x41, PT ;  /* 0x000000410000780c */ /* 0x000fe20003f26270 */
[----:B------:R-:W-:Y:S02]  /*6dc0*/  USHF.R.S32.HI UR6, URZ, 0x1f, UR12 ;  /* 0x0000001f3f067899 */ /* 0x000fe4000801140c */
[----:B------:R-:W-:Y:S01]  /*6dd0*/  UIMAD.WIDE.U32 UR10, UR13, UR8, URZ ;  /* 0x000000080d0a72a5 */ /* 0x000fe2000f8e003f */
[----:B------:R-:W-:Y:S01]  /*6de0*/  SHF.R.S32.HI R3, RZ, 0x1f, R2 ;  /* 0x0000001fff037819 */ /* 0x000fe20000011402 */
[----:B------:R-:W-:Y:S02]  /*6df0*/  UIMAD UR7, UR13, UR9, UR7 ;  /* 0x000000090d0772a4 */ /* 0x000fe4000f8e0207 */
[----:B------:R-:W-:Y:S01]  /*6e00*/  UIADD3 UR8, UP1, UR4, UR10, URZ ;  /* 0x0000000a04087290 */ /* 0x000fe2000ff3e03f */
[----:B------:R-:W-:Y:S01]  /*6e10*/  LEA.HI R3, R3, R2, RZ, 0x6 ;  /* 0x0000000203037211 */ /* 0x000fe200078f30ff */
[----:B------:R-:W-:-:S02]  /*6e20*/  UIADD3 UR7, UR11, UR7, URZ ;  /* 0x000000070b077290 */ /* 0x000fc4000fffe03f */
[----:B------:R-:W-:Y:S01]  /*6e30*/  USEL UR6, UR6, URZ, !UP0 ;  /* 0x0000003f06067287 */ /* 0x000fe2000c000000 */
[----:B------:R-:W-:Y:S01]  /*6e40*/  SHF.R.S32.HI R3, RZ, 0x6, R3 ;  /* 0x00000006ff037819 */ /* 0x000fe20000011403 */
[----:B------:R-:W-:Y:S01]  /*6e50*/  ULDC.64 UR14, c[0x0][0x2e0] ;  /* 0x0000b800000e7ab9 */ /* 0x000fe20000000a00 */
[----:B------:R-:W-:Y:S02]  /*6e60*/  USEL UR13, UR12, URZ, !UP0 ;  /* 0x0000003f0c0d7287 */ /* 0x000fe4000c000000 */
[----:B------:R-:W-:Y:S01]  /*6e70*/  UIADD3.X UR9, UR5, UR7, URZ, UP1, !UPT ;  /* 0x0000000705097290 */ /* 0x000fe20008ffe43f */
[----:B------:R-:W-:Y:S01]  /*6e80*/  VIMNMX R3, R3, 0x1, !PT ;  /* 0x0000000103037848 */ /* 0x000fe20007fe0100 */
[----:B------:R-:W-:Y:S02]  /*6e90*/  UIMAD UR6, UR6, UR14, URZ ;  /* 0x0000000e060672a4 */ /* 0x000fe4000f8e023f */
[----:B------:R-:W-:Y:S01]  /*6ea0*/  UIMAD.WIDE.U32 UR8, UR13, UR14, UR8 ;  /* 0x0000000e0d0872a5 */ /* 0x000fe2000f8e0008 */
[----:B------:R-:W-:Y:S01]  /*6eb0*/  LOP3.LUT R2, R3, 0x1, RZ, 0xc0, !PT ;  /* 0x0000000103027812 */ /* 0x000fe200078ec0ff */
[----:B------:R-:W-:Y:S01]  /*6ec0*/  UIMAD UR12, UR13, UR15, UR6 ;  /* 0x0000000f0d0c72a4 */ /* 0x000fe2000f8e0206 */
[----:B------:R-:W-:-:S03]  /*6ed0*/  ELECT P0, URZ, PT ;  /* 0x00000000003f782f */ /* 0x000fc60003800000 */
[----:B------:R-:W-:Y:S01]  /*6ee0*/  UIADD3 UR19, UR9, UR12, URZ ;  /* 0x0000000c09137290 */ /* 0x000fe2000fffe03f */
[----:B------:R-:W-:Y:S01]  /*6ef0*/  UMOV UR6, URZ ;  /* 0x0000003f00067c82 */ /* 0x000fe20008000000 */
[----:B------:R-:W-:Y:S10]  /*6f00*/  @!P1 BRA `(.L_x_525) ;  /* 0x0000000400889947 */ /* 0x000ff40003800000 */
[----:B------:R-:W-:Y:S01]  /*6f10*/  UMOV UR6, UR10 ;  /* 0x0000000a00067c82 */ /* 0x000fe20008000000 */
[----:B------:R-:W-:Y:S01]  /*6f20*/  ULDC.64 UR10, c[0x0][0x2c0] ;  /* 0x0000b000000a7ab9 */ /* 0x000fe20000000a00 */
[----:B------:R-:W-:Y:S01]  /*6f30*/  UIMAD.WIDE.U32 UR6, UR13, UR14, UR6 ;  /* 0x0000000e0d0672a5 */ /* 0x000fe2000f8e0006 */
[----:B------:R-:W-:Y:S01]  /*6f40*/  IMAD.IADD R0, R3, 0x1, -R2 ;  /* 0x0000000103007824 */ /* 0x000fe200078e0a02 */
[----:B------:R-:W-:Y:S02]  /*6f50*/  ULDC.64 UR20, c[0x0][0x2c0] ;  /* 0x0000b00000147ab9 */ /* 0x000fe40000000a00 */
[----:B------:R-:W-:-:S04]  /*6f60*/  UIADD3 UR15, UP0, UR4, UR6, URZ ;  /* 0x00000006040f7290 */ /* 0x000fc8000ff1e03f */
[----:B------:R-:W-:Y:S02]  /*6f70*/  UIADD3.X UR4, UR5, UR12, UR7, UP0, !UPT ;  /* 0x0000000c05047290 */ /* 0x000fe400087fe407 */
[----:B------:R-:W-:Y:S01]  /*6f80*/  ULEA UR14, UP0, UR15, UR10, 0x2 ;  /* 0x0000000a0f0e7291 */ /* 0x000fe2000f80103f */
[----:B------:R-:W-:-:S03]  /*6f90*/  UMOV UR5, URZ ;  /* 0x0000003f00057c82 */ /* 0x000fc60008000000 */
[----:B------:R-:W-:Y:S02]  /*6fa0*/  ULEA.HI.X UR15, UR15, UR11, UR4, 0x2, UP0 ;  /* 0x0000000b0f0f7291 */ /* 0x000fe400080f1404 */
[----:B------:R-:W-:Y:S02]  /*6fb0*/  UIADD3 UR10, UP0, UR14, 0x3000, URZ ;  /* 0x000030000e0a7890 */ /* 0x000fe4000ff1e03f */
[----:B------:R-:W-:Y:S02]  /*6fc0*/  UIADD3 UR12, UP1, UR14, 0x6000, URZ ;  /* 0x000060000e0c7890 */ /* 0x000fe4000ff3e03f */
[----:B------:R-:W-:Y:S02]  /*6fd0*/  UIADD3 UR14, UP2, UR14, 0x9000, URZ ;  /* 0x000090000e0e7890 */ /* 0x000fe4000ff5e03f */
[----:B------:R-:W-:Y:S02]  /*6fe0*/  UIADD3.X UR11, URZ, UR15, URZ, UP0, !UPT ;  /* 0x0000000f3f0b7290 */ /* 0x000fe400087fe43f */
[----:B------:R-:W-:-:S02]  /*6ff0*/  UIADD3.X UR13, URZ, UR15, URZ, UP1, !UPT ;  /* 0x0000000f3f0d7290 */ /* 0x000fc40008ffe43f */
[----:B------:R-:W-:Y:S01]  /*7000*/  UIADD3.X UR15, URZ, UR15, URZ, UP2, !UPT ;  /* 0x0000000f3f0f7290 */ /* 0x000fe200097fe43f */
[----:B------:R-:W-:-:S11]  /*7010*/  UMOV UR4, URZ ;  /* 0x0000003f00047c82 */ /* 0x000fd60008000000 */
.L_x_538:
        /* <DEDUP_REMOVED lines=21> */
.L_x_527:
[----:B------:R-:W-:Y:S05]  /*7170*/  BSYNC B0 ;  /* 0x0000000000007941 */ /* 0x000fea0003800000 */
.L_x_526:
        /* <DEDUP_REMOVED lines=13> */
.L_x_529:
[----:B------:R-:W-:Y:S05]  /*7250*/  BSYNC B0 ;  /* 0x0000000000007941 */ /* 0x000fea0003800000 */
.L_x_528:
[----:B------:R-:W-:Y:S06]  /*7260*/  BAR.ARV 0xa, 0xa0 ;  /* 0x0282800000007b1d */ /* 0x000fec0000002000 */
[----:B------:R-:W-:Y:S04]  /*7270*/  BSSY B0, `(.L_x_530) ;  /* 0x0000003000007945 */ /* 0x000fe80003800000 */
[----:B------:R-:W-:Y:S05]  /*7280*/  @!P0 BRA `(.L_x_531) ;  /* 0x0000000000048947 */ /* 0x000fea0003800000 */
[----:B------:R-:W-:-:S04]  /*7290*/  DEPBAR.LE SB0, 0x0 ;  /* 0x000080000000791a */ /* 0x000fc80000000000 */
.L_x_531:
[----:B------:R-:W-:Y:S05]  /*72a0*/  BSYNC B0 ;  /* 0x0000000000007941 */ /* 0x000fea0003800000 */
.L_x_530:
        /* <DEDUP_REMOVED lines=13> */
.L_x_533:
[----:B------:R-:W-:Y:S05]  /*7380*/  BSYNC B0 ;  /* 0x0000000000007941 */ /* 0x000fea0003800000 */
.L_x_532:
        /* <DEDUP_REMOVED lines=13> */
.L_x_535:
[----:B------:R-:W-:Y:S05]  /*7460*/  BSYNC B0 ;  /* 0x0000000000007941 */ /* 0x000fea0003800000 */
.L_x_534:
[----:B------:R-:W-:Y:S01]  /*7470*/  VIADD R0, R0, 0xfffffffe ;  /* 0xfffffffe00007836 */ /* 0x000fe20000000000 */
[----:B------:R-:W-:Y:S06]  /*7480*/  BAR.ARV 0xa, 0xa0 ;  /* 0x0282800000007b1d */ /* 0x000fec0000002000 */
[----:B------:R-:W-:Y:S01]  /*7490*/  BSSY B0, `(.L_x_536) ;  /* 0x0000004000007945 */ /* 0x000fe20003800000 */
[----:B------:R-:W-:-:S03]  /*74a0*/  ISETP.NE.AND P1, PT, R0, RZ, PT ;  /* 0x000000ff0000720c */ /* 0x000fc60003f25270 */
[----:B------:R-:W-:Y:S10]  /*74b0*/  @!P0 BRA `(.L_x_537) ;  /* 0x0000000000048947 */ /* 0x000ff40003800000 */
[----:B------:R-:W-:-:S04]  /*74c0*/  DEPBAR.LE SB0, 0x0 ;  /* 0x000080000000791a */ /* 0x000fc80000000000 */
.L_x_537:
[----:B------:R-:W-:Y:S05]  /*74d0*/  BSYNC B0 ;  /* 0x0000000000007941 */ /* 0x000fea0003800000 */
.L_x_536:
[----:B------:R-:W-:Y:S06]  /*74e0*/  BAR.ARV 0xb, 0xa0 ;  /* 0x02c2800000007b1d */ /* 0x000fec0000002000 */
[----:B------:R-:W-:Y:S02]  /*74f0*/  UIADD3 UR5, UR5, 0x2, URZ ;  /* 0x0000000205057890 */ /* 0x000fe4000fffe03f */
[----:B------:R-:W-:Y:S01]  /*7500*/  UIADD3 UR4, UR4, 0x1, URZ ;  /* 0x0000000104047890 */ /* 0x000fe2000fffe03f */
[----:B------:R-:W-:Y:S11]  /*7510*/  @P1 BRA `(.L_x_538) ;  /* 0xfffffff800c01947 */ /* 0x000ff6000383ffff */
[----:B------:R-:W-:-:S12]  /*7520*/  UIADD3 UR6, UR16, 0x3000, URZ ;  /* 0x0000300010067890 */ /* 0x000fd8000fffe03f */
.L_x_525:
        /* <DEDUP_REMOVED lines=10> */
[----:B------:R-:W-:Y:S01]  /*75d0*/  ULEA UR4, UP0, UR11, UR4, 0x2 ;  /* 0x000000040b047291 */ /* 0x000fe2000f80103f */
[----:B------:R-:W-:-:S03]  /*75e0*/  UMOV UR13, 0x14f00000 ;  /* 0x14f00000000d7882 */ /* 0x000fc60000000000 */
[----:B------:R-:W-:-:S03]  /*75f0*/  ULEA.HI.X UR5, UR11, UR5, UR12, 0x2, UP0 ;  /* 0x000000050b057291 */ /* 0x000fc600080f140c */
[----:B------:R-:W-:Y:S01]  /*7600*/  UMOV UR12, 0x0 ;  /* 0x00000000000c7882 */ /* 0x000fe20000000000 */
[----:B-1----:R-:W-:-:S03]  /*7610*/  ULEA UR7, UR10, UR7, 0x18 ;  /* 0x000000070a077291 */ /* 0x002fc6000f8ec03f */
[----:B------:R-:W-:Y:S01]  /*7620*/  UMOV UR10, 0x300 ;  /* 0x00000300000a7882 */ /* 0x000fe20000000000 */
[----:B------:R-:W-:-:S09]  /*7630*/  UIADD3 UR7, UR7, 0xc000, URZ ;  /* 0x0000c00007077890 */ /* 0x000fd2000fffe03f */
[----:B------:R1:W-:Y:S02]  /*7640*/  UBLKRED.G.S.ADD.F32.RN [UR4], [UR7], UR10, desc[UR12] ;  /* 0x00000c04070073bb */ /* 0x0003e400080a140a */
[----:B-1----:R0:W-:Y:S02]  /*7650*/  UTMACMDFLUSH ;  /* 0x00000000000079b7 */ /* 0x0021e40000000000 */
.L_x_540:
[----:B------:R-:W-:Y:S05]  /*7660*/  BSYNC B0 ;  /* 0x0000000000007941 */ /* 0x000fea0003800000 */
.L_x_539:
[----:B------:R-:W-:Y:S06]  /*7670*/  BAR.SYNC.DEFER_BLOCKING 0xe, 0xa0 ;  /* 0x0382800000007b1d */ /* 0x000fec0000010000 */
[----:B------:R-:W-:Y:S04]  /*7680*/  BSSY B0, `(.L_x_541) ;  /* 0x0000012000007945 */ /* 0x000fe80003800000 */
[----:B------:R-:W-:Y:S05]  /*7690*/  @!P0 BRA `(.L_x_542) ;  /* 0x0000000000408947 */ /* 0x000fea0003800000 */
[----:B------:R-:W1:Y:S01]  /*76a0*/  S2UR UR7, SR_CgaCtaId ;  /* 0x00000000000779c3 */ /* 0x000e620000008800 */
[----:B------:R-:W-:Y:S01]  /*76b0*/  UIADD3 UR4, UR6, 0xc00, URZ ;  /* 0x00000c0006047890 */ /* 0x000fe2000fffe03f */
[----:B------:R-:W-:Y:S01]  /*76c0*/  UMOV UR5, 0x400 ;  /* 0x0000040000057882 */ /* 0x000fe20000000000 */
[----:B------:R-:W-:Y:S02]  /*76d0*/  ULDC.64 UR10, c[0x0][0x2c0] ;  /* 0x0000b000000a7ab9 */ /* 0x000fe40000000a00 */
[----:B------:R-:W-:Y:S01]  /*76e0*/  UIADD3 UR12, UP0, UR4, UR8, URZ ;  /* 0x00000008040c7290 */ /* 0x000fe2000ff1e03f */
[----:B------:R-:W-:Y:S01]  /*76f0*/  UMOV UR13, 0x14f00000 ;  /* 0x14f00000000d7882 */ /* 0x000fe20000000000 */
[----:B-1----:R-:W-:Y:S02]  /*7700*/  ULEA UR7, UR7, UR5, 0x18 ;  /* 0x0000000507077291 */ /* 0x002fe4000f8ec03f */
[----:B------:R-:W-:Y:S02]  /*7710*/  ULEA.HI.X.SX32 UR5, UR4, UR19, 0x1, UP0 ;  /* 0x0000001304057291 */ /* 0x000fe400080f0e3f */
[----:B------:R-:W-:-:S02]  /*7720*/  ULEA UR4, UP0, UR12, UR10, 0x2 ;  /* 0x0000000a0c047291 */ /* 0x000fc4000f80103f */
[----:B------:R-:W-:Y:S02]  /*7730*/  UIADD3 UR7, UR7, 0xf000, URZ ;  /* 0x0000f00007077890 */ /* 0x000fe4000fffe03f */
[----:B------:R-:W-:Y:S01]  /*7740*/  ULEA.HI.X UR5, UR12, UR11, UR5, 0x2, UP0 ;  /* 0x0000000b0c057291 */ /* 0x000fe200080f1405 */
[----:B------:R-:W-:Y:S02]  /*7750*/  UMOV UR10, 0x300 ;  /* 0x00000300000a7882 */ /* 0x000fe40000000000 */
[----:B------:R-:W-:-:S06]  /*7760*/  UMOV UR12, 0x0 ;  /* 0x00000000000c7882 */ /* 0x000fcc0000000000 */
[----:B------:R1:W-:Y:S01]  /*7770*/  UBLKRED.G.S.ADD.F32.RN [UR4], [UR7], UR10, desc[UR12] ;  /* 0x00000c04070073bb */ /* 0x0003e200080a140a */
[----:B------:R0:W-:Y:S01]  /*7780*/  UTMACMDFLUSH ;  /* 0x00000000000079b7 */ /* 0x0001e20000000000 */
[----:B-1----:R-:W-:-:S04]  /*7790*/  DEPBAR.LE SB0, 0x1 ;  /* 0x000080400000791a */ /* 0x002fc80000000000 */
.L_x_542:
[----:B------:R-:W-:Y:S05]  /*77a0*/  BSYNC B0 ;  /* 0x0000000000007941 */ /* 0x000fea0003800000 */
.L_x_541:
[----:B------:R-:W-:Y:S06]  /*77b0*/  BAR.ARV 0xa, 0xa0 ;  /* 0x0282800000007b1d */ /* 0x000fec0000002000 */
[----:B------:R-:W-:Y:S04]  /*77c0*/  BSSY B0, `(.L_x_543) ;  /* 0x0000003000007945 */ /* 0x000fe80003800000 */
[----:B------:R-:W-:Y:S05]  /*77d0*/  @!P0 BRA `(.L_x_544) ;  /* 0x0000000000048947 */ /* 0x000fea0003800000 */
[----:B------:R-:W-:-:S04]  /*77e0*/  DEPBAR.LE SB0, 0x0 ;  /* 0x000080000000791a */ /* 0x000fc80000000000 */
.L_x_544:
[----:B------:R-:W-:Y:S05]  /*77f0*/  BSYNC B0 ;  /* 0x0000000000007941 */ /* 0x000fea0003800000 */
.L_x_543:
[----:B------:R-:W-:Y:S06]  /*7800*/  BAR.ARV 0xb, 0xa0 ;  /* 0x02c2800000007b1d */ /* 0x000fec0000002000 */
[----:B------:R-:W-:Y:S05]  /*7810*/  BRA `(.L_x_480) ;  /* 0x0000002800547947 */ /* 0x000fea0003800000 */
.L_x_520:
[----:B------:R-:W-:Y:S01]  /*7820*/  ULDC.64 UR4, c[0x0][0x8d8] ;  /* 0x0002360000047ab9 */ /* 0x000fe20000000a00 */
[----:B------:R-:W1:Y:S01]  /*7830*/  S2UR UR13, SR_CTAID.Z ;  /* 0x00000000000d79c3 */ /* 0x000e620000002700 */
[----:B------:R-:W-:-:S04]  /*7840*/  ISETP.NE.U32.AND P0, PT, RZ, UR4, PT ;  /* 0x00000004ff007c0c */ /* 0x000fc8000bf05070 */
[----:B------:R-:W-:-:S03]  /*7850*/  ISETP.NE.AND.EX P0, PT, RZ, UR5, PT, P0 ;  /* 0x00000005ff007c0c */ /* 0x000fc6000bf05300 */
[----:B------:R-:W2:Y:S10]  /*7860*/  S2UR UR20, SR_CTAID.Y ;  /* 0x00000000001479c3 */ /* 0x000eb40000002600 */
[----:B------:R-:W-:Y:S05]  /*7870*/  @!P0 BRA `(.L_x_545) ;  /* 0x00000000001c8947 */ /* 0x000fea0003800000 */
[----:B------:R-:W-:Y:S02]  /*7880*/  ULDC.64 UR4, c[0x0][0x8d8] ;  /* 0x0002360000047ab9 */ /* 0x000fe40000000a00 */
[----:B-1----:R-:W-:-:S06]  /*7890*/  UIMAD.WIDE UR4, UR13, 0x4, UR4 ;  /* 0x000000040d0478a5 */ /* 0x002fcc000f8e0204 */
[----:B------:R-:W-:Y:S02]  /*78a0*/  IMAD.U32 R2, RZ, RZ, UR4 ;  /* 0x00000004ff027e24 */ /* 0x000fe4000f8e00ff */
[----:B------:R-:W-:-:S05]  /*78b0*/  IMAD.U32 R3, RZ, RZ, UR5 ;  /* 0x00000005ff037e24 */ /* 0x000fca000f8e00ff */
[----:B------:R-:W3:Y:S02]  /*78c0*/  LDG.E R2, desc[UR46][R2.64] ;  /* 0x0000002e02027981 */ /* 0x000ee4000c1e1900 */
[----:B---3--:R-:W-:Y:S01]  /*78d0*/  R2UR UR4, R2 ;  /* 0x00000000020472ca */ /* 0x008fe200000e0000 */
[----:B------:R-:W-:-:S14]  /*78e0*/  BRA `(.L_x_546) ;  /* 0x00000000003c7947 */ /* 0x000fdc0003800000 */
.L_x_545:
        /* <DEDUP_REMOVED lines=8> */
[----:B------:R-:W3:Y:S04]  /*7970*/  LDG.E R0, desc[UR46][R2.64] ;  /* 0x0000002e02007981 */ /* 0x000ee8000c1e1900 */
[----:B------:R-:W4:Y:S01]  /*7980*/  LDG.E R4, desc[UR46][R2.64+0x4] ;  /* 0x0000042e02047981 */ /* 0x000f22000c1e1900 */
[----:B---3--:R-:W-:Y:S02]  /*7990*/  R2UR UR4, R0 ;  /* 0x00000000000472ca */ /* 0x008fe400000e0000 */
[----:B----4-:R-:W-:-:S13]  /*79a0*/  R2UR UR5, R4 ;  /* 0x00000000040572ca */ /* 0x010fda00000e0000 */
[----:B------:R-:W-:Y:S01]  /*79b0*/  UIADD3 UR4, -UR4, UR5, URZ ;  /* 0x0000000504047290 */ /* 0x000fe2000fffe13f */
[----:B------:R-:W-:Y:S11]  /*79c0*/  BRA `(.L_x_546) ;  /* 0x0000000000047947 */ /* 0x000ff60003800000 */
.L_x_547:
[----:B------:R-:W-:-:S05]  /*79d0*/  ULDC UR4, c[0x0][0x8bc] ;  /* 0x00022f0000047ab9 */ /* 0x000fca0000000800 */
.L_x_546:
[----:B------:R-:W3:Y:S01]  /*79e0*/  S2UR UR8, SR_CTAID.X ;  /* 0x00000000000879c3 */ /* 0x000ee20000002500 */
[----:B------:R-:W-:Y:S02]  /*79f0*/  IMAD.MOV.U32 R9, RZ, RZ, 0x1 ;  /* 0x00000001ff097424 */ /* 0x000fe400078e00ff */
[----:B------:R-:W-:Y:S01]  /*7a00*/  IMAD.MOV.U32 R0, RZ, RZ, RZ ;  /* 0x000000ffff007224 */ /* 0x000fe200078e00ff */
[----:B---3--:R-:W-:-:S04]  /*7a10*/  USHF.L.U32 UR8, UR8, 0x7, URZ ;  /* 0x0000000708087899 */ /* 0x008fc8000800063f */
[----:B------:R-:W-:-:S04]  /*7a20*/  UISETP.GE.AND UP0, UPT, UR8, UR4, UPT ;  /* 0x000000040800728c */ /* 0x000fc8000bf06270 */
[----:B-1----:R-:W-:-:S06]  /*7a30*/  USEL UR13, UR13, 0xffffffff, !UP0 ;  /* 0xffffffff0d0d7887 */ /* 0x002fcc000c000000 */
[----:B------:R-:W-:-:S13]  /*7a40*/  ISETP.LE.AND P0, PT, RZ, UR13, PT ;  /* 0x0000000dff007c0c */ /* 0x000fda000bf03270 */
[----:B------:R-:W-:Y:S05]  /*7a50*/  @!P0 BRA `(.L_x_548) ;  /* 0x0000002400308947 */ /* 0x000fea0003800000 */
[----:B------:R-:W-:Y:S01]  /*7a60*/  ULDC.64 UR14, c[0x0][0x770] ;  /* 0x0001dc00000e7ab9 */ /* 0x000fe20000000a00 */
[----:B------:R-:W-:Y:S01]  /*7a70*/  ULDC.64 UR4, c[0x0][0x778] ;  /* 0x0001de0000047ab9 */ /* 0x000fe20000000a00 */
[----:B------:R-:W-:Y:S01]  /*7a80*/  UISETP.NE.U32.AND UP1, UPT, UR14, URZ, UPT ;  /* 0x0000003f0e00728c */ /* 0x000fe2000bf25070 */
[----:B------:R-:W-:Y:S01]  /*7a90*/  ULDC.64 UR6, c[0x0][0x770] ;  /* 0x0001dc0000067ab9 */ /* 0x000fe20000000a00 */
[----:B------:R-:W-:Y:S02]  /*7aa0*/  UISETP.NE.U32.AND UP0, UPT, UR4, URZ, UPT ;  /* 0x0000003f0400728c */ /* 0x000fe4000bf05070 */
[----:B------:R-:W-:Y:S02]  /*7ab0*/  UISETP.NE.AND.EX UP1, UPT, UR15, URZ, UPT, UP1 ;  /* 0x0000003f0f00728c */ /* 0x000fe4000bf25310 */
[----:B------:R-:W-:Y:S02]  /*7ac0*/  UIMAD.WIDE UR6, UR13, 0x4, UR6 ;  /* 0x000000040d0678a5 */ /* 0x000fe4000f8e0206 */
[----:B------:R-:W-:-:S02]  /*7ad0*/  UISETP.NE.AND.EX UP0, UPT, UR5, URZ, UPT, UP0 ;  /* 0x0000003f0500728c */ /* 0x000fc4000bf05300 */
[----:B------:R-:W-:Y:S01]  /*7ae0*/  PLOP3.LUT P0, PT, PT, PT, UP1, 0x80, 0x0 ;  /* 0x000000000000781c */ /* 0x000fe20003f0f018 */
[----:B------:R-:W-:Y:S01]  /*7af0*/  ULDC.64 UR10, c[0x0][0x780] ;  /* 0x0001e000000a7ab9 */ /* 0x000fe20000000a00 */
[----:B------:R-:W-:Y:S02]  /*7b00*/  IMAD.U32 R2, RZ, RZ, UR6 ;  /* 0x00000006ff027e24 */ /* 0x000fe4000f8e00ff */
[----:B------:R-:W-:Y:S01]  /*7b10*/  IMAD.U32 R3, RZ, RZ, UR7 ;  /* 0x00000007ff037e24 */ /* 0x000fe2000f8e00ff */
[----:B------:R-:W-:-:S04]  /*7b20*/  UISETP.NE.U32.AND UP2, UPT, UR10, URZ, UPT ;  /* 0x0000003f0a00728c */ /* 0x000fc8000bf45070 */
[----:B------:R-:W-:Y:S01]  /*7b30*/  UISETP.NE.AND.EX UP2, UPT, UR11, URZ, UPT, UP2 ;  /* 0x0000003f0b00728c */ /* 0x000fe2000bf45320 */
[----:B------:R-:W-:-:S03]  /*7b40*/  @UP0 ULDC.64 UR4, c[0x0][0x778] ;  /* 0x0001de0000040ab9 */ /* 0x000fc60000000a00 */
[----:B------:R1:W3:Y:S01]  /*7b50*/  @P0 LDG.E R6, desc[UR46][R2.64] ;  /* 0x0000002e02060981 */ /* 0x0002e2000c1e1900 */
[----:B------:R-:W-:Y:S01]  /*7b60*/  @UP0 UIMAD.WIDE UR4, UR13, 0x4, UR4 ;  /* 0x000000040d0408a5 */ /* 0x000fe2000f8e0204 */
[----:B------:R-:W-:Y:S02]  /*7b70*/  PLOP3.LUT P1, PT, PT, PT, UP0, 0x80, 0x0 ;  /* 0x000000000000781c */ /* 0x000fe40003f2f008 */
[----:B------:R-:W-:-:S03]  /*7b80*/  PLOP3.LUT P2, PT, PT, PT, UP2, 0x80, 0x0 ;  /* 0x000000000000781c */ /* 0x000fc60003f4f028 */
[----:B-1----:R-:W-:Y:S02]  /*7b90*/  IMAD.U32 R2, RZ, RZ, UR4 ;  /* 0x00000004ff027e24 */ /* 0x002fe4000f8e00ff */
[----:B------:R-:W-:Y:S01]  /*7ba0*/  IMAD.U32 R3, RZ, RZ, UR5 ;  /* 0x00000005ff037e24 */ /* 0x000fe2000f8e00ff */
[----:B------:R-:W-:Y:S02]  /*7bb0*/  @UP2 ULDC.64 UR4, c[0x0][0x780] ;  /* 0x0001e00000042ab9 */ /* 0x000fe40000000a00 */
[----:B------:R-:W-:-:S03]  /*7bc0*/  @UP2 UIMAD.WIDE UR4, UR13, 0x4, UR4 ;  /* 0x000000040d0428a5 */ /* 0x000fc6000f8e0204 */
[----:B------:R1:W4:Y:S03]  /*7bd0*/  @P1 LDG.E R4, desc[UR46][R2.64] ;  /* 0x0000002e02041981 */ /* 0x000326000c1e1900 */
[----:B-1----:R-:W-:Y:S02]  /*7be0*/  IMAD.U32 R2, RZ, RZ, UR4 ;  /* 0x00000004ff027e24 */ /* 0x002fe4000f8e00ff */
[----:B------:R-:W-:-:S05]  /*7bf0*/  IMAD.U32 R3, RZ, RZ, UR5 ;  /* 0x00000005ff037e24 */ /* 0x000fca000f8e00ff */
[----:B------:R1:W2:Y:S02]  /*7c00*/  @P2 LDG.E R5, desc[UR46][R2.64] ;  /* 0x0000002e02052981 */ /* 0x0002a4000c1e1900 */
[----:B-1----:R-:W-:Y:S02]  /*7c10*/  IMAD.U32 R2, RZ, RZ, UR6 ;  /* 0x00000006ff027e24 */ /* 0x002fe4000f8e00ff */
[----:B------:R-:W-:-:S05]  /*7c20*/  IMAD.U32 R3, RZ, RZ, UR7 ;  /* 0x00000007ff037e24 */ /* 0x000fca000f8e00ff */
[----:B------:R1:W5:Y:S01]  /*7c30*/  @P0 LDG.E R0, desc[UR46][R2.64] ;  /* 0x0000002e02000981 */ /* 0x000362000c1e1900 */
[----:B------:R-:W-:Y:S01]  /*7c40*/  UMOV UR11, URZ ;  /* 0x0000003f000b7c82 */ /* 0x000fe20008000000 */
[----:B---3--:R-:W-:-:S13]  /*7c50*/  @P0 R2UR UR4, R6 ;  /* 0x00000000060402ca */ /* 0x008fda00000e0000 */
[----:B------:R-:W-:-:S04]  /*7c60*/  @UP1 ULEA UR4, UR13, UR4, 0x6 ;  /* 0x000000040d041291 */ /* 0x000fc8000f8e303f */
[----:B------:R-:W-:Y:S01]  /*7c70*/  @UP1 USHF.R.S32.HI UR5, URZ, 0x1f, UR4 ;  /* 0x0000001f3f051899 */ /* 0x000fe20008011404 */
[----:B----4-:R-:W-:Y:S02]  /*7c80*/  @P1 R2UR UR11, R4 ;  /* 0x00000000040b12ca */ /* 0x010fe400000e0000 */
[----:B------:R-:W-:Y:S01]  /*7c90*/  PLOP3.LUT P1, PT, PT, PT, UP1, 0x80, 0x0 ;  /* 0x000000000000781c */ /* 0x000fe20003f2f018 */
[----:B------:R-:W-:-:S03]  /*7ca0*/  @UP1 ULEA.HI UR4, UR5, UR4, URZ, 0x6 ;  /* 0x0000000405041291 */ /* 0x000fc6000f8f303f */
[----:B------:R-:W-:Y:S01]  /*7cb0*/  ULDC UR5, c[0x0][0x280] ;  /* 0x0000a00000057ab9 */ /* 0x000fe20000000800 */
[----:B--2---:R-:W-:Y:S01]  /*7cc0*/  @P2 R2UR UR5, R5 ;  /* 0x00000000050522ca */ /* 0x004fe200000e0000 */
[----:B-1----:R-:W-:-:S14]  /*7cd0*/  @P2 BRA `(.L_x_549) ;  /* 0x0000000000202947 */ /* 0x002fdc0003800000 */
[----:B------:R-:W-:Y:S05]  /*7ce0*/  @!P0 BRA `(.L_x_549) ;  /* 0x00000000001c8947 */ /* 0x000fea0003800000 */
[----:B------:R-:W-:Y:S02]  /*7cf0*/  IMAD.U32 R2, RZ, RZ, UR6 ;  /* 0x00000006ff027e24 */ /* 0x000fe4000f8e00ff */
[----:B------:R-:W-:-:S05]  /*7d00*/  IMAD.U32 R3, RZ, RZ, UR7 ;  /* 0x00000007ff037e24 */ /* 0x000fca000f8e00ff */
[----:B------:R-:W2:Y:S04]  /*7d10*/  LDG.E R4, desc[UR46][R2.64] ;  /* 0x0000002e02047981 */ /* 0x000ea8000c1e1900 */
[----:B------:R-:W3:Y:S01]  /*7d20*/  LDG.E R5, desc[UR46][R2.64+0x4] ;  /* 0x0000042e02057981 */ /* 0x000ee2000c1e1900 */
[----:B--2---:R-:W-:Y:S02]  /*7d30*/  R2UR UR6, R4 ;  /* 0x00000000040672ca */ /* 0x004fe400000e0000 */
[----:B---3--:R-:W-:-:S13]  /*7d40*/  R2UR UR5, R5 ;  /* 0x00000000050572ca */ /* 0x008fda00000e0000 */
[----:B------:R-:W-:-:S12]  /*7d50*/  UIADD3 UR5, -UR6, UR5, URZ ;  /* 0x0000000506057290 */ /* 0x000fd8000fffe13f */
.L_x_549:
[----:B------:R-:W-:Y:S02]  /*7d60*/  UISETP.GE.AND UP2, UPT, UR5, 0x1, UPT ;  /* 0x000000010500788c */ /* 0x000fe4000bf46270 */
[----:B------:R-:W-:Y:S01]  /*7d70*/  @UP1 ULOP3.LUT UR4, UR4, 0xffffffc0, URZ, 0xc0, !UPT ;  /* 0xffffffc004041892 */ /* 0x000fe2000f8ec03f */
[----:B------:R-:W-:Y:S01]  /*7d80*/  UMOV UR43, URZ ;  /* 0x0000003f002b7c82 */ /* 0x000fe20008000000 */
[----:B------:R-:W-:Y:S02]  /*7d90*/  UMOV UR6, URZ ;  /* 0x0000003f00067c82 */ /* 0x000fe40008000000 */
[----:B------:R-:W-:Y:S01]  /*7da0*/  PLOP3.LUT P0, PT, PT, PT, UP2, 0x80, 0x0 ;  /* 0x000000000000781c */ /* 0x000fe20003f0f028 */
[----:B------:R-:W-:Y:S01]  /*7db0*/  @UP1 USHF.R.S32.HI UR9, URZ, 0x1f, UR4 ;  /* 0x0000001f3f091899 */ /* 0x000fe20008011404 */
[----:B-----5:R-:W-:Y:S01]  /*7dc0*/  @P1 R2UR UR43, R0 ;  /* 0x00000000002b12ca */ /* 0x020fe200000e0000 */
[----:B------:R-:W-:Y:S01]  /*7dd0*/  UMOV UR7, URZ ;  /* 0x0000003f00077c82 */ /* 0x000fe20008000000 */
[----:B------:R-:W-:Y:S01]  /*7de0*/  @UP1 UMOV UR6, UR4 ;  /* 0x0000000400061c82 */ /* 0x000fe20008000000 */
[----:B------:R-:W-:-:S03]  /*7df0*/  IMAD.MOV.U32 R0, RZ, RZ, RZ ;  /* 0x000000ffff007224 */ /* 0x000fc600078e00ff */
[----:B------:R-:W-:-:S05]  /*7e00*/  @UP1 UMOV UR7, UR9 ;  /* 0x0000000900071c82 */ /* 0x000fca0008000000 */
[----:B------:R-:W-:Y:S05]  /*7e10*/  @!P0 BRA `(.L_x_548) ;  /* 0x0000002000408947 */ /* 0x000fea0003800000 */
[----:B------:R-:W-:Y:S01]  /*7e20*/  USHF.R.S32.HI UR10, URZ, 0x1f, UR20 ;  /* 0x0000001f3f0a7899 */ /* 0x000fe20008011414 */
[----:B------:R-:W-:Y:S01]  /*7e30*/  BSSY B0, `(.L_x_548) ;  /* 0x000020e000007945 */ /* 0x000fe20003800000 */
[----:B------:R-:W-:Y:S01]  /*7e40*/  ULDC.64 UR16, c[0x0][0x718] ;  /* 0x0001c60000107ab9 */ /* 0x000fe20000000a00 */
[----:B------:R-:W-:Y:S01]  /*7e50*/  UISETP.NE.U32.AND UP1, UPT, UR14, URZ, UPT ;  /* 0x0000003f0e00728c */ /* 0x000fe2000bf25070 */
[----:B------:R-:W-:Y:S01]  /*7e60*/  IMAD.MOV.U32 R0, RZ, RZ, RZ ;  /* 0x000000ffff007224 */ /* 0x000fe200078e00ff */
[----:B------:R-:W-:Y:S02]  /*7e70*/  UIMAD UR4, UR10, UR16, URZ ;  /* 0x000000100a0472a4 */ /* 0x000fe4000f8e023f */
[----:B------:R-:W-:Y:S02]  /*7e80*/  UISETP.NE.AND.EX UP1, UPT, UR15, URZ, UPT, UP1 ;  /* 0x0000003f0f00728c */ /* 0x000fe4000bf25310 */
[----:B------:R-:W-:Y:S02]  /*7e90*/  UIMAD UR9, UR20, UR17, UR4 ;  /* 0x00000011140972a4 */ /* 0x000fe4000f8e0204 */
[----:B------:R-:W-:Y:S01]  /*7ea0*/  USHF.R.S32.HI UR4, URZ, 0x1f, UR13 ;  /* 0x0000001f3f047899 */ /* 0x000fe2000801140d */
[----:B------:R-:W-:Y:S01]  /*7eb0*/  UMOV UR14, UR6 ;  /* 0x00000006000e7c82 */ /* 0x000fe20008000000 */
[----:B------:R-:W-:-:S02]  /*7ec0*/  UMOV UR15, UR7 ;  /* 0x00000007000f7c82 */ /* 0x000fc40008000000 */
[----:B------:R-:W-:Y:S02]  /*7ed0*/  USEL UR4, UR4, URZ, !UP1 ;  /* 0x0000003f04047287 */ /* 0x000fe4000c800000 */
[----:B------:R-:W-:Y:S02]  /*7ee0*/  UIMAD.WIDE.U32 UR6, UR20, UR16, UR14 ;  /* 0x00000010140672a5 */ /* 0x000fe4000f8e000e */
[----:B------:R-:W-:Y:S01]  /*7ef0*/  USEL UR21, UR13, URZ, !UP1 ;  /* 0x0000003f0d157287 */ /* 0x000fe2000c800000 */
[----:B------:R-:W-:Y:S01]  /*7f00*/  ULDC.64 UR16, c[0x0][0x720] ;  /* 0x0001c80000107ab9 */ /* 0x000fe20000000a00 */
[----:B------:R-:W-:Y:S02]  /*7f10*/  UIADD3 UR7, UR7, UR9, URZ ;  /* 0x0000000907077290 */ /* 0x000fe4000fffe03f */
[----:B------:R-:W-:Y:S01]  /*7f20*/  UIMAD UR9, UR4, UR16, URZ ;  /* 0x00000010040972a4 */ /* 0x000fe2000f8e023f */
[----:B------:R-:W-:Y:S01]  /*7f30*/  ULDC.64 UR22, c[0x0][0x730] ;  /* 0x0001cc0000167ab9 */ /* 0x000fe20000000a00 */
[----:B------:R-:W-:-:S02]  /*7f40*/  ELECT P0, URZ, PT ;  /* 0x00000000003f782f */ /* 0x000fc40003800000 */
[----:B------:R-:W-:Y:S02]  /*7f50*/  UIMAD UR9, UR17, UR21, UR9 ;  /* 0x00000015110972a4 */ /* 0x000fe4000f8e0209 */
[----:B------:R-:W-:Y:S02]  /*7f60*/  UIMAD.WIDE.U32 UR16, UR16, UR21, UR6 ;  /* 0x00000015101072a5 */ /* 0x000fe4000f8e0006 */
[----:B------:R-:W-:Y:S01]  /*7f70*/  UIMAD.WIDE.U32 UR18, UR20, UR22, UR14 ;  /* 0x00000016141272a5 */ /* 0x000fe2000f8e000e */
[----:B------:R-:W-:Y:S02]  /*7f80*/  ULDC UR6, c[0x0][0x2e8] ;  /* 0x0000ba0000067ab9 */ /* 0x000fe40000000800 */
[----:B------:R-:W-:Y:S01]  /*7f90*/  ULDC.64 UR14, c[0x0][0x700] ;  /* 0x0001c000000e7ab9 */ /* 0x000fe20000000a00 */
[----:B------:R-:W-:Y:S02]  /*7fa0*/  UISETP.NE.AND UP1, UPT, UR6, 0x1, UPT ;  /* 0x000000010600788c */ /* 0x000fe4000bf25270 */
[----:B------:R-:W-:-:S02]  /*7fb0*/  UIMAD UR10, UR10, UR22, URZ ;  /* 0x000000160a0a72a4 */ /* 0x000fc4000f8e023f */
[----:B------:R-:W-:Y:S02]  /*7fc0*/  UIADD3 UR9, UR17, UR9, URZ ;  /* 0x0000000911097290 */ /* 0x000fe4000fffe03f */
[----:B------:R-:W-:Y:S02]  /*7fd0*/  ULEA UR14, UP2, UR16, UR14, 0x2 ;  /* 0x0000000e100e7291 */ /* 0x000fe4000f84103f */
[----:B------:R-:W-:Y:S02]  /*7fe0*/  UIMAD UR10, UR20, UR23, UR10 ;  /* 0x00000017140a72a4 */ /* 0x000fe4000f8e020a */
[----:B------:R-:W-:Y:S01]  /*7ff0*/  ULEA.HI.X UR15, UR16, UR15, UR9, 0x2, UP2 ;  /* 0x0000000f100f7291 */ /* 0x000fe200090f1409 */
[----:B------:R-:W-:Y:S02]  /*8000*/  ULDC.64 UR22, c[0x0][0x738] ;  /* 0x0001ce0000167ab9 */ /* 0x000fe40000000a00 */
[----:B------:R-:W-:Y:S01]  /*8010*/  @UP1 ULDC UR16, c[0x0][0x2ec] ;  /* 0x0000bb0000101ab9 */ /* 0x000fe20000000800 */
[----:B------:R-:W-:-:S02]  /*8020*/  UIADD3 UR7, UR19, UR10, URZ ;  /* 0x0000000a13077290 */ /* 0x000fc4000fffe03f */
[----:B------:R-:W-:Y:S02]  /*8030*/  UIMAD UR4, UR4, UR22, URZ ;  /* 0x00000016040472a4 */ /* 0x000fe4000f8e023f */
[----:B------:R-:W-:Y:S02]  /*8040*/  UIMAD.WIDE.U32 UR16, UR20, UR16, URZ ;  /* 0x00000010141072a5 */ /* 0x000fe4000f8e003f */
[----:B------:R-:W-:Y:S01]  /*8050*/  UIADD3 UR11, UR8, UR11, URZ ;  /* 0x0000000b080b7290 */ /* 0x000fe2000fffe03f */
[----:B------:R-:W-:Y:S02]  /*8060*/  UMOV UR6, UR18 ;  /* 0x0000001200067c82 */ /* 0x000fe40008000000 */
[----:B------:R-:W-:Y:S01]  /*8070*/  @UP1 ULDC UR8, c[0x0][0x2f0] ;  /* 0x0000bc0000081ab9 */ /* 0x000fe20000000800 */
[----:B------:R-:W-:Y:S01]  /*8080*/  UMOV UR12, UR20 ;  /* 0x00000014000c7c82 */ /* 0x000fe20008000000 */
[----:B------:R-:W-:Y:S02]  /*8090*/  UIMAD UR4, UR23, UR21, UR4 ;  /* 0x00000015170472a4 */ /* 0x000fe4000f8e0204 */
[----:B------:R-:W-:-:S02]  /*80a0*/  UIMAD.WIDE.U32 UR6, UR22, UR21, UR6 ;  /* 0x00000015160672a5 */ /* 0x000fc4000f8e0006 */
[----:B------:R-:W-:Y:S02]  /*80b0*/  USEL UR13, UR13, URZ, !UP0 ;  /* 0x0000003f0d0d7287 */ /* 0x000fe4000c000000 */
[----:B------:R-:W-:Y:S01]  /*80c0*/  @UP1 USHF.R.U32.HI UR12, URZ, UR8, UR17 ;  /* 0x000000083f0c1299 */ /* 0x000fe20008011611 */
[----:B------:R-:W-:Y:S11]  /*80d0*/  @!P0 BRA `(.L_x_550) ;  /* 0x0000001c008c8947 */ /* 0x000ff60003800000 */
[----:B------:R-:W1:Y:S01]  /*80e0*/  S2R R3, SR_CgaCtaId ;  /* 0x0000000000037919 */ /* 0x000e620000008800 */
[----:B------:R-:W-:Y:S01]  /*80f0*/  MOV R0, 0x400 ;  /* 0x0000040000007802 */ /* 0x000fe20000000f00 */
[----:B------:R-:W-:-:S03]  /*8100*/  IMAD.MOV.U32 R2, RZ, RZ, 0x1 ;  /* 0x00000001ff027424 */ /* 0x000fc600078e00ff */
[----:B-1----:R-:W-:Y:S02]  /*8110*/  LEA R0, R3, R0, 0x18 ;  /* 0x0000000003007211 */ /* 0x002fe400078ec0ff */
[----:B------:R-:W-:-:S04]  /*8120*/  SHF.L.U32 R3, R2, 0x1f, RZ ;  /* 0x0000001f02037819 */ /* 0x000fc800000006ff */
[----:B------:R-:W1:Y:S02]  /*8130*/  SYNCS.PHASECHK.TRANS64.TRYWAIT P0, [R0+URZ+0x26820], R3 ;  /* 0x02682003000075a7 */ /* 0x000e64000800017f */
[----:B-1----:R-:W-:Y:S05]  /*8140*/  @!P0 BRA `(.L_x_551) ;  /* 0x0000002000748947 */ /* 0x002fea0003800000 */
.L_x_579:
[----:B------:R-:W2:Y:S01]  /*8150*/  S2R R2, SR_TID.X ;  /* 0x0000000000027919 */ /* 0x000ea20000002100 */
[----:B------:R-:W-:Y:S02]  /*8160*/  IMAD.U32 R8, RZ, RZ, UR7 ;  /* 0x00000007ff087e24 */ /* 0x000fe4000f8e00ff */
        /* <DEDUP_REMOVED lines=11> */
.L_x_552:
[----:B------:R-:W2:Y:S01]  /*8220*/  LDC.64 R6, c[0x0][0x198] ;  /* 0x00006600ff067b82 */ /* 0x000ea20000000a00 */
        /* <DEDUP_REMOVED lines=19> */
[----:B------:R-:W-:-:S02]  /*8360*/  UIADD3 UR16, UR8, 0x14000, URZ ;  /* 0x0001400008107890 */ /* 0x000fc4000fffe03f */
[----:B------:R-:W-:Y:S01]  /*8370*/  UIADD3 UR36, UR8, 0x1e000, URZ ;  /* 0x0001e00008247890 */ /* 0x000fe2000fffe03f */
[----:B--2---:R-:W-:Y:S01]  /*8380*/  IMAD.MOV.U32 R10, RZ, RZ, R6 ;  /* 0x000000ffff0a7224 */ /* 0x004fe200078e0006 */
[----:B------:R-:W-:Y:S01]  /*8390*/  UMOV UR25, UR41 ;  /* 0x0000002900197c82 */ /* 0x000fe20008000000 */
[----:B------:R-:W-:Y:S01]  /*83a0*/  IMAD.MOV.U32 R11, RZ, RZ, R7 ;  /* 0x000000ffff0b7224 */ /* 0x000fe200078e0007 */
[----:B------:R-:W-:Y:S01]  /*83b0*/  UMOV UR17, UR41 ;  /* 0x0000002900117c82 */ /* 0x000fe20008000000 */
[----:B------:R-:W-:Y:S01]  /*83c0*/  UMOV UR37, UR41 ;  /* 0x0000002900257c82 */ /* 0x000fe20008000000 */
[----:B------:R-:W-:Y:S01]  /*83d0*/  IADD3 R2, P1, R10, 0x2f0, RZ ;  /* 0x000002f00a027810 */ /* 0x000fe20007f3e0ff */
[----:B------:R-:W-:Y:S01]  /*83e0*/  UISETP.GE.AND UP0, UPT, UR5, 0x41, UPT ;  /* 0x000000410500788c */ /* 0x000fe2000bf06270 */
[----:B------:R-:W-:Y:S02]  /*83f0*/  UMOV UR10, UR42 ;  /* 0x0000002a000a7c82 */ /* 0x000fe40008000000 */
[----:B------:R-:W-:Y:S01]  /*8400*/  R2UR UR30, R2 ;  /* 0x00000000021e72ca */ /* 0x000fe200000e0000 */
[----:B------:R-:W-:Y:S01]  /*8410*/  UIADD3 UR56, UR8, 0x4000, URZ ;  /* 0x0000400008387890 */ /* 0x000fe2000fffe03f */
[----:B------:R-:W-:Y:S01]  /*8420*/  IADD3 R2, P2, R10, 0x3f0, RZ ;  /* 0x000003f00a027810 */ /* 0x000fe20007f5e0ff */
[----:B------:R-:W-:Y:S01]  /*8430*/  UIADD3 UR48, UR8, 0x5000, URZ ;  /* 0x0000500008307890 */ /* 0x000fe2000fffe03f */
[----:B------:R-:W-:-:S02]  /*8440*/  UMOV UR58, 0x40 ;  /* 0x00000040003a7882 */ /* 0x000fc40000000000 */
[----:B------:R-:W-:Y:S01]  /*8450*/  R2UR UR22, R2 ;  /* 0x00000000021672ca */ /* 0x000fe200000e0000 */
[--C-:B------:R-:W-:Y:S01]  /*8460*/  IMAD.X R2, RZ, RZ, R11.reuse, P1 ;  /* 0x000000ffff027224 */ /* 0x100fe200008e060b */
[----:B------:R-:W-:Y:S01]  /*8470*/  UMOV UR59, UR11 ;  /* 0x0000000b003b7c82 */ /* 0x000fe20008000000 */
[----:B------:R-:W-:Y:S01]  /*8480*/  UMOV UR60, UR12 ;  /* 0x0000000c003c7c82 */ /* 0x000fe20008000000 */
[----:B------:R-:W-:Y:S01]  /*8490*/  UMOV UR61, UR13 ;  /* 0x0000000d003d7c82 */ /* 0x000fe20008000000 */
[----:B------:R-:W-:Y:S01]  /*84a0*/  UMOV UR50, 0x50 ;  /* 0x0000005000327882 */ /* 0x000fe20000000000 */
[----:B------:R-:W-:Y:S01]  /*84b0*/  R2UR UR31, R2 ;  /* 0x00000000021f72ca */ /* 0x000fe200000e0000 */
[----:B------:R-:W-:Y:S01]  /*84c0*/  IMAD.X R2, RZ, RZ, R11, P2 ;  /* 0x000000ffff027224 */ /* 0x000fe200010e060b */
[----:B------:R-:W-:Y:S01]  /*84d0*/  UMOV UR51, UR11 ;  /* 0x0000000b00337c82 */ /* 0x000fe20008000000 */
[----:B------:R-:W-:Y:S01]  /*84e0*/  UMOV UR52, UR12 ;  /* 0x0000000c00347c82 */ /* 0x000fe20008000000 */
[----:B------:R-:W-:-:S02]  /*84f0*/  UMOV UR53, UR13 ;  /* 0x0000000d00357c82 */ /* 0x000fc40008000000 */
[----:B------:R-:W-:Y:S02]  /*8500*/  R2UR UR23, R2 ;  /* 0x00000000021772ca */ /* 0x000fe400000e0000 */
[----:B------:R-:W-:Y:S02]  /*8510*/  IADD3 R2, P1, R10, 0xf0, RZ ;  /* 0x000000f00a027810 */ /* 0x000fe40007f3e0ff */
[----:B------:R-:W-:Y:S02]  /*8520*/  MOV R12, UR22 ;  /* 0x00000016000c7c02 */ /* 0x000fe40008000f00 */
[----:B------:R-:W-:Y:S01]  /*8530*/  R2UR UR32, R2 ;  /* 0x00000000022072ca */ /* 0x000fe200000e0000 */
[----:B-1----:R-:W-:Y:S01]  /*8540*/  IMAD.X R3, RZ, RZ, R11, P1 ;  /* 0x000000ffff037224 */ /* 0x002fe200008e060b */
[----:B------:R-:W-:Y:S01]  /*8550*/  R2UR UR22, R12 ;  /* 0x000000000c1672ca */ /* 0x000fe200000e0000 */
[----:B------:R-:W-:Y:S01]  /*8560*/  IMAD.MOV.U32 R12, RZ, RZ, RZ ;  /* 0x000000ffff0c7224 */ /* 0x000fe200078e00ff */
[----:B------:R-:W-:-:S02]  /*8570*/  PLOP3.LUT P1, PT, PT, PT, UP0, 0x80, 0x0 ;  /* 0x000000000000781c */ /* 0x000fc40003f2f008 */
        /* <DEDUP_REMOVED lines=8> */
[----:B-1----:R-:W-:Y:S01]  /*8600*/  UMOV UR40, 0x0 ;  /* 0x0000000000287882 */ /* 0x002fe20000000000 */
[----:B------:R-:W-:Y:S01]  /*8610*/  UMOV UR41, 0x10000000 ;  /* 0x1000000000297882 */ /* 0x000fe20000000000 */
[----:B--2---:R-:W-:Y:S01]  /*8620*/  UIADD3 UR24, UR8, 0x2000, URZ ;  /* 0x0000200008187890 */ /* 0x004fe2000fffe03f */
[----:B----4-:R-:W-:Y:S01]  /*8630*/  IMAD.MOV.U32 R5, RZ, RZ, RZ ;  /* 0x000000ffff057224 */ /* 0x010fe200078e00ff */
[----:B------:R-:W-:Y:S01]  /*8640*/  UMOV UR27, UR11 ;  /* 0x0000000b001b7c82 */ /* 0x000fe20008000000 */
[----:B------:R-:W-:Y:S01]  /*8650*/  UMOV UR28, UR12 ;  /* 0x0000000c001c7c82 */ /* 0x000fe20008000000 */
[----:B------:R-:W-:Y:S01]  /*8660*/  UMOV UR29, UR13 ;  /* 0x0000000d001d7c82 */ /* 0x000fe20008000000 */
[----:B---3--:R-:W-:-:S02]  /*8670*/  UIADD3 UR9, UR8, 0x26800, URZ ;  /* 0x0002680008097890 */ /* 0x008fc4000fffe03f */
[----:B------:R-:W-:Y:S02]  /*8680*/  UIADD3 UR16, UR8, 0x1000, URZ ;  /* 0x0000100008107890 */ /* 0x000fe4000fffe03f */
[----:B------:R-:W-:Y:S01]  /*8690*/  UIADD3 UR32, UR8, 0x3000, URZ ;  /* 0x0000300008207890 */ /* 0x000fe2000fffe03f */
[----:B------:R-:W-:Y:S01]  /*86a0*/  UMOV UR18, 0x10 ;  /* 0x0000001000127882 */ /* 0x000fe20000000000 */
[----:B------:R-:W-:Y:S01]  /*86b0*/  UMOV UR19, UR11 ;  /* 0x0000000b00137c82 */ /* 0x000fe20008000000 */
[----:B------:R-:W-:Y:S01]  /*86c0*/  UMOV UR20, UR12 ;  /* 0x0000000c00147c82 */ /* 0x000fe20008000000 */
[----:B------:R-:W-:Y:S01]  /*86d0*/  UMOV UR21, UR13 ;  /* 0x0000000d00157c82 */ /* 0x000fe20008000000 */
[----:B------:R-:W-:Y:S01]  /*86e0*/  UMOV UR17, UR9 ;  /* 0x0000000900117c82 */ /* 0x000fe20008000000 */
[----:B------:R1:W-:Y:S01]  /*86f0*/  UTMALDG.4D [UR8], [UR30], desc[UR40] ;  /* 0x000028081e0075b4 */ /* 0x0003e20008019000 */
[----:B------:R-:W-:Y:S01]  /*8700*/  UMOV UR25, UR9 ;  /* 0x0000000900197c82 */ /* 0x000fe20008000000 */
[----:B------:R-:W-:Y:S01]  /*8710*/  UMOV UR34, 0x30 ;  /* 0x0000003000227882 */ /* 0x000fe20000000000 */
[----:B------:R-:W-:Y:S01]  /*8720*/  UMOV UR35, UR11 ;  /* 0x0000000b00237c82 */ /* 0x000fe20008000000 */
[----:B------:R-:W-:Y:S01]  /*8730*/  UMOV UR36, UR12 ;  /* 0x0000000c00247c82 */ /* 0x000fe20008000000 */
[----:B------:R-:W-:Y:S01]  /*8740*/  UMOV UR37, UR13 ;  /* 0x0000000d00257c82 */ /* 0x000fe20008000000 */
[----:B------:R-:W-:Y:S01]  /*8750*/  UMOV UR33, UR9 ;  /* 0x0000000900217c82 */ /* 0x000fe20008000000 */
[----:B------:R-:W-:Y:S01]  /*8760*/  UMOV UR57, UR9 ;  /* 0x0000000900397c82 */ /* 0x000fe20008000000 */
[----:B------:R2:W-:Y:S01]  /*8770*/  UTMALDG.4D [UR16], [UR30], desc[UR40] ;  /* 0x000028101e0075b4 */ /* 0x0005e20008019000 */
[----:B------:R-:W-:Y:S01]  /*8780*/  UMOV UR49, UR9 ;  /* 0x0000000900317c82 */ /* 0x000fe20008000000 */
[----:B------:R3:W-:Y:S01]  /*8790*/  UTMALDG.4D [UR24], [UR30], desc[UR40] ;  /* 0x000028181e0075b4 */ /* 0x0007e20008019000 */
[----:B------:R4:W-:Y:S01]  /*87a0*/  UTMALDG.4D [UR32], [UR30], desc[UR40] ;  /* 0x000028201e0075b4 */ /* 0x0009e20008019000 */
[----:B-1----:R-:W-:Y:S01]  /*87b0*/  UMOV UR10, 0x40 ;  /* 0x00000040000a7882 */ /* 0x002fe20000000000 */
[----:B------:R1:W-:Y:S01]  /*87c0*/  UTMALDG.4D [UR56], [UR30], desc[UR40] ;  /* 0x000028381e0075b4 */ /* 0x0003e20008019000 */
[----:B--2---:R-:W-:-:S02]  /*87d0*/  R2UR UR21, R13 ;  /* 0x000000000d1572ca */ /* 0x004fc400000e0000 */
[----:B------:R-:W-:Y:S01]  /*87e0*/  R2UR UR20, R14 ;  /* 0x000000000e1472ca */ /* 0x000fe200000e0000 */
[----:B------:R1:W-:Y:S01]  /*87f0*/  UTMALDG.4D [UR48], [UR30], desc[UR40] ;  /* 0x000028301e0075b4 */ /* 0x0003e20008019000 */
[----:B---3--:R-:W-:Y:S01]  /*8800*/  UIADD3 UR24, UR8, 0x6000, URZ ;  /* 0x0000600008187890 */ /* 0x008fe2000fffe03f */
[----:B------:R-:W-:Y:S01]  /*8810*/  UMOV UR26, UR42 ;  /* 0x0000002a001a7c82 */ /* 0x000fe20008000000 */
[----:B----4-:R-:W-:-:S07]  /*8820*/  UIADD3 UR32, UR8, 0x8000, URZ ;  /* 0x0000800008207890 */ /* 0x010fce000fffe03f */
[----:B------:R1:W-:Y:S01]  /*8830*/  UTMALDG.4D [UR24], [UR22], desc[UR40] ;  /* 0x00002818160075b4 */ /* 0x0003e20008019000 */
[----:B------:R-:W-:Y:S01]  /*8840*/  UIADD3 UR8, UR8, 0xa000, URZ ;  /* 0x0000a00008087890 */ /* 0x000fe2000fffe03f */
[----:B------:R-:W-:Y:S02]  /*8850*/  UMOV UR34, 0x20 ;  /* 0x0000002000227882 */ /* 0x000fe40000000000 */
[----:B------:R1:W-:Y:S06]  /*8860*/  UTMALDG.4D [UR32], [UR22], desc[UR40] ;  /* 0x00002820160075b4 */ /* 0x0003ec0008019000 */
[----:B------:R1:W-:Y:S02]  /*8870*/  UTMALDG.4D [UR8], [UR22], desc[UR40] ;  /* 0x00002808160075b4 */ /* 0x0003e40008019000 */
[----:B-1----:R-:W-:Y:S05]  /*8880*/  @!P1 BRA `(.L_x_553) ;  /* 0x0000001000a89947 */ /* 0x002fea0003800000 */
[----:B------:R-:W-:Y:S01]  /*8890*/  UIADD3 UR8, UR5, 0x3f, URZ ;  /* 0x0000003f05087890 */ /* 0x000fe2000fffe03f */
[----:B------:R-:W1:Y:S01]  /*88a0*/  S2R R15, SR_TID.X ;  /* 0x00000000000f7919 */ /* 0x000e620000002100 */
[----:B------:R-:W-:Y:S02]  /*88b0*/  IMAD.MOV.U32 R9, RZ, RZ, 0x1 ;  /* 0x00000001ff097424 */ /* 0x000fe400078e00ff */
[----:B------:R-:W-:Y:S01]  /*88c0*/  USHF.R.S32.HI UR9, URZ, 0x1f, UR8 ;  /* 0x0000001f3f097899 */ /* 0x000fe20008011408 */
[----:B------:R-:W-:Y:S02]  /*88d0*/  IMAD.MOV.U32 R12, RZ, RZ, RZ ;  /* 0x000000ffff0c7224 */ /* 0x000fe400078e00ff */
[----:B------:R-:W-:Y:S01]  /*88e0*/  IMAD.MOV.U32 R5, RZ, RZ, RZ ;  /* 0x000000ffff057224 */ /* 0x000fe200078e00ff */
[----:B------:R-:W-:Y:S01]  /*88f0*/  ULEA.HI UR9, UR9, UR8, URZ, 0x6 ;  /* 0x0000000809097291 */ /* 0x000fe2000f8f303f */
[----:B------:R-:W-:-:S03]  /*8900*/  IMAD.MOV.U32 R17, RZ, RZ, RZ ;  /* 0x000000ffff117224 */ /* 0x000fc600078e00ff */
[----:B------:R-:W-:-:S04]  /*8910*/  ULEA.HI.SX32 UR9, UR9, 0xffffffff, 0x1a ;  /* 0xffffffff09097891 */ /* 0x000fc8000f8fd23f */
[----:B------:R-:W-:-:S04]  /*8920*/  UISETP.LT.AND UP0, UPT, UR9, 0x1, UPT ;  /* 0x000000010900788c */ /* 0x000fc8000bf01270 */
[----:B------:R-:W-:Y:S02]  /*8930*/  USEL UR8, UR9, 0x1, !UP0 ;  /* 0x0000000109087887 */ /* 0x000fe4000c000000 */
[----:B------:R-:W-:-:S04]  /*8940*/  UISETP.GE.AND UP0, UPT, UR5, 0x81, UPT ;  /* 0x000000810500788c */ /* 0x000fc8000bf06270 */
[----:B------:R-:W-:Y:S02]  /*8950*/  IMAD.U32 R13, RZ, RZ, UR8 ;  /* 0x00000008ff0d7e24 */ /* 0x000fe4000f8e00ff */
[----:B------:R-:W-:-:S03]  /*8960*/  PLOP3.LUT P1, PT, PT, PT, UP0, 0x80, 0x0 ;  /* 0x000000000000781c */ /* 0x000fc60003f2f008 */
[----:B------:R-:W-:Y:S02]  /*8970*/  LOP3.LUT R13, R13, 0x1, RZ, 0xc0, !PT ;  /* 0x000000010d0d7812 */ /* 0x000fe400078ec0ff */
[----:B-1----:R-:W-:-:S08]  /*8980*/  LOP3.LUT R16, R15, 0x1f, RZ, 0xc0, !PT ;  /* 0x0000001f0f107812 */ /* 0x002fd000078ec0ff */
[----:B------:R-:W-:Y:S05]  /*8990*/  @!P1 BRA `(.L_x_554) ;  /* 0x0000000800f49947 */ /* 0x000fea0003800000 */
[----:B------:R-:W-:Y:S01]  /*89a0*/  R2UR UR9, R13 ;  /* 0x000000000d0972ca */ /* 0x000fe200000e0000 */
[----:B------:R-:W-:Y:S02]  /*89b0*/  IMAD.MOV.U32 R17, RZ, RZ, RZ ;  /* 0x000000ffff117224 */ /* 0x000fe400078e00ff */
[----:B------:R-:W-:-:S10]  /*89c0*/  IMAD.MOV.U32 R9, RZ, RZ, 0x1 ;  /* 0x00000001ff097424 */ /* 0x000fd400078e00ff */
[----:B------:R-:W-:-:S06]  /*89d0*/  UIADD3 UR8, UR8, -UR9, URZ ;  /* 0x8000000908087290 */ /* 0x000fcc000fffe03f */
[----:B------:R-:W-:-:S07]  /*89e0*/  IMAD.U32 R18, RZ, RZ, UR8 ;  /* 0x00000008ff127e24 */ /* 0x000fce000f8e00ff */
.L_x_563:
[----:B------:R-:W-:-:S04]  /*89f0*/  SHF.L.U32 R21, R9, 0x1f, RZ ;  /* 0x0000001f09157819 */ /* 0x000fc800000006ff */
[----:B-1----:R-:W1:Y:S02]  /*8a00*/  SYNCS.PHASECHK.TRANS64.TRYWAIT P1, [R0+URZ+0x26840], R21 ;  /* 0x02684015000075a7 */ /* 0x002e64000802017f */
[----:B-12---:R-:W-:Y:S05]  /*8a10*/  @!P1 BRA `(.L_x_555) ;  /* 0x0000001800549947 */ /* 0x006fea0003800000 */
.L_x_580:
[----:B------:R-:W-:Y:S05]  /*8a20*/  @P0 BRA `(.L_x_556) ;  /* 0x0000000000140947 */ /* 0x000fea0003800000 */
[----:B------:R-:W-:Y:S01]  /*8a30*/  ISETP.NE.AND P1, PT, R16, RZ, PT ;  /* 0x000000ff1000720c */ /* 0x000fe20003f25270 */
[----:B------:R-:W-:-:S04]  /*8a40*/  IMAD.MOV.U32 R3, RZ, RZ, 0x3100 ;  /* 0x00003100ff037424 */ /* 0x000fc800078e00ff */
[----:B------:R2:W-:Y:S08]  /*8a50*/  SYNCS.ARRIVE.TRANS64 RZ, [R0+URZ+0x26830], R3 ;  /* 0x0268300300ff79a7 */ /* 0x0005f0000800003f */
[----:B------:R-:W-:Y:S05]  /*8a60*/  @!P1 BRA `(.L_x_556) ;  /* 0x0000000000049947 */ /* 0x000fea0003800000 */
[----:B------:R-:W-:Y:S01]  /*8a70*/  BPT.TRAP 0x1 ;  /* 0x000000040000795c */ /* 0x000fe20000300000 */
.L_x_556:
        /* <DEDUP_REMOVED lines=18> */
[----:B------:R-:W-:Y:S02]  /*8ba0*/  UIADD3 UR19, UR19, UR43, URZ ;  /* 0x0000002b13137290 */ /* 0x000fe4000fffe03f */
        /* <DEDUP_REMOVED lines=14> */
[----:B------:R-:W-:Y:S01]  /*8c90*/  R2UR UR41, R2 ;  /* 0x00000000022972ca */ /* 0x000fe200000e0000 */
[----:B------:R-:W-:Y:S01]  /*8ca0*/  UMOV UR10, 0x10 ;  /* 0x00000010000a7882 */ /* 0x000fe20000000000 */
[----:B------:R-:W-:-:S02]  /*8cb0*/  UMOV UR31, UR17 ;  /* 0x00000011001f7c82 */ /* 0x000fc40008000000 */
[----:B------:R-:W-:-:S13]  /*8cc0*/  R2UR UR9, R5 ;  /* 0x00000000050972ca */ /* 0x000fda00000e0000 */
[----:B------:R2:W-:Y:S01]  /*8cd0*/  UTMALDG.4D [UR16], [UR8], desc[UR22] ;  /* 0x00001610080075b4 */ /* 0x0005e20008019000 */
[----:B------:R2:W-:Y:S01]  /*8ce0*/  UTMALDG.4D [UR32], [UR8], desc[UR22] ;  /* 0x00001620080075b4 */ /* 0x0005e20008019000 */
[----:B------:R2:W-:Y:S01]  /*8cf0*/  UTMALDG.4D [UR24], [UR8], desc[UR22] ;  /* 0x00001618080075b4 */ /* 0x0005e20008019000 */
[----:B------:R2:W-:Y:S01]  /*8d00*/  UBLKCP.S.G [UR30], [UR40], UR10 ;  /* 0x0000001e280073ba */ /* 0x0005e2000800020a */
[----:B------:R-:W3:Y:S02]  /*8d10*/  SYNCS.PHASECHK.TRANS64.TRYWAIT P1, [R0+URZ+0x26828], R21 ;  /* 0x02682815000075a7 */ /* 0x000ee4000802017f */
[----:B--23--:R-:W-:Y:S05]  /*8d20*/  @!P1 BRA `(.L_x_557) ;  /* 0x0000001400a49947 */ /* 0x00cfea0003800000 */
.L_x_581:
[----:B------:R-:W-:Y:S05]  /*8d30*/  @P0 BRA `(.L_x_558) ;  /* 0x0000000000140947 */ /* 0x000fea0003800000 */
[----:B------:R-:W-:Y:S01]  /*8d40*/  ISETP.NE.AND P1, PT, R16, RZ, PT ;  /* 0x000000ff1000720c */ /* 0x000fe20003f25270 */
[----:B------:R-:W-:-:S04]  /*8d50*/  IMAD.MOV.U32 R3, RZ, RZ, 0x3100 ;  /* 0x00003100ff037424 */ /* 0x000fc800078e00ff */
[----:B------:R3:W-:Y:S08]  /*8d60*/  SYNCS.ARRIVE.TRANS64 RZ, [R0+URZ+0x26818], R3 ;  /* 0x0268180300ff79a7 */ /* 0x0007f0000800003f */
[----:B------:R-:W-:Y:S05]  /*8d70*/  @!P1 BRA `(.L_x_558) ;  /* 0x0000000000049947 */ /* 0x000fea0003800000 */
[----:B------:R-:W-:Y:S01]  /*8d80*/  BPT.TRAP 0x1 ;  /* 0x000000040000795c */ /* 0x000fe20000300000 */
.L_x_558:
[----:B------:R-:W-:Y:S01]  /*8d90*/  VIADD R19, R19, 0x40 ;  /* 0x0000004013137836 */ /* 0x000fe20000000000 */
[----:B------:R-:W-:Y:S01]  /*8da0*/  IADD3 R2, P1, R10, 0xf0, RZ ;  /* 0x000000f00a027810 */ /* 0x000fe20007f3e0ff */
[----:B------:R-:W-:Y:S01]  /*8db0*/  UMOV UR30, 0x0 ;  /* 0x00000000001e7882 */ /* 0x000fe20000000000 */
[----:B------:R-:W-:Y:S01]  /*8dc0*/  R2UR UR16, R0 ;  /* 0x00000000001072ca */ /* 0x000fe200000e0000 */
[C---:B------:R-:W-:Y:S01]  /*8dd0*/  VIADD R20, R19.reuse, UR43 ;  /* 0x0000002b13147c36 */ /* 0x040fe20008000000 */
[----:B------:R-:W-:Y:S01]  /*8de0*/  R2UR UR8, R19 ;  /* 0x00000000130872ca */ /* 0x000fe200000e0000 */
[----:B---3--:R-:W-:Y:S01]  /*8df0*/  IMAD.X R3, RZ, RZ, R11, P1 ;  /* 0x000000ffff037224 */ /* 0x008fe200008e060b */
        /* <DEDUP_REMOVED lines=13> */
[----:B------:R-:W-:Y:S02]  /*8ed0*/  UIADD3 UR16, UR16, 0x17000, URZ ;  /* 0x0001700010107890 */ /* 0x000fe4000fffe03f */
[----:B------:R-:W-:Y:S01]  /*8ee0*/  UIMAD.WIDE UR8, UR8, 0x4, UR14 ;  /* 0x00000004080878a5 */ /* 0x000fe2000f8e020e */
[----:B------:R3:W-:Y:S01]  /*8ef0*/  UTMALDG.4D [UR32], [UR22], desc[UR30] ;  /* 0x00001e20160075b4 */ /* 0x0007e20008019000 */
[----:B------:R-:W-:Y:S01]  /*8f00*/  UMOV UR29, UR21 ;  /* 0x00000015001d7c82 */ /* 0x000fe20008000000 */
[----:B------:R-:W-:Y:S01]  /*8f10*/  UMOV UR25, UR33 ;  /* 0x0000002100197c82 */ /* 0x000fe20008000000 */
[----:B------:R-:W-:Y:S01]  /*8f20*/  UMOV UR27, UR35 ;  /* 0x00000023001b7c82 */ /* 0x000fe20008000000 */
[----:B------:R-:W-:Y:S01]  /*8f30*/  UMOV UR18, 0x40 ;  /* 0x0000004000127882 */ /* 0x000fe20000000000 */
[----:B------:R-:W-:Y:S01]  /*8f40*/  UMOV UR17, UR33 ;  /* 0x0000002100117c82 */ /* 0x000fe20008000000 */
[----:B------:R-:W-:Y:S01]  /*8f50*/  UMOV UR19, UR35 ;  /* 0x0000002300137c82 */ /* 0x000fe20008000000 */
[----:B------:R-:W-:Y:S01]  /*8f60*/  UMOV UR41, UR33 ;  /* 0x0000002100297c82 */ /* 0x000fe20008000000 */
[----:B------:R3:W-:Y:S01]  /*8f70*/  UTMALDG.4D [UR24], [UR22], desc[UR30] ;  /* 0x00001e18160075b4 */ /* 0x0007e20008019000 */
[----:B------:R-:W-:Y:S01]  /*8f80*/  UMOV UR10, 0x10 ;  /* 0x00000010000a7882 */ /* 0x000fe20000000000 */
[----:B------:R3:W-:Y:S01]  /*8f90*/  UTMALDG.4D [UR16], [UR22], desc[UR30] ;  /* 0x00001e10160075b4 */ /* 0x0007e20008019000 */
[----:B------:R3:W-:Y:S01]  /*8fa0*/  UBLKCP.S.G [UR40], [UR8], UR10 ;  /* 0x00000028080073ba */ /* 0x0007e2000800020a */
[----:B------:R-:W4:Y:S02]  /*8fb0*/  SYNCS.PHASECHK.TRANS64.TRYWAIT P1, [R0+URZ+0x26848], R21 ;  /* 0x02684815000075a7 */ /* 0x000f24000802017f */
[----:B---34-:R-:W-:Y:S05]  /*8fc0*/  @!P1 BRA `(.L_x_559) ;  /* 0x0000001400109947 */ /* 0x018fea0003800000 */
.L_x_582:
[----:B-123--:R-:W-:Y:S01]  /*8fd0*/  SHF.R.S32.HI R21, RZ, 0x1f, R19 ;  /* 0x0000001fff157819 */ /* 0x00efe20000011413 */
[----:B------:R-:W-:Y:S06]  /*8fe0*/  @P0 BRA `(.L_x_560) ;  /* 0x00000000001c0947 */ /* 0x000fec0003800000 */
[----:B------:R-:W-:-:S04]  /*8ff0*/  IMAD.MOV.U32 R16, RZ, RZ, 0x3100 ;  /* 0x00003100ff107424 */ /* 0x000fc800078e00ff */
[----:B------:R1:W-:Y:S02]  /*9000*/  SYNCS.ARRIVE.TRANS64 RZ, [R0+URZ+0x26838], R16 ;  /* 0x0268381000ff79a7 */ /* 0x0003e4000800003f */
[----:B-1----:R-:W1:Y:S02]  /*9010*/  S2R R16, SR_TID.X ;  /* 0x0000000000107919 */ /* 0x002e640000002100 */
[----:B-1----:R-:W-:-:S04]  /*9020*/  LOP3.LUT R16, R16, 0x1f, RZ, 0xc0, !PT ;  /* 0x0000001f10107812 */ /* 0x002fc800078ec0ff */
[----:B------:R-:W-:-:S13]  /*9030*/  ISETP.NE.AND P1, PT, R16, RZ, PT ;  /* 0x000000ff1000720c */ /* 0x000fda0003f25270 */
[----:B------:R-:W-:Y:S05]  /*9040*/  @!P1 BRA `(.L_x_560) ;  /* 0x0000000000049947 */ /* 0x000fea0003800000 */
[----:B------:R-:W-:Y:S01]  /*9050*/  BPT.TRAP 0x1 ;  /* 0x000000040000795c */ /* 0x000fe20000300000 */
.L_x_560:
[----:B------:R-:W-:Y:S01]  /*9060*/  IADD3 R19, P1, R19, UR6, RZ ;  /* 0x0000000613137c10 */ /* 0x000fe2000ff3e0ff */
[----:B------:R-:W-:Y:S01]  /*9070*/  UMOV UR22, 0x0 ;  /* 0x0000000000167882 */ /* 0x000fe20000000000 */
[----:B------:R-:W-:Y:S01]  /*9080*/  R2UR UR30, R0 ;  /* 0x00000000001e72ca */ /* 0x000fe200000e0000 */
[----:B------:R-:W-:Y:S01]  /*9090*/  UMOV UR23, 0x14f00000 ;  /* 0x14f0000000177882 */ /* 0x000fe20000000000 */
[----:B------:R-:W-:Y:S01]  /*90a0*/  R2UR UR8, R4 ;  /* 0x00000000040872ca */ /* 0x000fe200000e0000 */
[----:B------:R-:W-:Y:S01]  /*90b0*/  IMAD.X R4, R21, 0x1, R8, P1 ;  /* 0x0000000115047824 */ /* 0x000fe200008e0608 */
[C---:B------:R-:W-:Y:S01]  /*90c0*/  LEA R14, P1, R19.reuse, R14, 0x2 ;  /* 0x0000000e130e7211 */ /* 0x040fe200078210ff */
[----:B------:R-:W-:Y:S01]  /*90d0*/  UMOV UR34, URZ ;  /* 0x0000003f00227c82 */ /* 0x000fe20008000000 */
[----:B------:R-:W-:Y:S01]  /*90e0*/  R2UR UR35, R20 ;  /* 0x00000000142372ca */ /* 0x000fe200000e0000 */
[----:B------:R-:W-:Y:S01]  /*90f0*/  UMOV UR36, UR20 ;  /* 0x0000001400247c82 */ /* 0x000fe20008000000 */
[----:B------:R-:W-:Y:S01]  /*9100*/  LEA.HI.X R15, R19, R15, R4, 0x2, P1 ;  /* 0x0000000f130f7211 */ /* 0x000fe200008f1404 */
[----:B------:R-:W-:Y:S01]  /*9110*/  UMOV UR37, UR21 ;  /* 0x0000001500257c82 */ /* 0x000fe20008000000 */
[----:B------:R-:W-:Y:S01]  /*9120*/  R2UR UR9, R5 ;  /* 0x00000000050972ca */ /* 0x000fe200000e0000 */
[----:B------:R-:W-:Y:S01]  /*9130*/  UMOV UR26, 0x20 ;  /* 0x00000020001a7882 */ /* 0x000fe20000000000 */
[----:B------:R-:W-:Y:S01]  /*9140*/  R2UR UR40, R14 ;  /* 0x000000000e2872ca */ /* 0x000fe200000e0000 */
[----:B------:R-:W-:Y:S01]  /*9150*/  UIADD3 UR32, UR30, 0x1b000, URZ ;  /* 0x0001b0001e207890 */ /* 0x000fe2000fffe03f */
[----:B------:R-:W-:Y:S01]  /*9160*/  R2UR UR41, R15 ;  /* 0x000000000f2972ca */ /* 0x000fe200000e0000 */
[----:B------:R-:W-:Y:S01]  /*9170*/  UIADD3 UR33, UR30, 0x26838, URZ ;  /* 0x000268381e217890 */ /* 0x000fe2000fffe03f */
[----:B------:R-:W-:Y:S01]  /*9180*/  LOP3.LUT R9, R9, 0x1, RZ, 0x3c, !PT ;  /* 0x0000000109097812 */ /* 0x000fe200078e3cff */
[----:B------:R-:W-:-:S02]  /*9190*/  UIADD3 UR24, UR30, 0x1c000, URZ ;  /* 0x0001c0001e187890 */ /* 0x000fc4000fffe03f */
[----:B------:R-:W-:Y:S01]  /*91a0*/  UIADD3 UR16, UR30, 0x1d000, URZ ;  /* 0x0001d0001e107890 */ /* 0x000fe2000fffe03f */
[----:B------:R-:W-:Y:S01]  /*91b0*/  SHF.L.U32 R5, R9, 0x1f, RZ ;  /* 0x0000001f09057819 */ /* 0x000fe200000006ff */
[----:B------:R-:W-:Y:S01]  /*91c0*/  UIADD3 UR30, UR30, 0x1e300, URZ ;  /* 0x0001e3001e1e7890 */ /* 0x000fe2000fffe03f */
[----:B------:R-:W-:Y:S01]  /*91d0*/  UMOV UR28, UR20 ;  /* 0x00000014001c7c82 */ /* 0x000fe20008000000 */
        /* <DEDUP_REMOVED lines=12> */
[----:B------:R-:W2:Y:S02]  /*92a0*/  SYNCS.PHASECHK.TRANS64.TRYWAIT P1, [R0+URZ+0x26820], R5 ;  /* 0x02682005000075a7 */ /* 0x000ea4000802017f */
[----:B-12---:R-:W-:Y:S05]  /*92b0*/  @!P1 BRA `(.L_x_561) ;  /* 0x0000001000689947 */ /* 0x006fea0003800000 */
.L_x_584:
[----:B------:R-:W-:Y:S05]  /*92c0*/  @P0 BRA `(.L_x_562) ;  /* 0x0000000000140947 */ /* 0x000fea0003800000 */
[----:B------:R-:W-:Y:S01]  /*92d0*/  ISETP.NE.AND P1, PT, R16, RZ, PT ;  /* 0x000000ff1000720c */ /* 0x000fe20003f25270 */
[----:B-1----:R-:W-:-:S04]  /*92e0*/  IMAD.MOV.U32 R5, RZ, RZ, 0x3100 ;  /* 0x00003100ff057424 */ /* 0x002fc800078e00ff */
[----:B------:R2:W-:Y:S08]  /*92f0*/  SYNCS.ARRIVE.TRANS64 RZ, [R0+URZ+0x26810], R5 ;  /* 0x0268100500ff79a7 */ /* 0x0005f0000800003f */
[----:B------:R-:W-:Y:S05]  /*9300*/  @!P1 BRA `(.L_x_562) ;  /* 0x0000000000049947 */ /* 0x000fea0003800000 */
[----:B------:R-:W-:Y:S01]  /*9310*/  BPT.TRAP 0x1 ;  /* 0x000000040000795c */ /* 0x000fe20000300000 */
.L_x_562:
        /* <DEDUP_REMOVED lines=18> */
[----:B------:R-:W-:Y:S02]  /*9440*/  UIADD3 UR35, UR40, UR43, URZ ;  /* 0x0000002b28237290 */ /* 0x000fe4000fffe03f */
[----:B------:R-:W-:Y:S02]  /*9450*/  UIADD3 UR24, UR16, 0x13000, URZ ;  /* 0x0001300010187890 */ /* 0x000fe4000fffe03f */
[----:B------:R-:W-:-:S02]  /*9460*/  UIADD3 UR44, UR16, 0x1e000, URZ ;  /* 0x0001e000102c7890 */ /* 0x000fc4000fffe03f */
        /* <DEDUP_REMOVED lines=13> */
[----:B------:R3:W-:Y:S02]  /*9540*/  UBLKCP.S.G [UR44], [UR8], UR39 ;  /* 0x0000002c080073ba */ /* 0x0007e40008000227 */
[----:B---3--:R-:W-:Y:S05]  /*9550*/  @P1 BRA `(.L_x_563) ;  /* 0xfffffff400241947 */ /* 0x008fea000383ffff */
[----:B-12---:R-:W-:-:S07]  /*9560*/  IMAD.U32 R5, RZ, RZ, UR40 ;  /* 0x00000028ff057e24 */ /* 0x006fce000f8e00ff */
.L_x_554:
[----:B------:R-:W-:-:S13]  /*9570*/  ISETP.NE.AND P1, PT, R13, RZ, PT ;  /* 0x000000ff0d00720c */ /* 0x000fda0003f25270 */
[----:B------:R-:W-:Y:S05]  /*9580*/  @!P1 BRA `(.L_x_553) ;  /* 0x0000000400689947 */ /* 0x000fea0003800000 */
[----:B------:R-:W-:-:S04]  /*9590*/  SHF.L.U32 R7, R9, 0x1f, RZ ;  /* 0x0000001f09077819 */ /* 0x000fc800000006ff */
[----:B------:R-:W1:Y:S02]  /*95a0*/  SYNCS.PHASECHK.TRANS64.TRYWAIT P1, [R0+URZ+0x26840], R7 ;  /* 0x02684007000075a7 */ /* 0x000e64000802017f */
[----:B-1----:R-:W-:Y:S05]  /*95b0*/  @!P1 BRA `(.L_x_564) ;  /* 0x0000000c00c09947 */ /* 0x002fea0003800000 */
.L_x_585:
[----:B------:R-:W-:Y:S05]  /*95c0*/  @P0 BRA `(.L_x_565) ;  /* 0x0000000000140947 */ /* 0x000fea0003800000 */
[----:B------:R-:W-:Y:S01]  /*95d0*/  ISETP.NE.AND P1, PT, R16, RZ, PT ;  /* 0x000000ff1000720c */ /* 0x000fe20003f25270 */
[----:B------:R-:W-:-:S04]  /*95e0*/  IMAD.MOV.U32 R5, RZ, RZ, 0x3100 ;  /* 0x00003100ff057424 */ /* 0x000fc800078e00ff */
[----:B------:R2:W-:Y:S08]  /*95f0*/  SYNCS.ARRIVE.TRANS64 RZ, [R0+URZ+0x26830], R5 ;  /* 0x0268300500ff79a7 */ /* 0x0005f0000800003f */
[----:B------:R-:W-:Y:S05]  /*9600*/  @!P1 BRA `(.L_x_565) ;  /* 0x0000000000049947 */ /* 0x000fea0003800000 */
[----:B------:R-:W-:Y:S01]  /*9610*/  BPT.TRAP 0x1 ;  /* 0x000000040000795c */ /* 0x000fe20000300000 */
.L_x_565:
[----:B--2---:R-:W2:Y:S01]  /*9620*/  LDC.64 R4, c[0x0][0x728] ;  /* 0x0001ca00ff047b82 */ /* 0x004ea20000000a00 */
        /* <DEDUP_REMOVED lines=31> */
[----:B------:R-:W-:Y:S01]  /*9820*/  UMOV UR41, UR33 ;  /* 0x0000002100297c82 */ /* 0x000fe20008000000 */
[----:B------:R-:W-:-:S02]  /*9830*/  UMOV UR10, 0x10 ;  /* 0x00000010000a7882 */ /* 0x000fc40000000000 */
[----:B------:R-:W-:-:S13]  /*9840*/  R2UR UR9, R4 ;  /* 0x00000000040972ca */ /* 0x000fda00000e0000 */
[----:B------:R2:W-:Y:S01]  /*9850*/  UTMALDG.4D [UR32], [UR8], desc[UR22] ;  /* 0x00001620080075b4 */ /* 0x0005e20008019000 */
[----:B------:R2:W-:Y:S01]  /*9860*/  UTMALDG.4D [UR24], [UR8], desc[UR22] ;  /* 0x00001618080075b4 */ /* 0x0005e20008019000 */
[----:B------:R2:W-:Y:S01]  /*9870*/  UTMALDG.4D [UR16], [UR8], desc[UR22] ;  /* 0x00001610080075b4 */ /* 0x0005e20008019000 */
[----:B------:R2:W-:Y:S01]  /*9880*/  UBLKCP.S.G [UR40], [UR30], UR10 ;  /* 0x000000281e0073ba */ /* 0x0005e2000800020a */
[----:B------:R-:W3:Y:S02]  /*9890*/  SYNCS.PHASECHK.TRANS64.TRYWAIT P1, [R0+URZ+0x26828], R7 ;  /* 0x02682807000075a7 */ /* 0x000ee4000802017f */
[----:B--23--:R-:W-:Y:S05]  /*98a0*/  @!P1 BRA `(.L_x_566) ;  /* 0x0000000c00189947 */ /* 0x00cfea0003800000 */
.L_x_586:
[----:B------:R-:W-:Y:S05]  /*98b0*/  @P0 BRA `(.L_x_567) ;  /* 0x0000000000140947 */ /* 0x000fea0003800000 */
[----:B------:R-:W-:Y:S01]  /*98c0*/  ISETP.NE.AND P0, PT, R16, RZ, PT ;  /* 0x000000ff1000720c */ /* 0x000fe20003f05270 */
[----:B------:R-:W-:-:S04]  /*98d0*/  IMAD.MOV.U32 R5, RZ, RZ, 0x3100 ;  /* 0x00003100ff057424 */ /* 0x000fc800078e00ff */
[----:B------:R3:W-:Y:S08]  /*98e0*/  SYNCS.ARRIVE.TRANS64 RZ, [R0+URZ+0x26818], R5 ;  /* 0x0268180500ff79a7 */ /* 0x0007f0000800003f */
[----:B------:R-:W-:Y:S05]  /*98f0*/  @!P0 BRA `(.L_x_567) ;  /* 0x0000000000048947 */ /* 0x000fea0003800000 */
[----:B------:R-:W-:Y:S01]  /*9900*/  BPT.TRAP 0x1 ;  /* 0x000000040000795c */ /* 0x000fe20000300000 */
.L_x_567:
        /* <DEDUP_REMOVED lines=17> */
[----:B------:R-:W-:Y:S02]  /*9a20*/  UIADD3 UR35, UR10, UR43, URZ ;  /* 0x0000002b0a237290 */ /* 0x000fe4000fffe03f */
[----:B---3--:R-:W-:Y:S01]  /*9a30*/  IMAD.U32 R5, RZ, RZ, UR10 ;  /* 0x0000000aff057e24 */ /* 0x008fe2000f8e00ff */
        /* <DEDUP_REMOVED lines=13> */
[----:B------:R3:W-:Y:S02]  /*9b10*/  UBLKCP.S.G [UR40], [UR8], UR39 ;  /* 0x00000028080073ba */ /* 0x0007e40008000227 */
[----:B---3--:R-:W-:Y:S01]  /*9b20*/  NOP ;  /* 0x0000000000007918 */ /* 0x008fe20000000000 */
.L_x_553:
[----:B------:R-:W3:Y:S01]  /*9b30*/  S2R R2, SR_TID.X ;  /* 0x0000000000027919 */ /* 0x000ee20000002100 */
[----:B------:R-:W-:Y:S01]  /*9b40*/  IMAD R3, R12, 0x8, R0 ;  /* 0x000000080c037824 */ /* 0x000fe200078e0200 */
[----:B---3--:R-:W-:Y:S02]  /*9b50*/  LOP3.LUT R4, R2, 0x7f, RZ, 0xc0, !PT ;  /* 0x0000007f02047812 */ /* 0x008fe400078ec0ff */
[----:B------:R-:W-:Y:S02]  /*9b60*/  SHF.L.U32 R2, R9, 0x1f, RZ ;  /* 0x0000001f09027819 */ /* 0x000fe400000006ff */
[----:B------:R-:W-:Y:S02]  /*9b70*/  ISETP.NE.AND P1, PT, R4, RZ, PT ;  /* 0x000000ff0400720c */ /* 0x000fe40003f25270 */
[----:B------:R-:W3:Y:S02]  /*9b80*/  SYNCS.PHASECHK.TRANS64.TRYWAIT P0, [R3+URZ+0x26840], R2 ;  /* 0x02684002030075a7 */ /* 0x000ee4000800017f */
[----:B---3--:R-:W-:Y:S09]  /*9b90*/  @!P0 BRA `(.L_x_568) ;  /* 0x0000000800708947 */ /* 0x008ff20003800000 */
.L_x_587:
[----:B------:R-:W-:Y:S05]  /*9ba0*/  @P1 BRA `(.L_x_569) ;  /* 0x0000000000181947 */ /* 0x000fea0003800000 */
[----:B------:R-:W4:Y:S01]  /*9bb0*/  S2R R4, SR_TID.X ;  /* 0x0000000000047919 */ /* 0x000f220000002100 */
[----:B---3--:R-:W-:-:S04]  /*9bc0*/  IMAD.MOV.U32 R2, RZ, RZ, 0x3100 ;  /* 0x00003100ff027424 */ /* 0x008fc800078e00ff */
[----:B------:R3:W-:Y:S01]  /*9bd0*/  SYNCS.ARRIVE.TRANS64 RZ, [R3+URZ+0x26830], R2 ;  /* 0x0268300203ff79a7 */ /* 0x0007e2000800003f */
[----:B----4-:R-:W-:-:S13]  /*9be0*/  LOP3.LUT P0, RZ, R4, 0x1f, RZ, 0xc0, !PT ;  /* 0x0000001f04ff7812 */ /* 0x010fda000780c0ff */
[----:B---3--:R-:W-:Y:S05]  /*9bf0*/  @!P0 BRA `(.L_x_569) ;  /* 0x0000000000048947 */ /* 0x008fea0003800000 */
[----:B------:R-:W-:Y:S01]  /*9c00*/  BPT.TRAP 0x1 ;  /* 0x000000040000795c */ /* 0x000fe20000300000 */
.L_x_569:
[----:B------:R-:W-:Y:S01]  /*9c10*/  R2UR UR35, R5 ;  /* 0x00000000052372ca */ /* 0x000fe200000e0000 */
[C-C-:B---3--:R-:W-:Y:S01]  /*9c20*/  IMAD R2, R12.reuse, 0x3000, R0.reuse ;  /* 0x000030000c027824 */ /* 0x148fe200078e0200 */
[----:B------:R-:W-:Y:S01]  /*9c30*/  R2UR UR33, R3 ;  /* 0x00000000032172ca */ /* 0x000fe200000e0000 */
[----:B-12---:R-:W-:Y:S01]  /*9c40*/  IMAD R0, R12, 0x100, R0 ;  /* 0x000001000c007824 */ /* 0x006fe200078e0200 */
        /* <DEDUP_REMOVED lines=11> */
[----:B------:R-:W-:-:S02]  /*9d00*/  UIADD3 UR35, UR35, UR43, URZ ;  /* 0x0000002b23237290 */ /* 0x000fc4000fffe03f */
[----:B------:R-:W-:Y:S02]  /*9d10*/  UIADD3 UR33, UR33, 0x26830, URZ ;  /* 0x0002683021217890 */ /* 0x000fe4000fffe03f */
        /* <DEDUP_REMOVED lines=13> */
[----:B------:R-:W-:Y:S01]  /*9df0*/  UMOV UR25, UR33 ;  /* 0x0000002100197c82 */ /* 0x000fe20008000000 */
[----:B------:R-:W-:Y:S01]  /*9e00*/  UMOV UR27, UR35 ;  /* 0x00000023001b7c82 */ /* 0x000fe20008000000 */
[----:B------:R-:W-:Y:S01]  /*9e10*/  R2UR UR23, R11 ;  /* 0x000000000b1772ca */ /* 0x000fe200000e0000 */
[----:B------:R-:W-:Y:S01]  /*9e20*/  UMOV UR19, UR35 ;  /* 0x0000002300137c82 */ /* 0x000fe20008000000 */
[----:B------:R-:W-:Y:S01]  /*9e30*/  UMOV UR41, UR33 ;  /* 0x0000002100297c82 */ /* 0x000fe20008000000 */
[----:B------:R-:W-:Y:S01]  /*9e40*/  UMOV UR10, 0x10 ;  /* 0x00000010000a7882 */ /* 0x000fe20000000000 */
[----:B------:R-:W-:Y:S01]  /*9e50*/  ISETP.NE.AND P0, PT, R0, 0x2, PT ;  /* 0x000000020000780c */ /* 0x000fe20003f05270 */
[----:B------:R-:W-:-:S03]  /*9e60*/  ULEA.HI.X UR9, UR17, UR9, UR18, 0x2, UP0 ;  /* 0x0000000911097291 */ /* 0x000fc600080f1412 */
[----:B------:R-:W-:Y:S01]  /*9e70*/  UMOV UR18, 0x40 ;  /* 0x0000004000127882 */ /* 0x000fe20000000000 */
[----:B------:R-:W-:Y:S01]  /*9e80*/  UMOV UR17, UR33 ;  /* 0x0000002100117c82 */ /* 0x000fe20008000000 */
[----:B------:R-:W-:Y:S02]  /*9e90*/  SEL R2, RZ, 0x1, P0 ;  /* 0x00000001ff027807 */ /* 0x000fe40000000000 */
[----:B------:R-:W-:Y:S01]  /*9ea0*/  SEL R0, R0, RZ, P0 ;  /* 0x000000ff00007207 */ /* 0x000fe20000000000 */
[----:B------:R1:W-:Y:S01]  /*9eb0*/  UTMALDG.4D [UR32], [UR22], desc[UR30] ;  /* 0x00001e20160075b4 */ /* 0x0003e20008019000 */
[----:B------:R-:W-:Y:S01]  /*9ec0*/  LOP3.LUT R9, R9, R2, RZ, 0x3c, !PT ;  /* 0x0000000209097212 */ /* 0x000fe200078e3cff */
[----:B------:R1:W-:Y:S01]  /*9ed0*/  UTMALDG.4D [UR24], [UR22], desc[UR30] ;  /* 0x00001e18160075b4 */ /* 0x0003e20008019000 */
[----:B------:R1:W-:Y:S01]  /*9ee0*/  UTMALDG.4D [UR16], [UR22], desc[UR30] ;  /* 0x00001e10160075b4 */ /* 0x0003e20008019000 */
[----:B------:R1:W-:Y:S02]  /*9ef0*/  UBLKCP.S.G [UR40], [UR8], UR10 ;  /* 0x00000028080073ba */ /* 0x0003e4000800020a */
[----:B-1----:R-:W-:-:S02]  /*9f00*/  NOP ;  /* 0x0000000000007918 */ /* 0x002fc40000000000 */
.L_x_550:
[----:B------:R-:W-:Y:S05]  /*9f10*/  BSYNC B0 ;  /* 0x0000000000007941 */ /* 0x000fea0003800000 */
.L_x_548:
[----:B------:R-:W-:-:S03]  /*9f20*/  UMOV UR8, 0xffffffff ;  /* 0xffffffff00087882 */ /* 0x000fc60000000000 */
[----:B------:R-:W-:Y:S05]  /*9f30*/  BRA.DIV UR8, `(.L_x_570) ;  /* 0x00000006089c7947 */ /* 0x000fea000b800000 */
[----:B------:R-:W-:-:S13]  /*9f40*/  ELECT P0, URZ, PT ;  /* 0x00000000003f782f */ /* 0x000fda0003800000 */
.L_x_590:
[----:B------:R-:W-:Y:S05]  /*9f50*/  @!P0 BRA `(.L_x_480) ;  /* 0x0000000000848947 */ /* 0x000fea0003800000 */
[----:B------:R-:W-:-:S06]  /*9f60*/  ULOP3.LUT UR8, UR38, 0x2, URZ, 0xfc, !UPT ;  /* 0x0000000226087892 */ /* 0x000fcc000f8efc3f */
[----:B------:R-:W-:-:S05]  /*9f70*/  IMAD.U32 R2, RZ, RZ, UR8 ;  /* 0x00000008ff027e24 */ /* 0x000fca000f8e00ff */
[----:B------:R-:W-:-:S13]  /*9f80*/  ISETP.NE.AND P2, PT, R2, 0x3, PT ;  /* 0x000000030200780c */ /* 0x000fda0003f45270 */
[----:B------:R-:W-:Y:S05]  /*9f90*/  @!P2 BRA `(.L_x_571) ;  /* 0x000000000004a947 */ /* 0x000fea0003800000 */
[----:B--2---:R-:W-:Y:S01]  /*9fa0*/  BPT.TRAP 0x1 ;  /* 0x000000040000795c */ /* 0x004fe20000300000 */
.L_x_571:
        /* <DEDUP_REMOVED lines=15> */
.L_x_591:
[----:B------:R-:W3:Y:S02]  /*a0a0*/  SYNCS.PHASECHK.TRANS64.TRYWAIT P0, [R3+URZ], R2 ;  /* 0x00000002030075a7 */ /* 0x000ee4000800017f */
[----:B---3--:R-:W-:Y:S05]  /*a0b0*/  @!P0 BRA `(.L_x_573) ;  /* 0x0000000400748947 */ /* 0x008fea0003800000 */
.L_x_592:
[----:B------:R-:W-:Y:S05]  /*a0c0*/  @!P2 BRA `(.L_x_574) ;  /* 0x000000000004a947 */ /* 0x000fea0003800000 */
[----:B--2---:R-:W-:Y:S01]  /*a0d0*/  BPT.TRAP 0x1 ;  /* 0x000000040000795c */ /* 0x004fe20000300000 */
.L_x_574:
[----:B---3--:R-:W-:-:S04]  /*a0e0*/  VIADD R3, R7, 0x26840 ;  /* 0x0002684007037836 */ /* 0x008fc80000000000 */
[----:B------:R-:W-:-:S04]  /*a0f0*/  IMAD R0, R0, 0x8, R3 ;  /* 0x0000000800007824 */ /* 0x000fc800078e0203 */
[----:B------:R-:W3:Y:S02]  /*a100*/  SYNCS.PHASECHK.TRANS64.TRYWAIT P0, [R0+URZ], R5 ;  /* 0x00000005000075a7 */ /* 0x000ee4000800017f */
[----:B---3--:R-:W-:Y:S05]  /*a110*/  @!P0 BRA `(.L_x_575) ;  /* 0x0000000400708947 */ /* 0x008fea0003800000 */
.L_x_593:
[----:B------:R-:W-:-:S07]  /*a120*/  IMAD R3, R4, 0x8, R3 ;  /* 0x0000000804037824 */ /* 0x000fce00078e0203 */
.L_x_576:
[----:B----4-:R4:W1:Y:S02]  /*a130*/  SYNCS.PHASECHK.TRANS64.TRYWAIT P0, [R3+URZ], R2 ;  /* 0x00000002030075a7 */ /* 0x010864000800017f */
[----:B-1----:R-:W-:Y:S05]  /*a140*/  @!P0 NANOSLEEP.SYNCS 0x989680 ;  /* 0x009896800000895d */ /* 0x002fea0003900000 */
[----:B------:R-:W1:Y:S02]  /*a150*/  @!P0 SYNCS.PHASECHK.TRANS64 P0, [R3+URZ], R2 ;  /* 0x00000002030085a7 */ /* 0x000e64000800007f */
[----:B-1----:R-:W-:Y:S05]  /*a160*/  @!P0 BRA `(.L_x_576) ;  /* 0xfffffffc00f08947 */ /* 0x002fea000383ffff */
.L_x_480:
[----:B--2---:R-:W-:Y:S05]  /*a170*/  BSYNC B6 ;  /* 0x0000000000067941 */ /* 0x004fea0003800000 */
.L_x_474:
[----:B------:R-:W-:Y:S05]  /*a180*/  EXIT ;  /* 0x000000000000794d */ /* 0x000fea0003800000 */
.L_x_490:
[----:B------:R-:W-:Y:S02]  /*a190*/  IMAD.MOV.U32 R13, RZ, RZ, R16 ;  /* 0x000000ffff0d7224 */ /* 0x000fe400078e0010 */
[----:B------:R-:W-:Y:S02]  /*a1a0*/  IMAD.MOV.U32 R12, RZ, RZ, RZ ;  /* 0x000000ffff0c7224 */ /* 0x000fe400078e00ff */
[----:B------:R-:W-:Y:S02]  /*a1b0*/  IMAD.MOV.U32 R11, RZ, RZ, 0x1f ;  /* 0x0000001fff0b7424 */ /* 0x000fe400078e00ff */
[----:B------:R-:W-:-:S07]  /*a1c0*/  IMAD.MOV.U32 R15, RZ, RZ, -0x1 ;  /* 0xffffffffff0f7424 */ /* 0x000fce00078e00ff */
[----:B-1---5:R-:W-:Y:S05]  /*a1d0*/  WARPSYNC.COLLECTIVE R15, `(.L_x_577) ;  /* 0x000000000f087348 */ /* 0x022fea0003c00000 */
[----:B------:R2:W3:Y:S02]  /*a1e0*/  SHFL.IDX P6, R14, R13, R12, R11 ;  /* 0x0000000c0d0e7389 */ /* 0x0004e400000c000b */
[----:B-123-5:R-:W-:Y:S01]  /*a1f0*/  ENDCOLLECTIVE ;  /* 0x000000000000791b */ /* 0x02efe20003800000 */
.L_x_577:
[----:B------:R-:W-:Y:S05]  /*a200*/  BRA `(.L_x_578) ;  /* 0xffffff7000587947 */ /* 0x000fea000383ffff */
.L_x_492:
[----:B-1----:R1:W3:Y:S02]  /*a210*/  SYNCS.PHASECHK.TRANS64.TRYWAIT P0, [R18+URZ+0x26800], R5 ;  /* 0x02680005120075a7 */ /* 0x0022e4000800017f */
[----:B---3--:R-:W-:Y:S05]  /*a220*/  @!P0 NANOSLEEP.SYNCS 0x989680 ;  /* 0x009896800000895d */ /* 0x008fea0003900000 */
[----:B------:R-:W3:Y:S02]  /*a230*/  @!P0 SYNCS.PHASECHK.TRANS64 P0, [R18+URZ+0x26800], R5 ;  /* 0x02680005120085a7 */ /* 0x000ee4000800007f */
[----:B---3--:R-:W-:Y:S05]  /*a240*/  @!P0 BRA `(.L_x_492) ;  /* 0xfffffffc00f08947 */ /* 0x008fea000383ffff */
[----:B------:R-:W-:Y:S05]  /*a250*/  BRA `(.L_x_491) ;  /* 0xffffff70007c7947 */ /* 0x000fea000383ffff */
.L_x_497:
[----:B--2---:R-:W-:-:S04]  /*a260*/  IMAD.U32 R5, RZ, RZ, UR10 ;  /* 0x0000000aff057e24 */ /* 0x004fc8000f8e00ff */
[----:B------:R2:W3:Y:S03]  /*a270*/  SYNCS.PHASECHK.TRANS64.TRYWAIT P1, [R5+URZ+0x26810], R16 ;  /* 0x02681010050075a7 */ /* 0x0004e6000802017f */
[----:B---3--:R-:W-:Y:S05]  /*a280*/  @!P1 NANOSLEEP.SYNCS 0x989680 ;  /* 0x009896800000995d */ /* 0x008fea0003900000 */
[----:B------:R-:W3:Y:S02]  /*a290*/  @!P1 SYNCS.PHASECHK.TRANS64 P1, [R5+URZ+0x26810], R16 ;  /* 0x02681010050095a7 */ /* 0x000ee4000802007f */
[----:B---3--:R-:W-:Y:S05]  /*a2a0*/  @!P1 BRA `(.L_x_497) ;  /* 0xfffffffc00ec9947 */ /* 0x008fea000383ffff */
[----:B------:R-:W-:Y:S05]  /*a2b0*/  BRA `(.L_x_496) ;  /* 0xffffff7800e07947 */ /* 0x000fea000383ffff */
.L_x_501:
[----:B------:R-:W-:-:S04]  /*a2c0*/  IMAD.U32 R121, RZ, RZ, UR10 ;  /* 0x0000000aff797e24 */ /* 0x000fc8000f8e00ff */
[----:B------:R1:W1:Y:S03]  /*a2d0*/  SYNCS.PHASECHK.TRANS64.TRYWAIT P1, [R121+URZ+0x26830], R16 ;  /* 0x02683010790075a7 */ /* 0x000266000802017f */
[----:B-1----:R-:W-:Y:S05]  /*a2e0*/  @!P1 NANOSLEEP.SYNCS 0x989680 ;  /* 0x009896800000995d */ /* 0x002fea0003900000 */
[----:B------:R-:W1:Y:S02]  /*a2f0*/  @!P1 SYNCS.PHASECHK.TRANS64 P1, [R121+URZ+0x26830], R16 ;  /* 0x02683010790095a7 */ /* 0x000e64000802007f */
[----:B-1----:R-:W-:Y:S05]  /*a300*/  @!P1 BRA `(.L_x_501) ;  /* 0xfffffffc00ec9947 */ /* 0x002fea000383ffff */
[----:B------:R-:W-:Y:S05]  /*a310*/  BRA `(.L_x_500) ;  /* 0xffffff7c00ec7947 */ /* 0x000fea000383ffff */
.L_x_551:
[----:B-1----:R1:W2:Y:S02]  /*a320*/  SYNCS.PHASECHK.TRANS64.TRYWAIT P0, [R0+URZ+0x26820], R3 ;  /* 0x02682003000075a7 */ /* 0x0022a4000800017f */
[----:B--2---:R-:W-:Y:S05]  /*a330*/  @!P0 NANOSLEEP.SYNCS 0x989680 ;  /* 0x009896800000895d */ /* 0x004fea0003900000 */
[----:B------:R-:W2:Y:S02]  /*a340*/  @!P0 SYNCS.PHASECHK.TRANS64 P0, [R0+URZ+0x26820], R3 ;  /* 0x02682003000085a7 */ /* 0x000ea4000800007f */
[----:B--2---:R-:W-:Y:S05]  /*a350*/  @!P0 BRA `(.L_x_551) ;  /* 0xfffffffc00f08947 */ /* 0x004fea000383ffff */
[----:B------:R-:W-:Y:S05]  /*a360*/  BRA `(.L_x_579) ;  /* 0xffffffdc00787947 */ /* 0x000fea000383ffff */
.L_x_555:
[----:B-1----:R1:W2:Y:S02]  /*a370*/  SYNCS.PHASECHK.TRANS64.TRYWAIT P1, [R0+URZ+0x26840], R21 ;  /* 0x02684015000075a7 */ /* 0x0022a4000802017f */
[----:B--2---:R-:W-:Y:S05]  /*a380*/  @!P1 NANOSLEEP.SYNCS 0x989680 ;  /* 0x009896800000995d */ /* 0x004fea0003900000 */
[----:B------:R-:W2:Y:S02]  /*a390*/  @!P1 SYNCS.PHASECHK.TRANS64 P1, [R0+URZ+0x26840], R21 ;  /* 0x02684015000095a7 */ /* 0x000ea4000802007f */
[----:B--2---:R-:W-:Y:S05]  /*a3a0*/  @!P1 BRA `(.L_x_555) ;  /* 0xfffffffc00f09947 */ /* 0x004fea000383ffff */
[----:B------:R-:W-:Y:S05]  /*a3b0*/  BRA `(.L_x_580) ;  /* 0xffffffe400987947 */ /* 0x000fea000383ffff */
.L_x_557:
[----:B--2---:R2:W3:Y:S02]  /*a3c0*/  SYNCS.PHASECHK.TRANS64.TRYWAIT P1, [R0+URZ+0x26828], R21 ;  /* 0x02682815000075a7 */ /* 0x0044e4000802017f */
[----:B---3--:R-:W-:Y:S05]  /*a3d0*/  @!P1 NANOSLEEP.SYNCS 0x989680 ;  /* 0x009896800000995d */ /* 0x008fea0003900000 */
[----:B------:R-:W3:Y:S02]  /*a3e0*/  @!P1 SYNCS.PHASECHK.TRANS64 P1, [R0+URZ+0x26828], R21 ;  /* 0x02682815000095a7 */ /* 0x000ee4000802007f */
[----:B---3--:R-:W-:Y:S05]  /*a3f0*/  @!P1 BRA `(.L_x_557) ;  /* 0xfffffffc00f09947 */ /* 0x008fea000383ffff */
[----:B------:R-:W-:Y:S05]  /*a400*/  BRA `(.L_x_581) ;  /* 0xffffffe800487947 */ /* 0x000fea000383ffff */
.L_x_559:
[----:B---3--:R3:W4:Y:S02]  /*a410*/  SYNCS.PHASECHK.TRANS64.TRYWAIT P1, [R0+URZ+0x26848], R21 ;  /* 0x02684815000075a7 */ /* 0x008724000802017f */
[----:B----4-:R-:W-:Y:S05]  /*a420*/  @!P1 NANOSLEEP.SYNCS 0x989680 ;  /* 0x009896800000995d */ /* 0x010fea0003900000 */
[----:B------:R-:W4:Y:S02]  /*a430*/  @!P1 SYNCS.PHASECHK.TRANS64 P1, [R0+URZ+0x26848], R21 ;  /* 0x02684815000095a7 */ /* 0x000f24000802007f */
[----:B----4-:R-:W-:Y:S05]  /*a440*/  @!P1 BRA `(.L_x_559) ;  /* 0xfffffffc00f09947 */ /* 0x010fea000383ffff */
[----:B------:R-:W-:Y:S05]  /*a450*/  BRA `(.L_x_582) ;  /* 0xffffffe800dc7947 */ /* 0x000fea000383ffff */
.L_x_561:
[----:B------:R-:W-:-:S07]  /*a460*/  SHF.L.U32 R5, R9, 0x1f, RZ ;  /* 0x0000001f09057819 */ /* 0x000fce00000006ff */
.L_x_583:
[----:B-1----:R1:W2:Y:S02]  /*a470*/  SYNCS.PHASECHK.TRANS64.TRYWAIT P1, [R0+URZ+0x26820], R5 ;  /* 0x02682005000075a7 */ /* 0x0022a4000802017f */
[----:B--2---:R-:W-:Y:S05]  /*a480*/  @!P1 NANOSLEEP.SYNCS 0x989680 ;  /* 0x009896800000995d */ /* 0x004fea0003900000 */
[----:B------:R-:W2:Y:S02]  /*a490*/  @!P1 SYNCS.PHASECHK.TRANS64 P1, [R0+URZ+0x26820], R5 ;  /* 0x02682005000095a7 */ /* 0x000ea4000802007f */
[----:B--2---:R-:W-:Y:S05]  /*a4a0*/  @!P1 BRA `(.L_x_583) ;  /* 0xfffffffc00f09947 */ /* 0x004fea000383ffff */
[----:B------:R-:W-:Y:S05]  /*a4b0*/  BRA `(.L_x_584) ;  /* 0xffffffec00807947 */ /* 0x000fea000383ffff */
.L_x_564:
[----:B-1----:R1:W2:Y:S02]  /*a4c0*/  SYNCS.PHASECHK.TRANS64.TRYWAIT P1, [R0+URZ+0x26840], R7 ;  /* 0x02684007000075a7 */ /* 0x0022a4000802017f */
[----:B--2---:R-:W-:Y:S05]  /*a4d0*/  @!P1 NANOSLEEP.SYNCS 0x989680 ;  /* 0x009896800000995d */ /* 0x004fea0003900000 */
[----:B------:R-:W2:Y:S02]  /*a4e0*/  @!P1 SYNCS.PHASECHK.TRANS64 P1, [R0+URZ+0x26840], R7 ;  /* 0x02684007000095a7 */ /* 0x000ea4000802007f */
[----:B--2---:R-:W-:Y:S05]  /*a4f0*/  @!P1 BRA `(.L_x_564) ;  /* 0xfffffffc00f09947 */ /* 0x004fea000383ffff */
[----:B------:R-:W-:Y:S05]  /*a500*/  BRA `(.L_x_585) ;  /* 0xfffffff0002c7947 */ /* 0x000fea000383ffff */
.L_x_566:
[----:B--2---:R2:W3:Y:S02]  /*a510*/  SYNCS.PHASECHK.TRANS64.TRYWAIT P1, [R0+URZ+0x26828], R7 ;  /* 0x02682807000075a7 */ /* 0x0044e4000802017f */
[----:B---3--:R-:W-:Y:S05]  /*a520*/  @!P1 NANOSLEEP.SYNCS 0x989680 ;  /* 0x009896800000995d */ /* 0x008fea0003900000 */
[----:B------:R-:W3:Y:S02]  /*a530*/  @!P1 SYNCS.PHASECHK.TRANS64 P1, [R0+URZ+0x26828], R7 ;  /* 0x02682807000095a7 */ /* 0x000ee4000802007f */
[----:B---3--:R-:W-:Y:S05]  /*a540*/  @!P1 BRA `(.L_x_566) ;  /* 0xfffffffc00f09947 */ /* 0x008fea000383ffff */
[----:B------:R-:W-:Y:S05]  /*a550*/  BRA `(.L_x_586) ;  /* 0xfffffff000d47947 */ /* 0x000fea000383ffff */
.L_x_568:
[----:B---3--:R3:W4:Y:S02]  /*a560*/  SYNCS.PHASECHK.TRANS64.TRYWAIT P0, [R3+URZ+0x26840], R2 ;  /* 0x02684002030075a7 */ /* 0x008724000800017f */
[----:B----4-:R-:W-:Y:S05]  /*a570*/  @!P0 NANOSLEEP.SYNCS 0x989680 ;  /* 0x009896800000895d */ /* 0x010fea0003900000 */
[----:B------:R-:W4:Y:S02]  /*a580*/  @!P0 SYNCS.PHASECHK.TRANS64 P0, [R3+URZ+0x26840], R2 ;  /* 0x02684002030085a7 */ /* 0x000f24000800007f */
[----:B----4-:R-:W-:Y:S05]  /*a590*/  @!P0 BRA `(.L_x_568) ;  /* 0xfffffffc00f08947 */ /* 0x010fea000383ffff */
[----:B------:R-:W-:Y:S05]  /*a5a0*/  BRA `(.L_x_587) ;  /* 0xfffffff4007c7947 */ /* 0x000fea000383ffff */
.L_x_570:
[----:B------:R-:W-:Y:S01]  /*a5b0*/  BSSY B0, `(.L_x_588) ;  /* 0x0000006000007945 */ /* 0x000fe20003800000 */
[----:B------:R-:W-:-:S07]  /*a5c0*/  IMAD.MOV.U32 R15, RZ, RZ, -0x1 ;  /* 0xffffffffff0f7424 */ /* 0x000fce00078e00ff */
[----:B--2---:R-:W-:Y:S05]  /*a5d0*/  WARPSYNC.COLLECTIVE R15, `(.L_x_589) ;  /* 0x000000000f0c7348 */ /* 0x004fea0003c00000 */
[----:B------:R-:W-:Y:S02]  /*a5e0*/  ELECT P6, UR62, PT ;  /* 0x00000000003e782f */ /* 0x000fe400038c0000 */
[----:B------:R-:W-:Y:S01]  /*a5f0*/  MOV R14, UR62 ;  /* 0x0000003e000e7c02 */ /* 0x000fe20008000f00 */
[----:B--2---:R-:W-:Y:S10]  /*a600*/  ENDCOLLECTIVE ;  /* 0x000000000000791b */ /* 0x004ff40003800000 */
.L_x_589:
[----:B------:R-:W-:Y:S05]  /*a610*/  BSYNC B0 ;  /* 0x0000000000007941 */ /* 0x000fea0003800000 */
.L_x_588:
[----:B------:R-:W-:Y:S01]  /*a620*/  PLOP3.LUT P0, PT, P6, PT, PT, 0x80, 0x0 ;  /* 0x000000000000781c */ /* 0x000fe2000370f070 */
[----:B------:R-:W-:-:S12]  /*a630*/  BRA `(.L_x_590) ;  /* 0xfffffff800447947 */ /* 0x000fd8000383ffff */
.L_x_572:
[----:B-1----:R1:W3:Y:S02]  /*a640*/  SYNCS.PHASECHK.TRANS64.TRYWAIT P0, [R6+URZ], R5 ;  /* 0x00000005060075a7 */ /* 0x0022e4000800017f */
[----:B---3--:R-:W-:Y:S05]  /*a650*/  @!P0 NANOSLEEP.SYNCS 0x989680 ;  /* 0x009896800000895d */ /* 0x008fea0003900000 */
[----:B------:R-:W3:Y:S02]  /*a660*/  @!P0 SYNCS.PHASECHK.TRANS64 P0, [R6+URZ], R5 ;  /* 0x00000005060085a7 */ /* 0x000ee4000800007f */
[----:B---3--:R-:W-:Y:S05]  /*a670*/  @!P0 BRA `(.L_x_572) ;  /* 0xfffffffc00f08947 */ /* 0x008fea000383ffff */
[----:B------:R-:W-:Y:S05]  /*a680*/  BRA `(.L_x_591) ;  /* 0xfffffff800847947 */ /* 0x000fea000383ffff */
.L_x_573:
[----:B---3--:R3:W4:Y:S02]  /*a690*/  SYNCS.PHASECHK.TRANS64.TRYWAIT P0, [R3+URZ], R2 ;  /* 0x00000002030075a7 */ /* 0x008724000800017f */
[----:B----4-:R-:W-:Y:S05]  /*a6a0*/  @!P0 NANOSLEEP.SYNCS 0x989680 ;  /* 0x009896800000895d */ /* 0x010fea0003900000 */
[----:B------:R-:W4:Y:S02]  /*a6b0*/  @!P0 SYNCS.PHASECHK.TRANS64 P0, [R3+URZ], R2 ;  /* 0x00000002030085a7 */ /* 0x000f24000800007f */
[----:B----4-:R-:W-:Y:S05]  /*a6c0*/  @!P0 BRA `(.L_x_573) ;  /* 0xfffffffc00f08947 */ /* 0x010fea000383ffff */
[----:B------:R-:W-:Y:S05]  /*a6d0*/  BRA `(.L_x_592) ;  /* 0xfffffff800787947 */ /* 0x000fea000383ffff */
.L_x_575:
[----:B---3--:R3:W4:Y:S02]  /*a6e0*/  SYNCS.PHASECHK.TRANS64.TRYWAIT P0, [R0+URZ], R5 ;  /* 0x00000005000075a7 */ /* 0x008724000800017f */
[----:B----4-:R-:W-:Y:S05]  /*a6f0*/  @!P0 NANOSLEEP.SYNCS 0x989680 ;  /* 0x009896800000895d */ /* 0x010fea0003900000 */
[----:B------:R-:W4:Y:S02]  /*a700*/  @!P0 SYNCS.PHASECHK.TRANS64 P0, [R0+URZ], R5 ;  /* 0x00000005000085a7 */ /* 0x000f24000800007f */
[----:B----4-:R-:W-:Y:S05]  /*a710*/  @!P0 BRA `(.L_x_575) ;  /* 0xfffffffc00f08947 */ /* 0x010fea000383ffff */
[----:B------:R-:W-:Y:S05]  /*a720*/  BRA `(.L_x_593) ;  /* 0xfffffff8007c7947 */ /* 0x000fea000383ffff */
.L_x_594:
        /* <DEDUP_REMOVED lines=13> */
.L_x_3299:


//--------------------- .text._ZN7cutlass13device_kernelIN5flash11enable_sm90INS1_16FlashAttnBwdSm90INS1_25CollectiveMainloopBwdSm90ILi2ELi2ELi2EN4cute5tupleIJNS5_1CILi1EEES8_S8_EEENS6_IJNS7_ILi64EEENS7_ILi128EEENS7_ILi96EEEEEENS_6half_tEfNS_4arch4Sm90ELb0ELb0ELb1ELb1ELb1ELb1ELb0ELb0ELi2ELi1ELi2ELi1ELb1EEENS1_21CollectiveEpilogueBwdISD_SE_SG_Li256ELb1ELb0ELi1EEENS1_19SingleTileSchedulerILb1ELb0ELb0ELi128EEEEEEEEEvNT_6ParamsE --------------------------
	.section	.text._ZN7cutlass13device_kernelIN5flash11enable_sm90INS1_16FlashAttnBwdSm90INS1_25CollectiveMainloopBwdSm90ILi2ELi2ELi2EN4cute5tupleIJNS5_1CILi1EEES8_S8_EEENS6_IJNS7_ILi64EEENS7_ILi128EEENS7_ILi96EEEEEENS_6half_tEfNS_4arch4Sm90ELb0ELb0ELb1ELb1ELb1ELb1ELb0ELb0ELi2ELi1ELi2ELi1ELb1EEENS1_21CollectiveEpilogueBwdISD_SE_SG_Li256ELb1ELb0ELi1EEENS1_19SingleTileSchedulerILb1ELb0ELb0ELi128EEEEEEEEEvNT_6ParamsE,"ax",@progbits
	.align	128
.text._ZN7cutlass13device_kernelIN5flash11enable_sm90INS1_16FlashAttnBwdSm90INS1_25CollectiveMainloopBwdSm90ILi2ELi2ELi2EN4cute5tupleIJNS5_1CILi1EEES8_S8_EEENS6_IJNS7_ILi64EEENS7_ILi128EEENS7_ILi96EEEEEENS_6half_tEfNS_4arch4Sm90ELb0ELb0ELb1ELb1ELb1ELb1ELb0ELb0ELi2ELi1ELi2ELi1ELb1EEENS1_21CollectiveEpilogueBwdISD_SE_SG_Li256ELb1ELb0ELi1EEENS1_19SingleTileSchedulerILb1ELb0ELb0ELi128EEEEEEEEEvNT_6ParamsE:
        .type           _ZN7cutlass13device_kernelIN5flash11enable_sm90INS1_16FlashAttnBwdSm90INS1_25CollectiveMainloopBwdSm90ILi2ELi2ELi2EN4cute5tupleIJNS5_1CILi1EEES8_S8_EEENS6_IJNS7_ILi64EEENS7_ILi128EEENS7_ILi96EEEEEENS_6half_tEfNS_4arch4Sm90ELb0ELb0ELb1ELb1ELb1ELb1ELb0ELb0ELi2ELi1ELi2ELi1ELb1EEENS1_21CollectiveEpilogueBwdISD_SE_SG_Li256ELb1ELb0ELi1EEENS1_19SingleTileSchedulerILb1ELb0ELb0ELi128EEEEEEEEEvNT_6ParamsE,@function
        .size           _ZN7cutlass13device_kernelIN5flash11enable_sm90INS1_16FlashAttnBwdSm90INS1_25CollectiveMainloopBwdSm90ILi2ELi2ELi2EN4cute5tupleIJNS5_1CILi1EEES8_S8_EEENS6_IJNS7_ILi64EEENS7_ILi128EEENS7_ILi96EEEEEENS_6half_tEfNS_4arch4Sm90ELb0ELb0ELb1ELb1ELb1ELb1ELb0ELb0ELi2ELi1ELi2ELi1ELb1EEENS1_21CollectiveEpilogueBwdISD_SE_SG_Li256ELb1ELb0ELi1EEENS1_19SingleTileSchedulerILb1ELb0ELb0ELi128EEEEEEEEEvNT_6ParamsE,(.L_x_3300 - _ZN7cutlass13device_kernelIN5flash11enable_sm90INS1_16FlashAttnBwdSm90INS1_25CollectiveMainloopBwdSm90ILi2ELi2ELi2EN4cute5tupleIJNS5_1CILi1EEES8_S8_EEENS6_IJNS7_ILi64EEENS7_ILi128EEENS7_ILi96EEEEEENS_6half_tEfNS_4arch4Sm90ELb0ELb0ELb1ELb1ELb1ELb1ELb0ELb0ELi2ELi1ELi2ELi1ELb1EEENS1_21CollectiveEpilogueBwdISD_SE_SG_Li256ELb1ELb0ELi1EEENS1_19SingleTileSchedulerILb1ELb0ELb0ELi128EEEEEEEEEvNT_6ParamsE)
        .other          _ZN7cutlass13device_kernelIN5flash11enable_sm90INS1_16FlashAttnBwdSm90INS1_25CollectiveMainloopBwdSm90ILi2ELi2ELi2EN4cute5tupleIJNS5_1CILi1EEES8_S8_EEENS6_IJNS7_ILi64EEENS7_ILi128EEENS7_ILi96EEEEEENS_6half_tEfNS_4arch4Sm90ELb0ELb0ELb1ELb1ELb1ELb1ELb0ELb0ELi2ELi1ELi2ELi1ELb1EEENS1_21CollectiveEpilogueBwdISD_SE_SG_Li256ELb1ELb0ELi1EEENS1_19SingleTileSchedulerILb1ELb0ELb0ELi128EEEEEEEEEvNT_6ParamsE,@"STO_CUDA_ENTRY STV_DEFAULT"
_ZN7cutlass13device_kernelIN5flash11enable_sm90INS1_16FlashAttnBwdSm90INS1_25CollectiveMainloopBwdSm90ILi2ELi2ELi2EN4cute5tupleIJNS5_1CILi1EEES8_S8_EEENS6_IJNS7_ILi64EEENS7_ILi128EEENS7_ILi96EEEEEENS_6half_tEfNS_4arch4Sm90ELb0ELb0ELb1ELb1ELb1ELb1ELb0ELb0ELi2ELi1ELi2ELi1ELb1EEENS1_21CollectiveEpilogueBwdISD_SE_SG_Li256ELb1ELb0ELi1EEENS1_19SingleTileSchedulerILb1ELb0ELb0ELi128EEEEEEEEEvNT_6ParamsE:
        /* <DEDUP_REMOVED lines=23> */
.L_x_596:
[----:B------:R-:W-:Y:S05]  /*0170*/  BSYNC B0 ;  /* 0x0000000000007941 */ /* 0x000fea0003800000 */
.L_x_595:
        /* <DEDUP_REMOVED lines=37> */
.L_x_597:
        /* <DEDUP_REMOVED lines=22> */
.L_x_598:
[----:B------:R-:W-:Y:S01]  /*0530*/  PLOP3.LUT P0, PT, PT, PT, UP0, 0x80, 0x0 ;  /* 0x000000000000781c */ /* 0x000fe20003f0f008 */
[----:B------:R-:W-:Y:S01]  /*0540*/  NOP ;  /* 0x0000000000007918 */ /* 0x000fe20000000000 */
[----:B------:R-:W-:Y:S01]  /*0550*/  ULDC.64 UR46, c[0x0][0x208] ;  /* 0x00008200002e7ab9 */ /* 0x000fe20000000a00 */
[----:B------:R-:W-:Y:S01]  /*0560*/  BSSY B6, `(.L_x_599) ;  /* 0x0000a46000067945 */ /* 0x000fe20003800000 */
[----:B-12-4-:R-:W-:Y:S09]  /*0570*/  BAR.SYNC.DEFER_BLOCKING 0x0 ;  /* 0x0000000000007b1d */ /* 0x016ff20000010000 */
[----:B------:R-:W-:Y:S05]  /*0580*/  @!P0 BRA `(.L_x_600) ;  /* 0x0000006000b88947 */ /* 0x000fea0003800000 */
.L_x_601:
        /* <DEDUP_REMOVED lines=21> */
.L_x_602:
        /* <DEDUP_REMOVED lines=14> */
.L_x_604:
[----:B------:R-:W-:-:S05]  /*07c0*/  ULDC UR4, c[0x0][0x8bc] ;  /* 0x00022f0000047ab9 */ /* 0x000fca0000000800 */
.L_x_603:
        /* <DEDUP_REMOVED lines=21> */
.L_x_606:
        /* <DEDUP_REMOVED lines=14> */
.L_x_607:
        /* <DEDUP_REMOVED lines=10> */
.L_x_608:
        /* <DEDUP_REMOVED lines=11> */
.L_x_609:
        /* <DEDUP_REMOVED lines=72> */
.L_x_612:
        /* <DEDUP_REMOVED lines=15> */
.L_x_611:
        /* <DEDUP_REMOVED lines=22> */
.L_x_614:
        /* <DEDUP_REMOVED lines=15> */
.L_x_613:
[----:B------:R-:W-:Y:S01]  /*1310*/  SHF.R.S32.HI R25, RZ, 0x1f, R22 ;  /* 0x0000001fff197819 */ /* 0x000fe20000011416 */
[----:B------:R-:W-:-:S03]  /*1320*/  UMOV UR4, 0xffffffff ;  /* 0xffffffff00047882 */ /* 0x000fc60000000000 */
[----:B------:R-:W-:-:S04]  /*1330*/  LEA.HI R0, R25, R22, RZ, 0x7 ;  /* 0x0000001619007211 */ /* 0x000fc800078f38ff */
[----:B------:R-:W-:Y:S01]  /*1340*/  SHF.R.S32.HI R16, RZ, 0x7, R0 ;  /* 0x00000007ff107819 */ /* 0x000fe20000011400 */
[----:B------:R-:W-:Y:S06]  /*1350*/  BRA.DIV UR4, `(.L_x_615) ;  /* 0x0000009604a07947 */ /* 0x000fec000b800000 */
[----:B------:R2:W3:Y:S02]  /*1360*/  SHFL.IDX PT, R14, R16, RZ, 0x1f ;  /* 0x00001fff100e7589 */ /* 0x0004e400000e0000 */
.L_x_719:
        /* <DEDUP_REMOVED lines=14> */
.L_x_616:
        /* <DEDUP_REMOVED lines=19> */
.L_x_618:
        /* <DEDUP_REMOVED lines=126> */
.L_x_629:
[----:B------:R-:W-:-:S06]  /*1d60*/  UISETP.NE.AND UP0, UPT, UR20, 0x3, UPT ;  /* 0x000000031400788c */ /* 0x000fcc000bf05270 */
[----:B------:R-:W-:-:S13]  /*1d70*/  PLOP3.LUT P0, PT, PT, PT, UP0, 0x80, 0x0 ;  /* 0x000000000000781c */ /* 0x000fda0003f0f008 */
[----:B-1----:R-:W-:Y:S05]  /*1d80*/  @!P0 BRA `(.L_x_619) ;  /* 0x0000000000048947 */ /* 0x002fea0003800000 */
[----:B------:R-:W-:Y:S01]  /*1d90*/  BPT.TRAP 0x1 ;  /* 0x000000040000795c */ /* 0x000fe20000300000 */
.L_x_619:
[----:B------:R-:W-:Y:S01]  /*1da0*/  R2UR UR10, R18 ;  /* 0x00000000120a72ca */ /* 0x000fe200000e0000 */
[----:B------:R-:W-:-:S05]  /*1db0*/  IMAD.U32 R16, RZ, RZ, UR5 ;  /* 0x00000005ff107e24 */ /* 0x000fca000f8e00ff */
[----:B------:R-:W-:-:S07]  /*1dc0*/  SHF.L.U32 R16, R16, 0x1f, RZ ;  /* 0x0000001f10107819 */ /* 0x000fce00000006ff */
[----:B------:R-:W-:-:S09]  /*1dd0*/  ULEA UR10, UR6, UR10, 0x3 ;  /* 0x0000000a060a7291 */ /* 0x000fd2000f8e183f */
[----:B------:R1:W2:Y:S01]  /*1de0*/  SYNCS.PHASECHK.TRANS64.TRYWAIT P1, [UR10+0x26810], R16 ;  /* 0x02681010ff0075a7 */ /* 0x0002a2000802014a */
[----:B------:R-:W-:Y:S05]  /*1df0*/  @!P0 BRA `(.L_x_620) ;  /* 0x0000000000048947 */ /* 0x000fea0003800000 */
[----:B------:R-:W-:Y:S01]  /*1e00*/  BPT.TRAP 0x1 ;  /* 0x000000040000795c */ /* 0x000fe20000300000 */
.L_x_620:
[----:B--2---:R-:W-:Y:S05]  /*1e10*/  @P1 BRA `(.L_x_621) ;  /* 0x0000000000081947 */ /* 0x004fea0003800000 */
[----:B------:R-:W2:Y:S02]  /*1e20*/  SYNCS.PHASECHK.TRANS64.TRYWAIT P1, [UR10+0x26810], R16 ;  /* 0x02681010ff0075a7 */ /* 0x000ea4000802014a */
[----:B--2---:R-:W-:Y:S05]  /*1e30*/  @!P1 BRA `(.L_x_622) ;  /* 0x0000008c001c9947 */ /* 0x004fea0003800000 */
.L_x_621:
        /* <DEDUP_REMOVED lines=67> */
.L_x_623:
[----:B------:R1:W1:Y:S01]  /*2270*/  SYNCS.PHASECHK.TRANS64.TRYWAIT P1, [UR10+0x26830], R16 ;  /* 0x02683010ff0075a7 */ /* 0x000262000802014a */
[----:B------:R-:W-:Y:S05]  /*2280*/  @!P0 BRA `(.L_x_624) ;  /* 0x0000000000048947 */ /* 0x000fea0003800000 */
[----:B------:R-:W-:Y:S01]  /*2290*/  BPT.TRAP 0x1 ;  /* 0x000000040000795c */ /* 0x000fe20000300000 */
.L_x_624:
[----:B-1----:R-:W-:Y:S05]  /*22a0*/  @P1 BRA `(.L_x_625) ;  /* 0x0000000000081947 */ /* 0x002fea0003800000 */
[----:B------:R-:W1:Y:S02]  /*22b0*/  SYNCS.PHASECHK.TRANS64.TRYWAIT P1, [UR10+0x26830], R16 ;  /* 0x02683010ff0075a7 */ /* 0x000e64000802014a */
[----:B-1----:R-:W-:Y:S05]  /*22c0*/  @!P1 BRA `(.L_x_626) ;  /* 0x0000008800109947 */ /* 0x002fea0003800000 */
.L_x_625:
        /* <DEDUP_REMOVED lines=565> */
.L_x_627:
        /* <DEDUP_REMOVED lines=44> */
.L_x_628:
        /* <DEDUP_REMOVED lines=62> */
.L_x_610:
        /* <DEDUP_REMOVED lines=150> */
.L_x_631:
        /* <DEDUP_REMOVED lines=60> */
.L_x_633:
[----:B------:R-:W-:Y:S05]  /*59e0*/  BSYNC B0 ;  /* 0x0000000000007941 */ /* 0x000fea0003800000 */
.L_x_632:
        /* <DEDUP_REMOVED lines=22> */
.L_x_635:
[----:B------:R-:W-:Y:S05]  /*5b50*/  BSYNC B0 ;  /* 0x0000000000007941 */ /* 0x000fea0003800000 */
.L_x_634:
        /* <DEDUP_REMOVED lines=26> */
.L_x_637:
[----:B------:R-:W-:Y:S05]  /*5d00*/  BSYNC B0 ;  /* 0x0000000000007941 */ /* 0x000fea0003800000 */
.L_x_636:
        /* <DEDUP_REMOVED lines=23> */
.L_x_630:
        /* <DEDUP_REMOVED lines=41> */
.L_x_638:
        /* <DEDUP_REMOVED lines=47> */
.L_x_640:
[----:B------:R-:W-:Y:S05]  /*6400*/  BSYNC B0 ;  /* 0x0000000000007941 */ /* 0x000fea0003800000 */
.L_x_639:
        /* <DEDUP_REMOVED lines=21> */
.L_x_642:
[----:B------:R-:W-:Y:S05]  /*6560*/  BSYNC B0 ;  /* 0x0000000000007941 */ /* 0x000fea0003800000 */
.L_x_641:
        /* <DEDUP_REMOVED lines=25> */
.L_x_644:
[----:B------:R-:W-:Y:S05]  /*6700*/  BSYNC B0 ;  /* 0x0000000000007941 */ /* 0x000fea0003800000 */
.L_x_643:
        /* <DEDUP_REMOVED lines=22> */
.L_x_600:
        /* <DEDUP_REMOVED lines=9> */
[----:B------:R-:W1:Y:S01]  /*6900*/  S2UR UR25, SR_CTAID.X ;  /* 0x00000000001979c3 */ /* 0x000e620000002500 */
[----:B------:R-:W-:-:S04]  /*6910*/  ISETP.NE.U32.AND P0, PT, RZ, UR4, PT ;  /* 0x00000004ff007c0c */ /* 0x000fc8000bf05070 */
[----:B------:R-:W-:-:S03]  /*6920*/  ISETP.NE.AND.EX P0, PT, RZ, UR5, PT, P0 ;  /* 0x00000005ff007c0c */ /* 0x000fc6000bf05300 */
[----:B------:R-:W2:Y:S10]  /*6930*/  S2UR UR12, SR_CTAID.Z ;  /* 0x00000000000c79c3 */ /* 0x000eb40000002700 */
[----:B------:R-:W-:Y:S05]  /*6940*/  @!P0 BRA `(.L_x_646) ;  /* 0x00000000001c8947 */ /* 0x000fea0003800000 */
[----:B------:R-:W-:Y:S02]  /*6950*/  ULDC.64 UR4, c[0x0][0x8d8] ;  /* 0x0002360000047ab9 */ /* 0x000fe40000000a00 */
[----:B--2---:R-:W-:-:S06]  /*6960*/  UIMAD.WIDE UR4, UR12, 0x4, UR4 ;  /* 0x000000040c0478a5 */ /* 0x004fcc000f8e0204 */
[----:B------:R-:W-:Y:S02]  /*6970*/  IMAD.U32 R2, RZ, RZ, UR4 ;  /* 0x00000004ff027e24 */ /* 0x000fe4000f8e00ff */
[----:B------:R-:W-:-:S05]  /*6980*/  IMAD.U32 R3, RZ, RZ, UR5 ;  /* 0x00000005ff037e24 */ /* 0x000fca000f8e00ff */
[----:B------:R-:W2:Y:S02]  /*6990*/  LDG.E R2, desc[UR46][R2.64] ;  /* 0x0000002e02027981 */ /* 0x000ea4000c1e1900 */
[----:B--2---:R-:W-:Y:S01]  /*69a0*/  R2UR UR4, R2 ;  /* 0x00000000020472ca */ /* 0x004fe200000e0000 */
[----:B------:R-:W-:-:S14]  /*69b0*/  BRA `(.L_x_647) ;  /* 0x0000000000387947 */ /* 0x000fdc0003800000 */
.L_x_646:
[----:B------:R-:W-:Y:S02]  /*69c0*/  ULDC.64 UR4, c[0x0][0x8d0] ;  /* 0x0002340000047ab9 */ /* 0x000fe40000000a00 */
[----:B------:R-:W-:-:S04]  /*69d0*/  ISETP.NE.U32.AND P0, PT, RZ, UR4, PT ;  /* 0x00000004ff007c0c */ /* 0x000fc8000bf05070 */
[----:B------:R-:W-:-:S13]  /*69e0*/  ISETP.NE.AND.EX P0, PT, RZ, UR5, PT, P0 ;  /* 0x00000005ff007c0c */ /* 0x000fda000bf05300 */
[----:B------:R-:W-:Y:S05]  /*69f0*/  @!P0 BRA `(.L_x_648) ;  /* 0x0000000000248947 */ /* 0x000fea0003800000 */
[----:B------:R-:W-:Y:S02]  /*6a00*/  ULDC.64 UR4, c[0x0][0x8d0] ;  /* 0x0002340000047ab9 */ /* 0x000fe40000000a00 */
[----:B--2---:R-:W-:-:S06]  /*6a10*/  UIMAD.WIDE UR4, UR12, 0x4, UR4 ;  /* 0x000000040c0478a5 */ /* 0x004fcc000f8e0204 */
[----:B------:R-:W-:Y:S02]  /*6a20*/  IMAD.U32 R2, RZ, RZ, UR4 ;  /* 0x00000004ff027e24 */ /* 0x000fe4000f8e00ff */
[----:B------:R-:W-:-:S05]  /*6a30*/  IMAD.U32 R3, RZ, RZ, UR5 ;  /* 0x00000005ff037e24 */ /* 0x000fca000f8e00ff */
[----:B------:R-:W2:Y:S04]  /*6a40*/  LDG.E R0, desc[UR46][R2.64] ;  /* 0x0000002e02007981 */ /* 0x000ea8000c1e1900 */
[----:B------:R-:W2:Y:S02]  /*6a50*/  LDG.E R5, desc[UR46][R2.64+0x4] ;  /* 0x0000042e02057981 */ /* 0x000ea4000c1e1900 */
[----:B--2---:R-:W-:-:S05]  /*6a60*/  IMAD.IADD R0, R5, 0x1, -R0 ;  /* 0x0000000105007824 */ /* 0x004fca00078e0a00 */
[----:B------:R-:W-:Y:S01]  /*6a70*/  R2UR UR4, R0 ;  /* 0x00000000000472ca */ /* 0x000fe200000e0000 */
[----:B------:R-:W-:-:S14]  /*6a80*/  BRA `(.L_x_647) ;  /* 0x0000000000047947 */ /* 0x000fdc0003800000 */
.L_x_648:
[----:B------:R-:W-:-:S05]  /*6a90*/  ULDC UR4, c[0x0][0x8bc] ;  /* 0x00022f0000047ab9 */ /* 0x000fca0000000800 */
.L_x_647:
[----:B-1----:R-:W-:-:S04]  /*6aa0*/  USHF.L.U32 UR5, UR25, 0x7, URZ ;  /* 0x0000000719057899 */ /* 0x002fc8000800063f */
[----:B------:R-:W-:-:S04]  /*6ab0*/  UISETP.GE.AND UP0, UPT, UR5, UR4, UPT ;  /* 0x000000040500728c */ /* 0x000fc8000bf06270 */
[----:B--2---:R-:W-:-:S06]  /*6ac0*/  USEL UR12, UR12, 0xffffffff, !UP0 ;  /* 0xffffffff0c0c7887 */ /* 0x004fcc000c000000 */
        /* <DEDUP_REMOVED lines=10> */
[----:B------:R-:W-:Y:S02]  /*6b70*/  ULDC.64 UR4, c[0x0][0x780] ;  /* 0x0001e00000047ab9 */ /* 0x000fe40000000a00 */
[----:B------:R-:W-:-:S03]  /*6b80*/  UISETP.NE.U32.AND UP1, UPT, UR4, URZ, UPT ;  /* 0x0000003f0400728c */ /* 0x000fc6000bf25070 */
[----:B------:R-:W2:Y:S01]  /*6b90*/  @P0 LDG.E R0, desc[UR46][R2.64] ;  /* 0x0000002e02000981 */ /* 0x000ea2000c1e1900 */
[----:B------:R-:W-:-:S06]  /*6ba0*/  UISETP.NE.AND.EX UP1, UPT, UR5, URZ, UPT, UP1 ;  /* 0x0000003f0500728c */ /* 0x000fcc000bf25310 */
[----:B------:R-:W-:-:S05]  /*6bb0*/  PLOP3.LUT P1, PT, PT, PT, UP1, 0x80, 0x0 ;  /* 0x000000000000781c */ /* 0x000fca0003f2f018 */
[----:B------:R-:W-:Y:S02]  /*6bc0*/  @UP1 ULDC.64 UR4, c[0x0][0x780] ;  /* 0x0001e00000041ab9 */ /* 0x000fe40000000a00 */
[----:B------:R-:W-:-:S06]  /*6bd0*/  @UP1 UIMAD.WIDE UR4, UR12, 0x4, UR4 ;  /* 0x000000040c0418a5 */ /* 0x000fcc000f8e0204 */
[----:B------:R-:W-:Y:S02]  /*6be0*/  IMAD.U32 R4, RZ, RZ, UR4 ;  /* 0x00000004ff047e24 */ /* 0x000fe4000f8e00ff */
[----:B------:R-:W-:-:S05]  /*6bf0*/  IMAD.U32 R5, RZ, RZ, UR5 ;  /* 0x00000005ff057e24 */ /* 0x000fca000f8e00ff */
[----:B------:R-:W3:Y:S01]  /*6c00*/  @P1 LDG.E R4, desc[UR46][R4.64] ;  /* 0x0000002e04041981 */ /* 0x000ee2000c1e1900 */
[----:B------:R-:W-:Y:S01]  /*6c10*/  PLOP3.LUT P2, PT, PT, PT, UP0, 0x80, 0x0 ;  /* 0x000000000000781c */ /* 0x000fe20003f4f008 */
[----:B------:R-:W1:-:S12]  /*6c20*/  S2UR UR19, SR_CTAID.Y ;  /* 0x00000000001379c3 */ /* 0x000e580000002600 */
[----:B--2---:R-:W-:-:S13]  /*6c30*/  @P2 R2UR UR4, R0 ;  /* 0x00000000000422ca */ /* 0x004fda00000e0000 */
[----:B------:R-:W-:-:S04]  /*6c40*/  @UP0 ULEA UR4, UR12, UR4, 0x6 ;  /* 0x000000040c040291 */ /* 0x000fc8000f8e303f */
[----:B------:R-:W-:-:S04]  /*6c50*/  @UP0 USHF.R.S32.HI UR5, URZ, 0x1f, UR4 ;  /* 0x0000001f3f050899 */ /* 0x000fc80008011404 */
[----:B------:R-:W-:-:S03]  /*6c60*/  @UP0 ULEA.HI UR5, UR5, UR4, URZ, 0x6 ;  /* 0x0000000405050291 */ /* 0x000fc6000f8f303f */
[----:B------:R-:W-:Y:S01]  /*6c70*/  ULDC UR4, c[0x0][0x280] ;  /* 0x0000a00000047ab9 */ /* 0x000fe20000000800 */
[----:B------:R-:W-:Y:S01]  /*6c80*/  @UP0 USHF.R.S32.HI UR5, URZ, 0x6, UR5 ;  /* 0x000000063f050899 */ /* 0x000fe20008011405 */
[----:B---3--:R-:W-:Y:S01]  /*6c90*/  @P1 R2UR UR4, R4 ;  /* 0x00000000040412ca */ /* 0x008fe200000e0000 */
[----:B-1----:R-:W-:-:S14]  /*6ca0*/  @P1 BRA `(.L_x_649) ;  /* 0x0000000000181947 */ /* 0x002fdc0003800000 */
[----:B------:R-:W-:Y:S05]  /*6cb0*/  @!P0 BRA `(.L_x_649) ;  /* 0x0000000000148947 */ /* 0x000fea0003800000 */
[----:B------:R-:W2:Y:S04]  /*6cc0*/  LDG.E R4, desc[UR46][R2.64] ;  /* 0x0000002e02047981 */ /* 0x000ea8000c1e1900 */
[----:B------:R-:W3:Y:S01]  /*6cd0*/  LDG.E R0, desc[UR46][R2.64+0x4] ;  /* 0x0000042e02007981 */ /* 0x000ee2000c1e1900 */
[----:B--2---:R-:W-:Y:S02]  /*6ce0*/  R2UR UR6, R4 ;  /* 0x00000000040672ca */ /* 0x004fe400000e0000 */
[----:B---3--:R-:W-:-:S13]  /*6cf0*/  R2UR UR4, R0 ;  /* 0x00000000000472ca */ /* 0x008fda00000e0000 */
[----:B------:R-:W-:-:S12]  /*6d00*/  UIADD3 UR4, -UR6, UR4, URZ ;  /* 0x0000000406047290 */ /* 0x000fd8000fffe13f */
.L_x_649:
[----:B------:R-:W-:Y:S02]  /*6d10*/  UISETP.GE.AND UP1, UPT, UR4, 0x1, UPT ;  /* 0x000000010400788c */ /* 0x000fe4000bf26270 */
[----:B------:R-:W-:Y:S01]  /*6d20*/  @UP0 UIMAD UR5, UR5, 0x1800, URZ ;  /* 0x00001800050508a4 */ /* 0x000fe2000f8e023f */
[----:B------:R-:W-:Y:S01]  /*6d30*/  UMOV UR6, URZ ;  /* 0x0000003f00067c82 */ /* 0x000fe20008000000 */
[----:B------:R-:W-:Y:S02]  /*6d40*/  UMOV UR7, URZ ;  /* 0x0000003f00077c82 */ /* 0x000fe40008000000 */
[----:B------:R-:W-:Y:S01]  /*6d50*/  PLOP3.LUT P0, PT, PT, PT, UP1, 0x80, 0x0 ;  /* 0x000000000000781c */ /* 0x000fe20003f0f018 */
[----:B------:R-:W-:Y:S02]  /*6d60*/  @UP0 USHF.R.S32.HI UR8, URZ, 0x1f, UR5 ;  /* 0x0000001f3f080899 */ /* 0x000fe40008011405 */
[----:B------:R-:W-:Y:S01]  /*6d70*/  USHF.R.S32.HI UR20, URZ, 0x1f, UR19 ;  /* 0x0000001f3f147899 */ /* 0x000fe20008011413 */
[----:B------:R-:W-:-:S04]  /*6d80*/  @UP0 UMOV UR6, UR5 ;  /* 0x0000000500060c82 */ /* 0x000fc80008000000 */
[----:B------:R-:W-:-:S05]  /*6d90*/  @UP0 UMOV UR7, UR8 ;  /* 0x0000000800070c82 */ /* 0x000fca0008000000 */
[----:B------:R-:W-:Y:S05]  /*6da0*/  @!P0 BRA `(.L_x_605) ;  /* 0x0000003c00048947 */ /* 0x000fea0003800000 */
[----:B------:R-:W1:Y:S01]  /*6db0*/  S2R R0, SR_TID.X ;  /* 0x0000000000007919 */ /* 0x000e620000002100 */
[----:B------:R-:W-:Y:S01]  /*6dc0*/  ULDC.64 UR10, c[0x0][0x2d8] ;  /* 0x0000b600000a7ab9 */ /* 0x000fe20000000a00 */
[----:B------:R-:W-:Y:S02]  /*6dd0*/  UIADD3 UR5, UR4, 0x3f, URZ ;  /* 0x0000003f04057890 */ /* 0x000fe4000fffe03f */
[----:B------:R-:W-:Y:S02]  /*6de0*/  UIMAD UR8, UR20, UR10, URZ ;  /* 0x0000000a140872a4 */ /* 0x000fe4000f8e023f */
[----:B------:R-:W-:Y:S02]  /*6df0*/  UISETP.GE.AND UP1, UPT, UR4, 0x41, UPT ;  /* 0x000000410400788c */ /* 0x000fe4000bf26270 */
[----:B------:R-:W-:Y:S02]  /*6e00*/  USHF.R.S32.HI UR4, URZ, 0x1f, UR5 ;  /* 0x0000001f3f047899 */ /* 0x000fe40008011405 */
[----:B------:R-:W-:-:S02]  /*6e10*/  UIMAD UR9, UR19, UR11, UR8 ;  /* 0x0000000b130972a4 */ /* 0x000fc4000f8e0208 */
[----:B------:R-:W-:Y:S01]  /*6e20*/  USHF.R.S32.HI UR8, URZ, 0x1f, UR12 ;  /* 0x0000001f3f087899 */ /* 0x000fe2000801140c */
[----:B------:R-:W-:Y:S01]  /*6e30*/  PLOP3.LUT P1, PT, PT, PT, UP1, 0x80, 0x0 ;  /* 0x000000000000781c */ /* 0x000fe20003f2f018 */
[----:B------:R-:W-:Y:S02]  /*6e40*/  UIMAD.WIDE.U32 UR14, UR19, UR10, URZ ;  /* 0x0000000a130e72a5 */ /* 0x000fe4000f8e003f */
[----:B------:R-:W-:Y:S02]  /*6e50*/  ULEA.HI UR4, UR4, UR5, URZ, 0x6 ;  /* 0x0000000504047291 */ /* 0x000fe4000f8f303f */
[----:B------:R-:W-:Y:S02]  /*6e60*/  USEL UR13, UR8, URZ, !UP0 ;  /* 0x0000003f080d7287 */ /* 0x000fe4000c000000 */
[----:B------:R-:W-:Y:S02]  /*6e70*/  UIADD3 UR8, UP2, UR6, UR14, URZ ;  /* 0x0000000e06087290 */ /* 0x000fe4000ff5e03f */
[----:B------:R-:W-:-:S02]  /*6e80*/  UIADD3 UR5, UR15, UR9, URZ ;  /* 0x000000090f057290 */ /* 0x000fc4000fffe03f */
[----:B------:R-:W-:Y:S01]  /*6e90*/  USHF.R.S32.HI UR4, URZ, 0x6, UR4 ;  /* 0x000000063f047899 */ /* 0x000fe20008011404 */
[----:B------:R-:W-:Y:S01]  /*6ea0*/  ULDC UR10, c[0x0][0x288] ;  /* 0x0000a200000a7ab9 */ /* 0x000fe20000000800 */
[----:B------:R-:W-:Y:S01]  /*6eb0*/  USEL UR18, UR12, URZ, !UP0 ;  /* 0x0000003f0c127287 */ /* 0x000fe2000c000000 */
[----:B------:R-:W-:Y:S01]  /*6ec0*/  ULDC.64 UR16, c[0x0][0x2e0] ;  /* 0x0000b80000107ab9 */ /* 0x000fe20000000a00 */
[----:B------:R-:W-:Y:S02]  /*6ed0*/  UIMAD UR12, UR12, UR10, URZ ;  /* 0x0000000a0c0c72a4 */ /* 0x000fe4000f8e023f */
[----:B------:R-:W-:Y:S01]  /*6ee0*/  UIADD3.X UR9, UR7, UR5, URZ, UP2, !UPT ;  /* 0x0000000507097290 */ /* 0x000fe200097fe43f */
[----:B-1----:R-:W-:Y:S01]  /*6ef0*/  LOP3.LUT R0, R0, 0x1f, RZ, 0xc0, !PT ;  /* 0x0000001f00007812 */ /* 0x002fe200078ec0ff */
[----:B------:R-:W-:Y:S01]  /*6f00*/  ULDC UR11, c[0x0][0x760] ;  /* 0x0001d800000b7ab9 */ /* 0x000fe20000000800 */
[----:B------:R-:W-:Y:S02]  /*6f10*/  UIMAD UR13, UR13, UR16, URZ ;  /* 0x000000100d0d72a4 */ /* 0x000fe4000f8e023f */
[----:B------:R-:W-:-:S02]  /*6f20*/  UISETP.LT.AND UP2, UPT, UR4, 0x1, UPT ;  /* 0x000000010400788c */ /* 0x000fc4000bf41270 */
[----:B------:R-:W-:Y:S02]  /*6f30*/  UIMAD UR10, UR10, UR11, URZ ;  /* 0x0000000b0a0a72a4 */ /* 0x000fe4000f8e023f */
[----:B------:R-:W-:Y:S02]  /*6f40*/  UIADD3 UR11, UP0, UR12, UR19, URZ ;  /* 0x000000130c0b7290 */ /* 0x000fe4000ff1e03f */
[----:B------:R-:W-:Y:S02]  /*6f50*/  UIMAD UR13, UR18, UR17, UR13 ;  /* 0x00000011120d72a4 */ /* 0x000fe4000f8e020d */
[----:B------:R-:W-:Y:S02]  /*6f60*/  USEL UR19, UR4, 0x1, !UP2 ;  /* 0x0000000104137887 */ /* 0x000fe4000d000000 */
[----:B------:R-:W-:Y:S01]  /*6f70*/  UIMAD.WIDE.U32 UR8, UR18, UR16, UR8 ;  /* 0x00000010120872a5 */ /* 0x000fe2000f8e0008 */
[----:B------:R-:W-:Y:S01]  /*6f80*/  ELECT P0, URZ, PT ;  /* 0x00000000003f782f */ /* 0x000fe20003800000 */
[----:B------:R-:W-:-:S02]  /*6f90*/  ULEA.HI.X.SX32 UR12, UR12, UR20, 0x1, UP0 ;  /* 0x000000140c0c7291 */ /* 0x000fc400080f0e3f */
[----:B------:R-:W-:Y:S02]  /*6fa0*/  ULOP3.LUT UR32, UR19, 0x1, URZ, 0xc0, !UPT ;  /* 0x0000000113207892 */ /* 0x000fe4000f8ec03f */
[----:B------:R-:W-:Y:S01]  /*6fb0*/  UIADD3 UR27, UR9, UR13, URZ ;  /* 0x0000000d091b7290 */ /* 0x000fe2000fffe03f */
[----:B------:R-:W-:Y:S01]  /*6fc0*/  UMOV UR4, URZ ;  /* 0x0000003f00047c82 */ /* 0x000fe20008000000 */
[----:B------:R-:W-:Y:S10]  /*6fd0*/  @!P1 BRA `(.L_x_650) ;  /* 0x0000000800bc9947 */ /* 0x000ff40003800000 */
[----:B------:R-:W-:Y:S01]  /*6fe0*/  UMOV UR15, UR5 ;  /* 0x00000005000f7c82 */ /* 0x000fe20008000000 */
[----:B------:R-:W-:Y:S01]  /*6ff0*/  ULDC.64 UR4, c[0x0][0x2c0] ;  /* 0x0000b00000047ab9 */ /* 0x000fe20000000a00 */
[----:B------:R-:W-:-:S04]  /*7000*/  UIMAD.WIDE.U32 UR16, UR18, UR16, UR14 ;  /* 0x00000010121072a5 */ /* 0x000fc8000f8e000e */
[----:B------:R-:W-:-:S04]  /*7010*/  UIADD3 UR23, UP0, UR6, UR16, URZ ;  /* 0x0000001006177290 */ /* 0x000fc8000ff1e03f */
[----:B------:R-:W-:Y:S02]  /*7020*/  UIADD3.X UR6, UR7, UR13, UR17, UP0, !UPT ;  /* 0x0000000d07067290 */ /* 0x000fe400087fe411 */
[----:B------:R-:W-:Y:S02]  /*7030*/  ULEA UR22, UP0, UR23, UR4, 0x2 ;  /* 0x0000000417167291 */ /* 0x000fe4000f80103f */
[----:B------:R-:W-:Y:S02]  /*7040*/  UIADD3 UR13, UR19, -UR32, URZ ;  /* 0x80000020130d7290 */ /* 0x000fe4000fffe03f */
[----:B------:R-:W-:Y:S02]  /*7050*/  ULEA.HI.X UR23, UR23, UR5, UR6, 0x2, UP0 ;  /* 0x0000000517177291 */ /* 0x000fe400080f1406 */
[----:B------:R-:W-:Y:S02]  /*7060*/  UIADD3 UR18, UP0, UR22, 0x3000, URZ ;  /* 0x0000300016127890 */ /* 0x000fe4000ff1e03f */
[----:B------:R-:W-:-:S02]  /*7070*/  UIADD3 UR20, UP1, UR22, 0x6000, URZ ;  /* 0x0000600016147890 */ /* 0x000fc4000ff3e03f */
[----:B------:R-:W-:Y:S02]  /*7080*/  UIADD3 UR22, UP2, UR22, 0x9000, URZ ;  /* 0x0000900016167890 */ /* 0x000fe4000ff5e03f */
[----:B------:R-:W-:Y:S02]  /*7090*/  UIADD3.X UR19, URZ, UR23, URZ, UP0, !UPT ;  /* 0x000000173f137290 */ /* 0x000fe400087fe43f */
[----:B------:R-:W-:Y:S02]  /*70a0*/  UIADD3.X UR21, URZ, UR23, URZ, UP1, !UPT ;  /* 0x000000173f157290 */ /* 0x000fe40008ffe43f */
[----:B------:R-:W-:Y:S01]  /*70b0*/  UIADD3.X UR23, URZ, UR23, URZ, UP2, !UPT ;  /* 0x000000173f177290 */ /* 0x000fe200097fe43f */
[----:B------:R-:W-:Y:S01]  /*70c0*/  UMOV UR5, URZ ;  /* 0x0000003f00057c82 */ /* 0x000fe20008000000 */
[----:B------:R-:W-:-:S10]  /*70d0*/  UMOV UR4, URZ ;  /* 0x0000003f00047c82 */ /* 0x000fd40008000000 */
.L_x_675:
        /* <DEDUP_REMOVED lines=17> */
.L_x_653:
[----:B------:R-:W2:Y:S04]  /*71f0*/  LDG.E.STRONG.GPU R4, desc[UR46][R2.64] ;  /* 0x0000002e02047981 */ /* 0x000ea8000c1ef900 */
[----:B--2---:R-:W-:Y:S01]  /*7200*/  CCTL.IVALL ;  /* 0x00000000ff00798f */ /* 0x004fe20002000000 */
[----:B------:R-:W-:Y:S05]  /*7210*/  YIELD ;  /* 0x0000000000007946 */ /* 0x000fea0003800000 */
[----:B------:R-:W-:-:S13]  /*7220*/  ISETP.NE.AND P2, PT, R4, UR25, PT ;  /* 0x0000001904007c0c */ /* 0x000fda000bf45270 */
[----:B------:R-:W-:Y:S05]  /*7230*/  @P2 BRA `(.L_x_653) ;  /* 0xfffffffc00ec2947 */ /* 0x000fea000383ffff */
.L_x_652:
[----:B------:R-:W-:Y:S05]  /*7240*/  BSYNC B0 ;  /* 0x0000000000007941 */ /* 0x000fea0003800000 */
.L_x_651:
[----:B------:R-:W-:-:S03]  /*7250*/  UMOV UR16, 0xffffffff ;  /* 0xffffffff00107882 */ /* 0x000fc60000000000 */
[----:B------:R-:W-:Y:S05]  /*7260*/  BRA.DIV UR16, `(.L_x_654) ;  /* 0x0000003a10407947 */ /* 0x000fea000b800000 */
[----:B------:R-:W-:Y:S01]  /*7270*/  NOP ;  /* 0x0000000000007918 */ /* 0x000fe20000000000 */
.L_x_722:
        /* <DEDUP_REMOVED lines=19> */
.L_x_656:
[----:B------:R-:W-:Y:S05]  /*73b0*/  BSYNC B0 ;  /* 0x0000000000007941 */ /* 0x000fea0003800000 */
.L_x_655:
        /* <DEDUP_REMOVED lines=13> */
.L_x_658:
[----:B------:R-:W-:Y:S05]  /*7490*/  BSYNC B0 ;  /* 0x0000000000007941 */ /* 0x000fea0003800000 */
.L_x_657:
[----:B------:R-:W-:Y:S06]  /*74a0*/  BAR.ARV 0xa, 0xa0 ;  /* 0x0282800000007b1d */ /* 0x000fec0000002000 */
[----:B------:R-:W-:Y:S04]  /*74b0*/  BSSY B0, `(.L_x_659) ;  /* 0x0000003000007945 */ /* 0x000fe80003800000 */
[----:B------:R-:W-:Y:S05]  /*74c0*/  @!P0 BRA `(.L_x_660) ;  /* 0x0000000000048947 */ /* 0x000fea0003800000 */
[----:B------:R-:W-:-:S04]  /*74d0*/  DEPBAR.LE SB0, 0x0 ;  /* 0x000080000000791a */ /* 0x000fc80000000000 */
.L_x_660:
[----:B------:R-:W-:Y:S05]  /*74e0*/  BSYNC B0 ;  /* 0x0000000000007941 */ /* 0x000fea0003800000 */
.L_x_659:
        /* <DEDUP_REMOVED lines=19> */
.L_x_662:
[----:B------:R-:W-:Y:S05]  /*7620*/  BSYNC B0 ;  /* 0x0000000000007941 */ /* 0x000fea0003800000 */
.L_x_661:
        /* <DEDUP_REMOVED lines=9> */
.L_x_665:
[----:B------:R-:W2:Y:S04]  /*76c0*/  LDG.E.STRONG.GPU R4, desc[UR46][R2.64] ;  /* 0x0000002e02047981 */ /* 0x000ea8000c1ef900 */
[----:B--2---:R-:W-:Y:S01]  /*76d0*/  CCTL.IVALL ;  /* 0x00000000ff00798f */ /* 0x004fe20002000000 */
[----:B------:R-:W-:Y:S05]  /*76e0*/  YIELD ;  /* 0x0000000000007946 */ /* 0x000fea0003800000 */
[----:B------:R-:W-:-:S13]  /*76f0*/  ISETP.NE.AND P2, PT, R4, UR25, PT ;  /* 0x0000001904007c0c */ /* 0x000fda000bf45270 */
[----:B------:R-:W-:Y:S05]  /*7700*/  @P2 BRA `(.L_x_665) ;  /* 0xfffffffc00ec2947 */ /* 0x000fea000383ffff */
.L_x_664:
[----:B------:R-:W-:Y:S05]  /*7710*/  BSYNC B0 ;  /* 0x0000000000007941 */ /* 0x000fea0003800000 */
.L_x_663:
[----:B------:R-:W-:-:S03]  /*7720*/  UMOV UR6, 0xffffffff ;  /* 0xffffffff00067882 */ /* 0x000fc60000000000 */
[----:B------:R-:W-:Y:S05]  /*7730*/  BRA.DIV UR6, `(.L_x_666) ;  /* 0x0000003606287947 */ /* 0x000fea000b800000 */
[----:B------:R-:W-:Y:S01]  /*7740*/  NOP ;  /* 0x0000000000007918 */ /* 0x000fe20000000000 */
.L_x_725:
        /* <DEDUP_REMOVED lines=13> */
.L_x_668:
[----:B------:R-:W-:Y:S05]  /*7820*/  BSYNC B0 ;  /* 0x0000000000007941 */ /* 0x000fea0003800000 */
.L_x_667:
        /* <DEDUP_REMOVED lines=13> */
.L_x_670:
[----:B------:R-:W-:Y:S05]  /*7900*/  BSYNC B0 ;  /* 0x0000000000007941 */ /* 0x000fea0003800000 */
.L_x_669:
[----:B------:R-:W-:Y:S06]  /*7910*/  BAR.ARV 0xa, 0xa0 ;  /* 0x0282800000007b1d */ /* 0x000fec0000002000 */
[----:B------:R-:W-:Y:S04]  /*7920*/  BSSY B0, `(.L_x_671) ;  /* 0x0000003000007945 */ /* 0x000fe80003800000 */
[----:B------:R-:W-:Y:S05]  /*7930*/  @!P0 BRA `(.L_x_672) ;  /* 0x0000000000048947 */ /* 0x000fea0003800000 */
[----:B------:R-:W-:-:S04]  /*7940*/  DEPBAR.LE SB0, 0x0 ;  /* 0x000080000000791a */ /* 0x000fc80000000000 */
.L_x_672:
[----:B------:R-:W-:Y:S05]  /*7950*/  BSYNC B0 ;  /* 0x0000000000007941 */ /* 0x000fea0003800000 */
.L_x_671:
        /* <DEDUP_REMOVED lines=19> */
.L_x_674:
[----:B------:R-:W-:Y:S05]  /*7a90*/  BSYNC B0 ;  /* 0x0000000000007941 */ /* 0x000fea0003800000 */
.L_x_673:
[----:B------:R-:W-:Y:S02]  /*7aa0*/  UIADD3 UR4, UR4, 0x2, URZ ;  /* 0x0000000204047890 */ /* 0x000fe4000fffe03f */
[----:B------:R-:W-:Y:S01]  /*7ab0*/  UIADD3 UR5, UR5, 0x1, URZ ;  /* 0x0000000105057890 */ /* 0x000fe2000fffe03f */
[----:B------:R-:W-:Y:S11]  /*7ac0*/  @P1 BRA `(.L_x_675) ;  /* 0xfffffff400841947 */ /* 0x000ff6000383ffff */
.L_x_650:
        /* <DEDUP_REMOVED lines=13> */
.L_x_678:
[----:B------:R-:W2:Y:S04]  /*7ba0*/  LDG.E.STRONG.GPU R0, desc[UR46][R2.64] ;  /* 0x0000002e02007981 */ /* 0x000ea8000c1ef900 */
[----:B--2---:R-:W-:Y:S01]  /*7bb0*/  CCTL.IVALL ;  /* 0x00000000ff00798f */ /* 0x004fe20002000000 */
[----:B------:R-:W-:Y:S05]  /*7bc0*/  YIELD ;  /* 0x0000000000007946 */ /* 0x000fea0003800000 */
[----:B------:R-:W-:-:S13]  /*7bd0*/  ISETP.NE.AND P1, PT, R0, UR25, PT ;  /* 0x0000001900007c0c */ /* 0x000fda000bf25270 */
[----:B------:R-:W-:Y:S05]  /*7be0*/  @P1 BRA `(.L_x_678) ;  /* 0xfffffffc00ec1947 */ /* 0x000fea000383ffff */
.L_x_677:
[----:B------:R-:W-:Y:S05]  /*7bf0*/  BSYNC B0 ;  /* 0x0000000000007941 */ /* 0x000fea0003800000 */
.L_x_676:
[----:B------:R-:W-:-:S03]  /*7c00*/  UMOV UR5, 0xffffffff ;  /* 0xffffffff00057882 */ /* 0x000fc60000000000 */
[----:B------:R-:W-:Y:S05]  /*7c10*/  BRA.DIV UR5, `(.L_x_679) ;  /* 0x00000032050c7947 */ /* 0x000fea000b800000 */
[----:B------:R-:W-:Y:S01]  /*7c20*/  NOP ;  /* 0x0000000000007918 */ /* 0x000fe20000000000 */
.L_x_728:
        /* <DEDUP_REMOVED lines=22> */
.L_x_681:
[----:B------:R-:W-:Y:S05]  /*7d90*/  BSYNC B0 ;  /* 0x0000000000007941 */ /* 0x000fea0003800000 */
.L_x_680:
[----:B------:R-:W-:Y:S06]  /*7da0*/  BAR.SYNC.DEFER_BLOCKING 0xe, 0xa0 ;  /* 0x0382800000007b1d */ /* 0x000fec0000010000 */
[----:B------:R-:W-:Y:S04]  /*7db0*/  BSSY B0, `(.L_x_682) ;  /* 0x0000013000007945 */ /* 0x000fe80003800000 */
[----:B------:R-:W-:Y:S05]  /*7dc0*/  @!P0 BRA `(.L_x_683) ;  /* 0x0000000000448947 */ /* 0x000fea0003800000 */
[----:B------:R-:W1:Y:S01]  /*7dd0*/  S2UR UR14, SR_CgaCtaId ;  /* 0x00000000000e79c3 */ /* 0x000e620000008800 */
[----:B------:R-:W-:Y:S01]  /*7de0*/  R2UR UR5, R6 ;  /* 0x00000000060572ca */ /* 0x000fe200000e0000 */
[----:B------:R-:W-:Y:S01]  /*7df0*/  UMOV UR13, 0x400 ;  /* 0x00000400000d7882 */ /* 0x000fe20000000000 */
[----:B------:R-:W-:-:S11]  /*7e00*/  ULDC.64 UR6, c[0x0][0x2c0] ;  /* 0x0000b00000067ab9 */ /* 0x000fd60000000a00 */
[----:B------:R-:W-:-:S04]  /*7e10*/  UIADD3 UR5, UR5, 0xc00, URZ ;  /* 0x00000c0005057890 */ /* 0x000fc8000fffe03f */
[----:B------:R-:W-:-:S04]  /*7e20*/  UIADD3 UR15, UP0, UR5, UR8, URZ ;  /* 0x00000008050f7290 */ /* 0x000fc8000ff1e03f */
[----:B------:R-:W-:Y:S02]  /*7e30*/  ULEA.HI.X.SX32 UR5, UR5, UR27, 0x1, UP0 ;  /* 0x0000001b05057291 */ /* 0x000fe400080f0e3f */
[----:B-1----:R-:W-:Y:S02]  /*7e40*/  ULEA UR13, UR14, UR13, 0x18 ;  /* 0x0000000d0e0d7291 */ /* 0x002fe4000f8ec03f */
[----:B------:R-:W-:Y:S02]  /*7e50*/  ULEA UR6, UP0, UR15, UR6, 0x2 ;  /* 0x000000060f067291 */ /* 0x000fe4000f80103f */
[----:B------:R-:W-:Y:S02]  /*7e60*/  UIADD3 UR13, UR13, 0xf000, URZ ;  /* 0x0000f0000d0d7890 */ /* 0x000fe4000fffe03f */
[----:B------:R-:W-:Y:S01]  /*7e70*/  ULEA.HI.X UR7, UR15, UR7, UR5, 0x2, UP0 ;  /* 0x000000070f077291 */ /* 0x000fe200080f1405 */
[----:B------:R-:W-:Y:S02]  /*7e80*/  UMOV UR14, 0x0 ;  /* 0x00000000000e7882 */ /* 0x000fe40000000000 */
[----:B------:R-:W-:Y:S01]  /*7e90*/  UMOV UR5, 0x300 ;  /* 0x0000030000057882 */ /* 0x000fe20000000000 */
[----:B------:R-:W-:-:S05]  /*7ea0*/  UMOV UR15, 0x14f00000 ;  /* 0x14f00000000f7882 */ /* 0x000fca0000000000 */
[----:B------:R1:W-:Y:S01]  /*7eb0*/  UBLKRED.G.S.ADD.F32.RN [UR6], [UR13], UR5, desc[UR14] ;  /* 0x00000e060d0073bb */ /* 0x0003e200080a1405 */
[----:B------:R0:W-:Y:S01]  /*7ec0*/  UTMACMDFLUSH ;  /* 0x00000000000079b7 */ /* 0x0001e20000000000 */
[----:B-1----:R-:W-:-:S04]  /*7ed0*/  DEPBAR.LE SB0, 0x1 ;  /* 0x000080400000791a */ /* 0x002fc80000000000 */
.L_x_683:
[----:B------:R-:W-:Y:S05]  /*7ee0*/  BSYNC B0 ;  /* 0x0000000000007941 */ /* 0x000fea0003800000 */
.L_x_682:
[----:B------:R-:W-:Y:S06]  /*7ef0*/  BAR.ARV 0xa, 0xa0 ;  /* 0x0282800000007b1d */ /* 0x000fec0000002000 */
[----:B------:R-:W-:Y:S04]  /*7f00*/  BSSY B0, `(.L_x_684) ;  /* 0x0000003000007945 */ /* 0x000fe80003800000 */
[----:B------:R-:W-:Y:S05]  /*7f10*/  @!P0 BRA `(.L_x_685) ;  /* 0x0000000000048947 */ /* 0x000fea0003800000 */
[----:B------:R-:W-:-:S04]  /*7f20*/  DEPBAR.LE SB0, 0x0 ;  /* 0x000080000000791a */ /* 0x000fc80000000000 */
.L_x_685:
[----:B------:R-:W-:Y:S05]  /*7f30*/  BSYNC B0 ;  /* 0x0000000000007941 */ /* 0x000fea0003800000 */
.L_x_684:
        /* <DEDUP_REMOVED lines=19> */
.L_x_645:
        /* <DEDUP_REMOVED lines=13> */
.L_x_686:
        /* <DEDUP_REMOVED lines=14> */
.L_x_688:
[----:B------:R-:W-:-:S05]  /*8220*/  ULDC UR4, c[0x0][0x8bc] ;  /* 0x00022f0000047ab9 */ /* 0x000fca0000000800 */
.L_x_687:
        /* <DEDUP_REMOVED lines=56> */
.L_x_690:
        /* <DEDUP_REMOVED lines=63> */
.L_x_729:
        /* <DEDUP_REMOVED lines=13> */
.L_x_693:
        /* <DEDUP_REMOVED lines=125> */
.L_x_704:
[----:B------:R-:W-:-:S04]  /*9240*/  SHF.L.U32 R21, R9, 0x1f, RZ ;  /* 0x0000001f09157819 */ /* 0x000fc800000006ff */
[----:B-1----:R-:W1:Y:S02]  /*9250*/  SYNCS.PHASECHK.TRANS64.TRYWAIT P1, [R0+URZ+0x26840], R21 ;  /* 0x02684015000075a7 */ /* 0x002e64000802017f */
[----:B-12---:R-:W-:Y:S05]  /*9260*/  @!P1 BRA `(.L_x_696) ;  /* 0x0000001800a89947 */ /* 0x006fea0003800000 */
.L_x_730:
[----:B------:R-:W-:Y:S05]  /*9270*/  @P0 BRA `(.L_x_697) ;  /* 0x0000000000140947 */ /* 0x000fea0003800000 */
[----:B------:R-:W-:Y:S01]  /*9280*/  ISETP.NE.AND P1, PT, R16, RZ, PT ;  /* 0x000000ff1000720c */ /* 0x000fe20003f25270 */
[----:B------:R-:W-:-:S04]  /*9290*/  IMAD.MOV.U32 R3, RZ, RZ, 0x3100 ;  /* 0x00003100ff037424 */ /* 0x000fc800078e00ff */
[----:B------:R2:W-:Y:S08]  /*92a0*/  SYNCS.ARRIVE.TRANS64 RZ, [R0+URZ+0x26830], R3 ;  /* 0x0268300300ff79a7 */ /* 0x0005f0000800003f */
[----:B------:R-:W-:Y:S05]  /*92b0*/  @!P1 BRA `(.L_x_697) ;  /* 0x0000000000049947 */ /* 0x000fea0003800000 */
[----:B------:R-:W-:Y:S01]  /*92c0*/  BPT.TRAP 0x1 ;  /* 0x000000040000795c */ /* 0x000fe20000300000 */
.L_x_697:
        /* <DEDUP_REMOVED lines=43> */
.L_x_731:
[----:B------:R-:W-:Y:S05]  /*9580*/  @P0 BRA `(.L_x_699) ;  /* 0x0000000000140947 */ /* 0x000fea0003800000 */
[----:B------:R-:W-:Y:S01]  /*9590*/  ISETP.NE.AND P1, PT, R16, RZ, PT ;  /* 0x000000ff1000720c */ /* 0x000fe20003f25270 */
[----:B------:R-:W-:-:S04]  /*95a0*/  IMAD.MOV.U32 R3, RZ, RZ, 0x3100 ;  /* 0x00003100ff037424 */ /* 0x000fc800078e00ff */
[----:B------:R3:W-:Y:S08]  /*95b0*/  SYNCS.ARRIVE.TRANS64 RZ, [R0+URZ+0x26818], R3 ;  /* 0x0268180300ff79a7 */ /* 0x0007f0000800003f */
[----:B------:R-:W-:Y:S05]  /*95c0*/  @!P1 BRA `(.L_x_699) ;  /* 0x0000000000049947 */ /* 0x000fea0003800000 */
[----:B------:R-:W-:Y:S01]  /*95d0*/  BPT.TRAP 0x1 ;  /* 0x000000040000795c */ /* 0x000fe20000300000 */
.L_x_699:
        /* <DEDUP_REMOVED lines=36> */
.L_x_732:
        /* <DEDUP_REMOVED lines=9> */
.L_x_701:
        /* <DEDUP_REMOVED lines=38> */
.L_x_734:
[----:B------:R-:W-:Y:S05]  /*9b10*/  @P0 BRA `(.L_x_703) ;  /* 0x0000000000140947 */ /* 0x000fea0003800000 */
[----:B------:R-:W-:Y:S01]  /*9b20*/  ISETP.NE.AND P1, PT, R16, RZ, PT ;  /* 0x000000ff1000720c */ /* 0x000fe20003f25270 */
[----:B-1----:R-:W-:-:S04]  /*9b30*/  IMAD.MOV.U32 R5, RZ, RZ, 0x3100 ;  /* 0x00003100ff057424 */ /* 0x002fc800078e00ff */
[----:B------:R2:W-:Y:S08]  /*9b40*/  SYNCS.ARRIVE.TRANS64 RZ, [R0+URZ+0x26810], R5 ;  /* 0x0268100500ff79a7 */ /* 0x0005f0000800003f */
[----:B------:R-:W-:Y:S05]  /*9b50*/  @!P1 BRA `(.L_x_703) ;  /* 0x0000000000049947 */ /* 0x000fea0003800000 */
[----:B------:R-:W-:Y:S01]  /*9b60*/  BPT.TRAP 0x1 ;  /* 0x000000040000795c */ /* 0x000fe20000300000 */
.L_x_703:
        /* <DEDUP_REMOVED lines=37> */
.L_x_695:
[----:B------:R-:W-:-:S13]  /*9dc0*/  ISETP.NE.AND P1, PT, R13, RZ, PT ;  /* 0x000000ff0d00720c */ /* 0x000fda0003f25270 */
[----:B------:R-:W-:Y:S05]  /*9dd0*/  @!P1 BRA `(.L_x_694) ;  /* 0x0000000400689947 */ /* 0x000fea0003800000 */
[----:B------:R-:W-:-:S04]  /*9de0*/  SHF.L.U32 R7, R9, 0x1f, RZ ;  /* 0x0000001f09077819 */ /* 0x000fc800000006ff */
[----:B------:R-:W1:Y:S02]  /*9df0*/  SYNCS.PHASECHK.TRANS64.TRYWAIT P1, [R0+URZ+0x26840], R7 ;  /* 0x02684007000075a7 */ /* 0x000e64000802017f */
[----:B-1----:R-:W-:Y:S05]  /*9e00*/  @!P1 BRA `(.L_x_705) ;  /* 0x0000001000149947 */ /* 0x002fea0003800000 */
.L_x_735:
[----:B------:R-:W-:Y:S05]  /*9e10*/  @P0 BRA `(.L_x_706) ;  /* 0x0000000000140947 */ /* 0x000fea0003800000 */
[----:B------:R-:W-:Y:S01]  /*9e20*/  ISETP.NE.AND P1, PT, R16, RZ, PT ;  /* 0x000000ff1000720c */ /* 0x000fe20003f25270 */
[----:B------:R-:W-:-:S04]  /*9e30*/  IMAD.MOV.U32 R5, RZ, RZ, 0x3100 ;  /* 0x00003100ff057424 */ /* 0x000fc800078e00ff */
[----:B------:R2:W-:Y:S08]  /*9e40*/  SYNCS.ARRIVE.TRANS64 RZ, [R0+URZ+0x26830], R5 ;  /* 0x0268300500ff79a7 */ /* 0x0005f0000800003f */
[----:B------:R-:W-:Y:S05]  /*9e50*/  @!P1 BRA `(.L_x_706) ;  /* 0x0000000000049947 */ /* 0x000fea0003800000 */
[----:B------:R-:W-:Y:S01]  /*9e60*/  BPT.TRAP 0x1 ;  /* 0x000000040000795c */ /* 0x000fe20000300000 */
.L_x_706:
        /* <DEDUP_REMOVED lines=41> */
.L_x_736:
[----:B------:R-:W-:Y:S05]  /*a100*/  @P0 BRA `(.L_x_708) ;  /* 0x0000000000140947 */ /* 0x000fea0003800000 */
[----:B------:R-:W-:Y:S01]  /*a110*/  ISETP.NE.AND P0, PT, R16, RZ, PT ;  /* 0x000000ff1000720c */ /* 0x000fe20003f05270 */
[----:B------:R-:W-:-:S04]  /*a120*/  IMAD.MOV.U32 R5, RZ, RZ, 0x3100 ;  /* 0x00003100ff057424 */ /* 0x000fc800078e00ff */
[----:B------:R3:W-:Y:S08]  /*a130*/  SYNCS.ARRIVE.TRANS64 RZ, [R0+URZ+0x26818], R5 ;  /* 0x0268180500ff79a7 */ /* 0x0007f0000800003f */
[----:B------:R-:W-:Y:S05]  /*a140*/  @!P0 BRA `(.L_x_708) ;  /* 0x0000000000048947 */ /* 0x000fea0003800000 */
[----:B------:R-:W-:Y:S01]  /*a150*/  BPT.TRAP 0x1 ;  /* 0x000000040000795c */ /* 0x000fe20000300000 */
.L_x_708:
        /* <DEDUP_REMOVED lines=34> */
.L_x_694:
[----:B------:R-:W3:Y:S01]  /*a380*/  S2R R2, SR_TID.X ;  /* 0x0000000000027919 */ /* 0x000ee20000002100 */
[----:B------:R-:W-:Y:S01]  /*a390*/  IMAD R3, R12, 0x8, R0 ;  /* 0x000000080c037824 */ /* 0x000fe200078e0200 */
[----:B---3--:R-:W-:Y:S02]  /*a3a0*/  LOP3.LUT R4, R2, 0x7f, RZ, 0xc0, !PT ;  /* 0x0000007f02047812 */ /* 0x008fe400078ec0ff */
[----:B------:R-:W-:Y:S02]  /*a3b0*/  SHF.L.U32 R2, R9, 0x1f, RZ ;  /* 0x0000001f09027819 */ /* 0x000fe400000006ff */
[----:B------:R-:W-:Y:S02]  /*a3c0*/  ISETP.NE.AND P1, PT, R4, RZ, PT ;  /* 0x000000ff0400720c */ /* 0x000fe40003f25270 */
[----:B------:R-:W3:Y:S02]  /*a3d0*/  SYNCS.PHASECHK.TRANS64.TRYWAIT P0, [R3+URZ+0x26840], R2 ;  /* 0x02684002030075a7 */ /* 0x000ee4000800017f */
[----:B---3--:R-:W-:Y:S09]  /*a3e0*/  @!P0 BRA `(.L_x_709) ;  /* 0x0000000800c48947 */ /* 0x008ff20003800000 */
.L_x_737:
[----:B------:R-:W-:Y:S05]  /*a3f0*/  @P1 BRA `(.L_x_710) ;  /* 0x0000000000181947 */ /* 0x000fea0003800000 */
[----:B------:R-:W4:Y:S01]  /*a400*/  S2R R4, SR_TID.X ;  /* 0x0000000000047919 */ /* 0x000f220000002100 */
[----:B---3--:R-:W-:-:S04]  /*a410*/  IMAD.MOV.U32 R2, RZ, RZ, 0x3100 ;  /* 0x00003100ff027424 */ /* 0x008fc800078e00ff */
[----:B------:R3:W-:Y:S01]  /*a420*/  SYNCS.ARRIVE.TRANS64 RZ, [R3+URZ+0x26830], R2 ;  /* 0x0268300203ff79a7 */ /* 0x0007e2000800003f */
[----:B----4-:R-:W-:-:S13]  /*a430*/  LOP3.LUT P0, RZ, R4, 0x1f, RZ, 0xc0, !PT ;  /* 0x0000001f04ff7812 */ /* 0x010fda000780c0ff */
[----:B---3--:R-:W-:Y:S05]  /*a440*/  @!P0 BRA `(.L_x_710) ;  /* 0x0000000000048947 */ /* 0x008fea0003800000 */
[----:B------:R-:W-:Y:S01]  /*a450*/  BPT.TRAP 0x1 ;  /* 0x000000040000795c */ /* 0x000fe20000300000 */
.L_x_710:
        /* <DEDUP_REMOVED lines=48> */
.L_x_691:
[----:B------:R-:W-:Y:S05]  /*a760*/  BSYNC B0 ;  /* 0x0000000000007941 */ /* 0x000fea0003800000 */
.L_x_689:
[----:B------:R-:W-:-:S03]  /*a770*/  UMOV UR8, 0xffffffff ;  /* 0xffffffff00087882 */ /* 0x000fc60000000000 */
[----:B------:R-:W-:Y:S05]  /*a780*/  BRA.DIV UR8, `(.L_x_711) ;  /* 0x0000000608f07947 */ /* 0x000fea000b800000 */
[----:B------:R-:W-:-:S13]  /*a790*/  ELECT P0, URZ, PT ;  /* 0x00000000003f782f */ /* 0x000fda0003800000 */
.L_x_740:
[----:B------:R-:W-:Y:S05]  /*a7a0*/  @!P0 BRA `(.L_x_605) ;  /* 0x0000000000848947 */ /* 0x000fea0003800000 */
[----:B------:R-:W-:-:S06]  /*a7b0*/  ULOP3.LUT UR8, UR38, 0x2, URZ, 0xfc, !UPT ;  /* 0x0000000226087892 */ /* 0x000fcc000f8efc3f */
[----:B------:R-:W-:-:S05]  /*a7c0*/  IMAD.U32 R2, RZ, RZ, UR8 ;  /* 0x00000008ff027e24 */ /* 0x000fca000f8e00ff */
[----:B------:R-:W-:-:S13]  /*a7d0*/  ISETP.NE.AND P2, PT, R2, 0x3, PT ;  /* 0x000000030200780c */ /* 0x000fda0003f45270 */
[----:B------:R-:W-:Y:S05]  /*a7e0*/  @!P2 BRA `(.L_x_712) ;  /* 0x000000000004a947 */ /* 0x000fea0003800000 */
[----:B--2---:R-:W-:Y:S01]  /*a7f0*/  BPT.TRAP 0x1 ;  /* 0x000000040000795c */ /* 0x004fe20000300000 */
.L_x_712:
        /* <DEDUP_REMOVED lines=15> */
.L_x_741:
[----:B------:R-:W3:Y:S02]  /*a8f0*/  SYNCS.PHASECHK.TRANS64.TRYWAIT P0, [R3+URZ], R2 ;  /* 0x00000002030075a7 */ /* 0x000ee4000800017f */
[----:B---3--:R-:W-:Y:S05]  /*a900*/  @!P0 BRA `(.L_x_714) ;  /* 0x0000000400c88947 */ /* 0x008fea0003800000 */
.L_x_742:
[----:B------:R-:W-:Y:S05]  /*a910*/  @!P2 BRA `(.L_x_715) ;  /* 0x000000000004a947 */ /* 0x000fea0003800000 */
[----:B--2---:R-:W-:Y:S01]  /*a920*/  BPT.TRAP 0x1 ;  /* 0x000000040000795c */ /* 0x004fe20000300000 */
.L_x_715:
[----:B---3--:R-:W-:-:S04]  /*a930*/  VIADD R3, R7, 0x26840 ;  /* 0x0002684007037836 */ /* 0x008fc80000000000 */
[----:B------:R-:W-:-:S04]  /*a940*/  IMAD R0, R0, 0x8, R3 ;  /* 0x0000000800007824 */ /* 0x000fc800078e0203 */
[----:B------:R-:W3:Y:S02]  /*a950*/  SYNCS.PHASECHK.TRANS64.TRYWAIT P0, [R0+URZ], R5 ;  /* 0x00000005000075a7 */ /* 0x000ee4000800017f */
[----:B---3--:R-:W-:Y:S05]  /*a960*/  @!P0 BRA `(.L_x_716) ;  /* 0x0000000400c48947 */ /* 0x008fea0003800000 */
.L_x_743:
[----:B------:R-:W-:-:S07]  /*a970*/  IMAD R3, R4, 0x8, R3 ;  /* 0x0000000804037824 */ /* 0x000fce00078e0203 */
.L_x_717:
[----:B----4-:R4:W1:Y:S02]  /*a980*/  SYNCS.PHASECHK.TRANS64.TRYWAIT P0, [R3+URZ], R2 ;  /* 0x00000002030075a7 */ /* 0x010864000800017f */
[----:B-1----:R-:W-:Y:S05]  /*a990*/  @!P0 NANOSLEEP.SYNCS 0x989680 ;  /* 0x009896800000895d */ /* 0x002fea0003900000 */
[----:B------:R-:W1:Y:S02]  /*a9a0*/  @!P0 SYNCS.PHASECHK.TRANS64 P0, [R3+URZ], R2 ;  /* 0x00000002030085a7 */ /* 0x000e64000800007f */
[----:B-1----:R-:W-:Y:S05]  /*a9b0*/  @!P0 BRA `(.L_x_717) ;  /* 0xfffffffc00f08947 */ /* 0x002fea000383ffff */
.L_x_605:
[----:B--2---:R-:W-:Y:S05]  /*a9c0*/  BSYNC B6 ;  /* 0x0000000000067941 */ /* 0x004fea0003800000 */
.L_x_599:
[----:B------:R-:W-:Y:S05]  /*a9d0*/  EXIT ;  /* 0x000000000000794d */ /* 0x000fea0003800000 */
.L_x_615:
[----:B------:R-:W-:Y:S02]  /*a9e0*/  IMAD.MOV.U32 R13, RZ, RZ, R16 ;  /* 0x000000ffff0d7224 */ /* 0x000fe400078e0010 */
[----:B------:R-:W-:Y:S02]  /*a9f0*/  IMAD.MOV.U32 R12, RZ, RZ, RZ ;  /* 0x000000ffff0c7224 */ /* 0x000fe400078e00ff */
[----:B------:R-:W-:Y:S02]  /*aa00*/  IMAD.MOV.U32 R11, RZ, RZ, 0x1f ;  /* 0x0000001fff0b7424 */ /* 0x000fe400078e00ff */
[----:B------:R-:W-:-:S07]  /*aa10*/  IMAD.MOV.U32 R15, RZ, RZ, -0x1 ;  /* 0xffffffffff0f7424 */ /* 0x000fce00078e00ff */
[----:B-1---5:R-:W-:Y:S05]  /*aa20*/  WARPSYNC.COLLECTIVE R15, `(.L_x_718) ;  /* 0x000000000f087348 */ /* 0x022fea0003c00000 */
[----:B------:R2:W3:Y:S02]  /*aa30*/  SHFL.IDX P6, R14, R13, R12, R11 ;  /* 0x0000000c0d0e7389 */ /* 0x0004e400000c000b */
[----:B-123-5:R-:W-:Y:S01]  /*aa40*/  ENDCOLLECTIVE ;  /* 0x000000000000791b */ /* 0x02efe20003800000 */
.L_x_718:
[----:B------:R-:W-:Y:S05]  /*aa50*/  BRA `(.L_x_719) ;  /* 0xffffff6800447947 */ /* 0x000fea000383ffff */
.L_x_617:
[----:B-1----:R1:W3:Y:S02]  /*aa60*/  SYNCS.PHASECHK.TRANS64.TRYWAIT P0, [R18+URZ+0x26800], R5 ;  /* 0x02680005120075a7 */ /* 0x0022e4000800017f */
[----:B---3--:R-:W-:Y:S05]  /*aa70*/  @!P0 NANOSLEEP.SYNCS 0x989680 ;  /* 0x009896800000895d */ /* 0x008fea0003900000 */
[----:B------:R-:W3:Y:S02]  /*aa80*/  @!P0 SYNCS.PHASECHK.TRANS64 P0, [R18+URZ+0x26800], R5 ;  /* 0x02680005120085a7 */ /* 0x000ee4000800007f */
[----:B---3--:R-:W-:Y:S05]  /*aa90*/  @!P0 BRA `(.L_x_617) ;  /* 0xfffffffc00f08947 */ /* 0x008fea000383ffff */
[----:B------:R-:W-:Y:S05]  /*aaa0*/  BRA `(.L_x_616) ;  /* 0xffffff6800687947 */ /* 0x000fea000383ffff */
.L_x_622:
[----:B--2---:R-:W-:-:S04]  /*aab0*/  IMAD.U32 R5, RZ, RZ, UR10 ;  /* 0x0000000aff057e24 */ /* 0x004fc8000f8e00ff */
[----:B------:R2:W3:Y:S03]  /*aac0*/  SYNCS.PHASECHK.TRANS64.TRYWAIT P1, [R5+URZ+0x26810], R16 ;  /* 0x02681010050075a7 */ /* 0x0004e6000802017f */
[----:B---3--:R-:W-:Y:S05]  /*aad0*/  @!P1 NANOSLEEP.SYNCS 0x989680 ;  /* 0x009896800000995d */ /* 0x008fea0003900000 */
[----:B------:R-:W3:Y:S02]  /*aae0*/  @!P1 SYNCS.PHASECHK.TRANS64 P1, [R5+URZ+0x26810], R16 ;  /* 0x02681010050095a7 */ /* 0x000ee4000802007f */
[----:B---3--:R-:W-:Y:S05]  /*aaf0*/  @!P1 BRA `(.L_x_622) ;  /* 0xfffffffc00ec9947 */ /* 0x008fea000383ffff */
[----:B------:R-:W-:Y:S05]  /*ab00*/  BRA `(.L_x_621) ;  /* 0xffffff7000cc7947 */ /* 0x000fea000383ffff */
.L_x_626:
[----:B------:R-:W-:-:S04]  /*ab10*/  IMAD.U32 R121, RZ, RZ, UR10 ;  /* 0x0000000aff797e24 */ /* 0x000fc8000f8e00ff */
[----:B------:R1:W1:Y:S03]  /*ab20*/  SYNCS.PHASECHK.TRANS64.TRYWAIT P1, [R121+URZ+0x26830], R16 ;  /* 0x02683010790075a7 */ /* 0x000266000802017f */
[----:B-1----:R-:W-:Y:S05]  /*ab30*/  @!P1 NANOSLEEP.SYNCS 0x989680 ;  /* 0x009896800000995d */ /* 0x002fea0003900000 */
[----:B------:R-:W1:Y:S02]  /*ab40*/  @!P1 SYNCS.PHASECHK.TRANS64 P1, [R121+URZ+0x26830], R16 ;  /* 0x02683010790095a7 */ /* 0x000e64000802007f */
[----:B-1----:R-:W-:Y:S05]  /*ab50*/  @!P1 BRA `(.L_x_626) ;  /* 0xfffffffc00ec9947 */ /* 0x002fea000383ffff */
[----:B------:R-:W-:Y:S05]  /*ab60*/  BRA `(.L_x_625) ;  /* 0xffffff7400d87947 */ /* 0x000fea000383ffff */
.L_x_654:
[----:B------:R-:W-:Y:S01]  /*ab70*/  BSSY B0, `(.L_x_720) ;  /* 0x0000005000007945 */ /* 0x000fe20003800000 */
[----:B------:R-:W-:-:S07]  /*ab80*/  IMAD.MOV.U32 R15, RZ, RZ, -0x1 ;  /* 0xffffffffff0f7424 */ /* 0x000fce00078e00ff */
[----:B------:R-:W-:Y:S05]  /*ab90*/  WARPSYNC.COLLECTIVE R15, `(.L_x_721) ;  /* 0x000000000f087348 */ /* 0x000fea0003c00000 */
[----:B------:R-:W-:Y:S01]  /*aba0*/  NOP ;  /* 0x0000000000007918 */ /* 0x000fe20000000000 */
[----:B------:R-:W-:Y:S01]  /*abb0*/  ENDCOLLECTIVE ;  /* 0x000000000000791b */ /* 0x000fe20003800000 */
.L_x_721:
[----:B------:R-:W-:Y:S05]  /*abc0*/  BSYNC B0 ;  /* 0x0000000000007941 */ /* 0x000fea0003800000 */
.L_x_720:
[----:B------:R-:W-:Y:S05]  /*abd0*/  BRA `(.L_x_722) ;  /* 0xffffffc400a87947 */ /* 0x000fea000383ffff */
.L_x_666:
[----:B------:R-:W-:Y:S01]  /*abe0*/  BSSY B0, `(.L_x_723) ;  /* 0x0000005000007945 */ /* 0x000fe20003800000 */
[----:B------:R-:W-:-:S07]  /*abf0*/  IMAD.MOV.U32 R15, RZ, RZ, -0x1 ;  /* 0xffffffffff0f7424 */ /* 0x000fce00078e00ff */
[----:B------:R-:W-:Y:S05]  /*ac00*/  WARPSYNC.COLLECTIVE R15, `(.L_x_724) ;  /* 0x000000000f087348 */ /* 0x000fea0003c00000 */
[----:B------:R-:W-:Y:S01]  /*ac10*/  NOP ;  /* 0x0000000000007918 */ /* 0x000fe20000000000 */
[----:B------:R-:W-:Y:S01]  /*ac20*/  ENDCOLLECTIVE ;  /* 0x000000000000791b */ /* 0x000fe20003800000 */
.L_x_724:
[----:B------:R-:W-:Y:S05]  /*ac30*/  BSYNC B0 ;  /* 0x0000000000007941 */ /* 0x000fea0003800000 */
.L_x_723:
[----:B------:R-:W-:Y:S05]  /*ac40*/  BRA `(.L_x_725) ;  /* 0xffffffc800c07947 */ /* 0x000fea000383ffff */
.L_x_679:
[----:B------:R-:W-:Y:S01]  /*ac50*/  BSSY B0, `(.L_x_726) ;  /* 0x0000005000007945 */ /* 0x000fe20003800000 */
[----:B------:R-:W-:-:S07]  /*ac60*/  IMAD.MOV.U32 R15, RZ, RZ, -0x1 ;  /* 0xffffffffff0f7424 */ /* 0x000fce00078e00ff */
[----:B------:R-:W-:Y:S05]  /*ac70*/  WARPSYNC.COLLECTIVE R15, `(.L_x_727) ;  /* 0x000000000f087348 */ /* 0x000fea0003c00000 */
[----:B------:R-:W-:Y:S01]  /*ac80*/  NOP ;  /* 0x0000000000007918 */ /* 0x000fe20000000000 */
[----:B------:R-:W-:Y:S01]  /*ac90*/  ENDCOLLECTIVE ;  /* 0x000000000000791b */ /* 0x000fe20003800000 */
.L_x_727:
[----:B------:R-:W-:Y:S05]  /*aca0*/  BSYNC B0 ;  /* 0x0000000000007941 */ /* 0x000fea0003800000 */
.L_x_726:
[----:B------:R-:W-:Y:S05]  /*acb0*/  BRA `(.L_x_728) ;  /* 0xffffffcc00dc7947 */ /* 0x000fea000383ffff */
.L_x_692:
[----:B-1----:R1:W2:Y:S02]  /*acc0*/  SYNCS.PHASECHK.TRANS64.TRYWAIT P0, [R0+URZ+0x26820], R3 ;  /* 0x02682003000075a7 */ /* 0x0022a4000800017f */
[----:B--2---:R-:W-:Y:S05]  /*acd0*/  @!P0 NANOSLEEP.SYNCS 0x989680 ;  /* 0x009896800000895d */ /* 0x004fea0003900000 */
[----:B------:R-:W2:Y:S02]  /*ace0*/  @!P0 SYNCS.PHASECHK.TRANS64 P0, [R0+URZ+0x26820], R3 ;  /* 0x02682003000085a7 */ /* 0x000ea4000800007f */
[----:B--2---:R-:W-:Y:S05]  /*acf0*/  @!P0 BRA `(.L_x_692) ;  /* 0xfffffffc00f08947 */ /* 0x004fea000383ffff */
[----:B------:R-:W-:Y:S05]  /*ad00*/  BRA `(.L_x_729) ;  /* 0xffffffdc00247947 */ /* 0x000fea000383ffff */
.L_x_696:
[----:B-1----:R1:W2:Y:S02]  /*ad10*/  SYNCS.PHASECHK.TRANS64.TRYWAIT P1, [R0+URZ+0x26840], R21 ;  /* 0x02684015000075a7 */ /* 0x0022a4000802017f */
[----:B--2---:R-:W-:Y:S05]  /*ad20*/  @!P1 NANOSLEEP.SYNCS 0x989680 ;  /* 0x009896800000995d */ /* 0x004fea0003900000 */
[----:B------:R-:W2:Y:S02]  /*ad30*/  @!P1 SYNCS.PHASECHK.TRANS64 P1, [R0+URZ+0x26840], R21 ;  /* 0x02684015000095a7 */ /* 0x000ea4000802007f */
[----:B--2---:R-:W-:Y:S05]  /*ad40*/  @!P1 BRA `(.L_x_696) ;  /* 0xfffffffc00f09947 */ /* 0x004fea000383ffff */
[----:B------:R-:W-:Y:S05]  /*ad50*/  BRA `(.L_x_730) ;  /* 0xffffffe400447947 */ /* 0x000fea000383ffff */
.L_x_698:
[----:B--2---:R2:W3:Y:S02]  /*ad60*/  SYNCS.PHASECHK.TRANS64.TRYWAIT P1, [R0+URZ+0x26828], R21 ;  /* 0x02682815000075a7 */ /* 0x0044e4000802017f */
[----:B---3--:R-:W-:Y:S05]  /*ad70*/  @!P1 NANOSLEEP.SYNCS 0x989680 ;  /* 0x009896800000995d */ /* 0x008fea0003900000 */
[----:B------:R-:W3:Y:S02]  /*ad80*/  @!P1 SYNCS.PHASECHK.TRANS64 P1, [R0+URZ+0x26828], R21 ;  /* 0x02682815000095a7 */ /* 0x000ee4000802007f */
[----:B---3--:R-:W-:Y:S05]  /*ad90*/  @!P1 BRA `(.L_x_698) ;  /* 0xfffffffc00f09947 */ /* 0x008fea000383ffff */
[----:B------:R-:W-:Y:S05]  /*ada0*/  BRA `(.L_x_731) ;  /* 0xffffffe400f47947 */ /* 0x000fea000383ffff */
.L_x_700:
[----:B---3--:R3:W4:Y:S02]  /*adb0*/  SYNCS.PHASECHK.TRANS64.TRYWAIT P1, [R0+URZ+0x26848], R21 ;  /* 0x02684815000075a7 */ /* 0x008724000802017f */
[----:B----4-:R-:W-:Y:S05]  /*adc0*/  @!P1 NANOSLEEP.SYNCS 0x989680 ;  /* 0x009896800000995d */ /* 0x010fea0003900000 */
[----:B------:R-:W4:Y:S02]  /*add0*/  @!P1 SYNCS.PHASECHK.TRANS64 P1, [R0+URZ+0x26848], R21 ;  /* 0x02684815000095a7 */ /* 0x000f24000802007f */
[----:B----4-:R-:W-:Y:S05]  /*ade0*/  @!P1 BRA `(.L_x_700) ;  /* 0xfffffffc00f09947 */ /* 0x010fea000383ffff */
[----:B------:R-:W-:Y:S05]  /*adf0*/  BRA `(.L_x_732) ;  /* 0xffffffe800887947 */ /* 0x000fea000383ffff */
.L_x_702:
[----:B------:R-:W-:-:S07]  /*ae00*/  SHF.L.U32 R5, R9, 0x1f, RZ ;  /* 0x0000001f09057819 */ /* 0x000fce00000006ff */
.L_x_733:
[----:B-1----:R1:W2:Y:S02]  /*ae10*/  SYNCS.PHASECHK.TRANS64.TRYWAIT P1, [R0+URZ+0x26820], R5 ;  /* 0x02682005000075a7 */ /* 0x0022a4000802017f */
[----:B--2---:R-:W-:Y:S05]  /*ae20*/  @!P1 NANOSLEEP.SYNCS 0x989680 ;  /* 0x009896800000995d */ /* 0x004fea0003900000 */
[----:B------:R-:W2:Y:S02]  /*ae30*/  @!P1 SYNCS.PHASECHK.TRANS64 P1, [R0+URZ+0x26820], R5 ;  /* 0x02682005000095a7 */ /* 0x000ea4000802007f */
[----:B--2---:R-:W-:Y:S05]  /*ae40*/  @!P1 BRA `(.L_x_733) ;  /* 0xfffffffc00f09947 */ /* 0x004fea000383ffff */
[----:B------:R-:W-:Y:S05]  /*ae50*/  BRA `(.L_x_734) ;  /* 0xffffffec002c7947 */ /* 0x000fea000383ffff */
.L_x_705:
[----:B-1----:R1:W2:Y:S02]  /*ae60*/  SYNCS.PHASECHK.TRANS64.TRYWAIT P1, [R0+URZ+0x26840], R7 ;  /* 0x02684007000075a7 */ /* 0x0022a4000802017f */
[----:B--2---:R-:W-:Y:S05]  /*ae70*/  @!P1 NANOSLEEP.SYNCS 0x989680 ;  /* 0x009896800000995d */ /* 0x004fea0003900000 */
[----:B------:R-:W2:Y:S02]  /*ae80*/  @!P1 SYNCS.PHASECHK.TRANS64 P1, [R0+URZ+0x26840], R7 ;  /* 0x02684007000095a7 */ /* 0x000ea4000802007f */
[----:B--2---:R-:W-:Y:S05]  /*ae90*/  @!P1 BRA `(.L_x_705) ;  /* 0xfffffffc00f09947 */ /* 0x004fea000383ffff */
[----:B------:R-:W-:Y:S05]  /*aea0*/  BRA `(.L_x_735) ;  /* 0xffffffec00d87947 */ /* 0x000fea000383ffff */
.L_x_707:
[----:B--2---:R2:W3:Y:S02]  /*aeb0*/  SYNCS.PHASECHK.TRANS64.TRYWAIT P1, [R0+URZ+0x26828], R7 ;  /* 0x02682807000075a7 */ /* 0x0044e4000802017f */
[----:B---3--:R-:W-:Y:S05]  /*aec0*/  @!P1 NANOSLEEP.SYNCS 0x989680 ;  /* 0x009896800000995d */ /* 0x008fea0003900000 */
[----:B------:R-:W3:Y:S02]  /*aed0*/  @!P1 SYNCS.PHASECHK.TRANS64 P1, [R0+URZ+0x26828], R7 ;  /* 0x02682807000095a7 */ /* 0x000ee4000802007f */
[----:B---3--:R-:W-:Y:S05]  /*aee0*/  @!P1 BRA `(.L_x_707) ;  /* 0xfffffffc00f09947 */ /* 0x008fea000383ffff */
[----:B------:R-:W-:Y:S05]  /*aef0*/  BRA `(.L_x_736) ;  /* 0xfffffff000807947 */ /* 0x000fea000383ffff */
.L_x_709:
[----:B---3--:R3:W4:Y:S02]  /*af00*/  SYNCS.PHASECHK.TRANS64.TRYWAIT P0, [R3+URZ+0x26840], R2 ;  /* 0x02684002030075a7 */ /* 0x008724000800017f */
[----:B----4-:R-:W-:Y:S05]  /*af10*/  @!P0 NANOSLEEP.SYNCS 0x989680 ;  /* 0x009896800000895d */ /* 0x010fea0003900000 */
[----:B------:R-:W4:Y:S02]  /*af20*/  @!P0 SYNCS.PHASECHK.TRANS64 P0, [R3+URZ+0x26840], R2 ;  /* 0x02684002030085a7 */ /* 0x000f24000800007f */
[----:B----4-:R-:W-:Y:S05]  /*af30*/  @!P0 BRA `(.L_x_709) ;  /* 0xfffffffc00f08947 */ /* 0x010fea000383ffff */
[----:B------:R-:W-:Y:S05]  /*af40*/  BRA `(.L_x_737) ;  /* 0xfffffff400287947 */ /* 0x000fea000383ffff */
.L_x_711:
[----:B------:R-:W-:Y:S01]  /*af50*/  BSSY B0, `(.L_x_738) ;  /* 0x0000006000007945 */ /* 0x000fe20003800000 */
[----:B------:R-:W-:-:S07]  /*af60*/  IMAD.MOV.U32 R15, RZ, RZ, -0x1 ;  /* 0xffffffffff0f7424 */ /* 0x000fce00078e00ff */
[----:B--2---:R-:W-:Y:S05]  /*af70*/  WARPSYNC.COLLECTIVE R15, `(.L_x_739) ;  /* 0x000000000f0c7348 */ /* 0x004fea0003c00000 */
[----:B------:R-:W-:Y:S02]  /*af80*/  ELECT P6, UR62, PT ;  /* 0x00000000003e782f */ /* 0x000fe400038c0000 */
[----:B------:R-:W-:Y:S01]  /*af90*/  MOV R14, UR62 ;  /* 0x0000003e000e7c02 */ /* 0x000fe20008000f00 */
[----:B--2---:R-:W-:Y:S10]  /*afa0*/  ENDCOLLECTIVE ;  /* 0x000000000000791b */ /* 0x004ff40003800000 */
.L_x_739:
[----:B------:R-:W-:Y:S05]  /*afb0*/  BSYNC B0 ;  /* 0x0000000000007941 */ /* 0x000fea0003800000 */
.L_x_738:
[----:B------:R-:W-:Y:S01]  /*afc0*/  PLOP3.LUT P0, PT, P6, PT, PT, 0x80, 0x0 ;  /* 0x000000000000781c */ /* 0x000fe2000370f070 */
[----:B------:R-:W-:-:S12]  /*afd0*/  BRA `(.L_x_740) ;  /* 0xfffffff400f07947 */ /* 0x000fd8000383ffff */
.L_x_713:
[----:B-1----:R1:W3:Y:S02]  /*afe0*/  SYNCS.PHASECHK.TRANS64.TRYWAIT P0, [R6+URZ], R5 ;  /* 0x00000005060075a7 */ /* 0x0022e4000800017f */
[----:B---3--:R-:W-:Y:S05]  /*aff0*/  @!P0 NANOSLEEP.SYNCS 0x989680 ;  /* 0x009896800000895d */ /* 0x008fea0003900000 */
[----:B------:R-:W3:Y:S02]  /*b000*/  @!P0 SYNCS.PHASECHK.TRANS64 P0, [R6+URZ], R5 ;  /* 0x00000005060085a7 */ /* 0x000ee4000800007f */
[----:B---3--:R-:W-:Y:S05]  /*b010*/  @!P0 BRA `(.L_x_713) ;  /* 0xfffffffc00f08947 */ /* 0x008fea000383ffff */
[----:B------:R-:W-:Y:S05]  /*b020*/  BRA `(.L_x_741) ;  /* 0xfffffff800307947 */ /* 0x000fea000383ffff */
.L_x_714:
[----:B---3--:R3:W4:Y:S02]  /*b030*/  SYNCS.PHASECHK.TRANS64.TRYWAIT P0, [R3+URZ], R2 ;  /* 0x00000002030075a7 */ /* 0x008724000800017f */
[----:B----4-:R-:W-:Y:S05]  /*b040*/  @!P0 NANOSLEEP.SYNCS 0x989680 ;  /* 0x009896800000895d */ /* 0x010fea0003900000 */
[----:B------:R-:W4:Y:S02]  /*b050*/  @!P0 SYNCS.PHASECHK.TRANS64 P0, [R3+URZ], R2 ;  /* 0x00000002030085a7 */ /* 0x000f24000800007f */
[----:B----4-:R-:W-:Y:S05]  /*b060*/  @!P0 BRA `(.L_x_714) ;  /* 0xfffffffc00f08947 */ /* 0x010fea000383ffff */
[----:B------:R-:W-:Y:S05]  /*b070*/  BRA `(.L_x_742) ;  /* 0xfffffff800247947 */ /* 0x000fea000383ffff */
.L_x_716:
[----:B---3--:R3:W4:Y:S02]  /*b080*/  SYNCS.PHASECHK.TRANS64.TRYWAIT P0, [R0+URZ], R5 ;  /* 0x00000005000075a7 */ /* 0x008724000800017f */
[----:B----4-:R-:W-:Y:S05]  /*b090*/  @!P0 NANOSLEEP.SYNCS 0x989680 ;  /* 0x009896800000895d */ /* 0x010fea0003900000 */
[----:B------:R-:W4:Y:S02]  /*b0a0*/  @!P0 SYNCS.PHASECHK.TRANS64 P0, [R0+URZ], R5 ;  /* 0x00000005000085a7 */ /* 0x000f24000800007f */
[----:B----4-:R-:W-:Y:S05]  /*b0b0*/  @!P0 BRA `(.L_x_716) ;  /* 0xfffffffc00f08947 */ /* 0x010fea000383ffff */
[----:B------:R-:W-:Y:S05]  /*b0c0*/  BRA `(.L_x_743) ;  /* 0xfffffff800287947 */ /* 0x000fea000383ffff */
.L_x_744:
        /* <DEDUP_REMOVED lines=11> */
.L_x_3300:


//--------------------- .text._ZN7cutlass13device_kernelIN5flash11enable_sm90INS1_16FlashAttnBwdSm90INS1_25CollectiveMainloopBwdSm90ILi2ELi2ELi2EN4cute5tupleIJNS5_1CILi1EEES8_S8_EEENS6_IJNS7_ILi64EEENS7_ILi128EEENS7_ILi96EEEEEENS_6half_tEfNS_4arch4Sm90ELb0ELb0ELb1ELb1ELb0ELb1ELb0ELb0ELi2ELi1ELi2ELi1ELb1EEENS1_24CollectiveEpilogueBwdGQAISD_fSG_Li256ELb1ELb0EEENS1_19SingleTileSchedulerILb1ELb0ELb0ELi128EEEEEEEEEvNT_6ParamsE --------------------------
	.section	.text._ZN7cutlass13device_kernelIN5flash11enable_sm90INS1_16FlashAttnBwdSm90INS1_25CollectiveMainloopBwdSm90ILi2ELi2ELi2EN4cute5tupleIJNS5_1CILi1EEES8_S8_EEENS6_IJNS7_ILi64EEENS7_ILi128EEENS7_ILi96EEEEEENS_6half_tEfNS_4arch4Sm90ELb0ELb0ELb1ELb1ELb0ELb1ELb0ELb0ELi2ELi1ELi2ELi1ELb1EEENS1_24CollectiveEpilogueBwdGQAISD_fSG_Li256ELb1ELb0EEENS1_19SingleTileSchedulerILb1ELb0ELb0ELi128EEEEEEEEEvNT_6ParamsE,"ax",@progbits
	.align	128
.text._ZN7cutlass13device_kernelIN5flash11enable_sm90INS1_16FlashAttnBwdSm90INS1_25CollectiveMainloopBwdSm90ILi2ELi2ELi2EN4cute5tupleIJNS5_1CILi1EEES8_S8_EEENS6_IJNS7_ILi64EEENS7_ILi128EEENS7_ILi96EEEEEENS_6half_tEfNS_4arch4Sm90ELb0ELb0ELb1ELb1ELb0ELb1ELb0ELb0ELi2ELi1ELi2ELi1ELb1EEENS1_24CollectiveEpilogueBwdGQAISD_fSG_Li256ELb1ELb0EEENS1_19SingleTileSchedulerILb1ELb0ELb0ELi128EEEEEEEEEvNT_6ParamsE:
        .type           _ZN7cutlass13device_kernelIN5flash11enable_sm90INS1_16FlashAttnBwdSm90INS1_25CollectiveMainloopBwdSm90ILi2ELi2ELi2EN4cute5tupleIJNS5_1CILi1EEES8_S8_EEENS6_IJNS7_ILi64EEENS7_ILi128EEENS7_ILi96EEEEEENS_6half_tEfNS_4arch4Sm90ELb0ELb0ELb1ELb1ELb0ELb1ELb0ELb0ELi2ELi1ELi2ELi1ELb1EEENS1_24CollectiveEpilogueBwdGQAISD_fSG_Li256ELb1ELb0EEENS1_19SingleTileSchedulerILb1ELb0ELb0ELi128EEEEEEEEEvNT_6ParamsE,@function
        .size           _ZN7cutlass13device_kernelIN5flash11enable_sm90INS1_16FlashAttnBwdSm90INS1_25CollectiveMainloopBwdSm90ILi2ELi2ELi2EN4cute5tupleIJNS5_1CILi1EEES8_S8_EEENS6_IJNS7_ILi64EEENS7_ILi128EEENS7_ILi96EEEEEENS_6half_tEfNS_4arch4Sm90ELb0ELb0ELb1ELb1ELb0ELb1ELb0ELb0ELi2ELi1ELi2ELi1ELb1EEENS1_24CollectiveEpilogueBwdGQAISD_fSG_Li256ELb1ELb0EEENS1_19SingleTileSchedulerILb1ELb0ELb0ELi128EEEEEEEEEvNT_6ParamsE,(.L_x_3301 - _ZN7cutlass13device_kernelIN5flash11enable_sm90INS1_16FlashAttnBwdSm90INS1_25CollectiveMainloopBwdSm90ILi2ELi2ELi2EN4cute5tupleIJNS5_1CILi1EEES8_S8_EEENS6_IJNS7_ILi64EEENS7_ILi128EEENS7_ILi96EEEEEENS_6half_tEfNS_4arch4Sm90ELb0ELb0ELb1ELb1ELb0ELb1ELb0ELb0ELi2ELi1ELi2ELi1ELb1EEENS1_24CollectiveEpilogueBwdGQAISD_fSG_Li256ELb1ELb0EEENS1_19SingleTileSchedulerILb1ELb0ELb0ELi128EEEEEEEEEvNT_6ParamsE)
        .other          _ZN7cutlass13device_kernelIN5flash11enable_sm90INS1_16FlashAttnBwdSm90INS1_25CollectiveMainloopBwdSm90ILi2ELi2ELi2EN4cute5tupleIJNS5_1CILi1EEES8_S8_EEENS6_IJNS7_ILi64EEENS7_ILi128EEENS7_ILi96EEEEEENS_6half_tEfNS_4arch4Sm90ELb0ELb0ELb1ELb1ELb0ELb1ELb0ELb0ELi2ELi1ELi2ELi1ELb1EEENS1_24CollectiveEpilogueBwdGQAISD_fSG_Li256ELb1ELb0EEENS1_19SingleTileSchedulerILb1ELb0ELb0ELi128EEEEEEEEEvNT_6ParamsE,@"STO_CUDA_ENTRY STV_DEFAULT"
_ZN7cutlass13device_kernelIN5flash11enable_sm90INS1_16FlashAttnBwdSm90INS1_25CollectiveMainloopBwdSm90ILi2ELi2ELi2EN4cute5tupleIJNS5_1CILi1EEES8_S8_EEENS6_IJNS7_ILi64EEENS7_ILi128EEENS7_ILi96EEEEEENS_6half_tEfNS_4arch4Sm90ELb0ELb0ELb1ELb1ELb0ELb1ELb0ELb0ELi2ELi1ELi2ELi1ELb1EEENS1_24CollectiveEpilogueBwdGQAISD_fSG_Li256ELb1ELb0EEENS1_19SingleTileSchedulerILb1ELb0ELb0ELi128EEEEEEEEEvNT_6ParamsE:
        /* <DEDUP_REMOVED lines=23> */
.L_x_746:
[----:B------:R-:W-:Y:S05]  /*0170*/  BSYNC B0 ;  /* 0x0000000000007941 */ /* 0x000fea0003800000 */
.L_x_745:
        /* <DEDUP_REMOVED lines=37> */
.L_x_747:
        /* <DEDUP_REMOVED lines=22> */
.L_x_748:
[----:B------:R-:W-:Y:S01]  /*0530*/  PLOP3.LUT P0, PT, PT, PT, UP0, 0x80, 0x0 ;  /* 0x000000000000781c */ /* 0x000fe20003f0f008 */
[----:B------:R-:W-:Y:S01]  /*0540*/  NOP ;  /* 0x0000000000007918 */ /* 0x000fe20000000000 */
[----:B------:R-:W-:Y:S01]  /*0550*/  ULDC.64 UR46, c[0x0][0x208] ;  /* 0x00008200002e7ab9 */ /* 0x000fe20000000a00 */
[----:B------:R-:W-:Y:S01]  /*0560*/  BSSY B6, `(.L_x_749) ;  /* 0x000089a000067945 */ /* 0x000fe20003800000 */
[----:B-12-4-:R-:W-:Y:S09]  /*0570*/  BAR.SYNC.DEFER_BLOCKING 0x0 ;  /* 0x0000000000007b1d */ /* 0x016ff20000010000 */
[----:B------:R-:W-:Y:S05]  /*0580*/  @!P0 BRA `(.L_x_750) ;  /* 0x00000050001c8947 */ /* 0x000fea0003800000 */
.L_x_751:
        /* <DEDUP_REMOVED lines=21> */
.L_x_752:
        /* <DEDUP_REMOVED lines=14> */
.L_x_754:
[----:B------:R-:W-:-:S05]  /*07c0*/  ULDC UR4, c[0x0][0x8c4] ;  /* 0x0002310000047ab9 */ /* 0x000fca0000000800 */
.L_x_753:
        /* <DEDUP_REMOVED lines=21> */
.L_x_756:
        /* <DEDUP_REMOVED lines=14> */
.L_x_757:
        /* <DEDUP_REMOVED lines=10> */
.L_x_758:
        /* <DEDUP_REMOVED lines=11> */
.L_x_759:
        /* <DEDUP_REMOVED lines=35> */
[----:B-1----:R-:W-:Y:S02]  /*0d80*/  CS2R R4, SRZ ;  /* 0x0000000000047805 */ /* 0x002fe4000001ff00 */
        /* <DEDUP_REMOVED lines=35> */
.L_x_762:
        /* <DEDUP_REMOVED lines=15> */
.L_x_761:
        /* <DEDUP_REMOVED lines=22> */
.L_x_764:
        /* <DEDUP_REMOVED lines=15> */
.L_x_763:
[----:B------:R-:W-:Y:S01]  /*1300*/  SHF.R.S32.HI R25, RZ, 0x1f, R22 ;  /* 0x0000001fff197819 */ /* 0x000fe20000011416 */
[----:B------:R-:W-:-:S03]  /*1310*/  UMOV UR4, 0xffffffff ;  /* 0xffffffff00047882 */ /* 0x000fc60000000000 */
[----:B------:R-:W-:-:S04]  /*1320*/  LEA.HI R0, R25, R22, RZ, 0x7 ;  /* 0x0000001619007211 */ /* 0x000fc800078f38ff */
[----:B------:R-:W-:Y:S01]  /*1330*/  SHF.R.S32.HI R16, RZ, 0x7, R0 ;  /* 0x00000007ff107819 */ /* 0x000fe20000011400 */
[----:B------:R-:W-:Y:S06]  /*1340*/  BRA.DIV UR4, `(.L_x_765) ;  /* 0x0000007a04f47947 */ /* 0x000fec000b800000 */
[----:B------:R1:W2:Y:S02]  /*1350*/  SHFL.IDX PT, R14, R16, RZ, 0x1f ;  /* 0x00001fff100e7589 */ /* 0x0002a400000e0000 */
.L_x_842:
[----:B------:R-:W-:Y:S02]  /*1360*/  SHF.L.U32 R5, RZ, 0x1f, RZ ;  /* 0x0000001fff057819 */ /* 0x000fe400000006ff */
[----:B------:R-:W-:Y:S01]  /*1370*/  LOP3.LUT R3, R0, 0xffffff80, RZ, 0xc0, !PT ;  /* 0xffffff8000037812 */ /* 0x000fe200078ec0ff */
[----:B------:R-:W-:Y:S01]  /*1380*/  VIADD R0, R18, 0x6000 ;  /* 0x0000600012007836 */ /* 0x000fe20000000000 */
[----:B------:R-:W3:Y:S03]  /*1390*/  SYNCS.PHASECHK.TRANS64.TRYWAIT P1, [R18+URZ+0x26800], R5 ;  /* 0x02680005120075a7 */ /* 0x000ee6000802017f */
[----:B------:R-:W-:Y:S01]  /*13a0*/  IMAD.IADD R27, R22, 0x1, -R3 ;  /* 0x00000001161b7824 */ /* 0x000fe200078e0a03 */
[----:B------:R-:W-:Y:S02]  /*13b0*/  LOP3.LUT P0, RZ, R0, 0x1bf, RZ, 0xc0, !PT ;  /* 0x000001bf00ff7812 */ /* 0x000fe4000780c0ff */
[----:B--2---:R-:W-:-:S02]  /*13c0*/  LEA.HI R0, R14, R14, RZ, 0x1 ;  /* 0x0000000e0e007211 */ /* 0x004fc400078f08ff */
[----:B------:R-:W-:Y:S02]  /*13d0*/  SHF.R.S32.HI R24, RZ, 0x1f, R27 ;  /* 0x0000001fff187819 */ /* 0x000fe4000001141b */
[----:B------:R-:W-:Y:S02]  /*13e0*/  LOP3.LUT R23, R0, 0xfffffffe, RZ, 0xc0, !PT ;  /* 0xfffffffe00177812 */ /* 0x000fe400078ec0ff */
[----:B------:R-:W-:-:S04]  /*13f0*/  LEA.HI R26, R24, R27, RZ, 0x2 ;  /* 0x0000001b181a7211 */ /* 0x000fc800078f10ff */
[----:B------:R-:W-:Y:S01]  /*1400*/  LOP3.LUT R0, R26, 0x7ffffffc, RZ, 0xc0, !PT ;  /* 0x7ffffffc1a007812 */ /* 0x000fe200078ec0ff */
[----:B---3--:R-:W-:Y:S06]  /*1410*/  @P1 BRA `(.L_x_766) ;  /* 0x0000000000081947 */ /* 0x008fec0003800000 */
[----:B------:R-:W2:Y:S02]  /*1420*/  SYNCS.PHASECHK.TRANS64.TRYWAIT P1, [R18+URZ+0x26800], R5 ;  /* 0x02680005120075a7 */ /* 0x000ea4000802017f */
[----:B--2---:R-:W-:Y:S05]  /*1430*/  @!P1 BRA `(.L_x_767) ;  /* 0x0000007800d89947 */ /* 0x004fea0003800000 */
.L_x_766:
        /* <DEDUP_REMOVED lines=18> */
[----:B-1--45:R-:W-:Y:S05]  /*1560*/  CALL.ABS.NOINC R14 ;  /* 0x000000000e007343 */ /* 0x032fea0003c00000 */
.L_x_768:
[----:B------:R-:W-:Y:S01]  /*1570*/  LEA.HI R0, R25, R22, RZ, 0x4 ;  /* 0x0000001619007211 */ /* 0x000fe200078f20ff */
[----:B------:R-:W-:Y:S05]  /*1580*/  WARPSYNC.ALL ;  /* 0x0000000000007948 */ /* 0x000fea0003800000 */
[----:B------:R-:W-:-:S05]  /*1590*/  LOP3.LUT R3, R0, 0xfffffff0, RZ, 0xc0, !PT ;  /* 0xfffffff000037812 */ /* 0x000fca00078ec0ff */
[----:B--2---:R-:W-:Y:S01]  /*15a0*/  IMAD.IADD R5, R22, 0x1, -R3 ;  /* 0x0000000116057824 */ /* 0x004fe200078e0a03 */
        /* <DEDUP_REMOVED lines=33> */
[----:B------:R-:W2:Y:S01]  /*17c0*/  LDSM.16.M88.4 R184, [R7+0x6000] ;  /* 0x0060000007b8783b */ /* 0x000ea20000000200 */
        /* <DEDUP_REMOVED lines=27> */
[----:B-1----:R-:W-:Y:S01]  /*1980*/  IMAD R16, R16, 0x300, R27 ;  /* 0x0000030010107824 */ /* 0x002fe200078e021b */
        /* <DEDUP_REMOVED lines=18> */
[----:B------:R-:W1:Y:S01]  /*1ab0*/  LDSM.16.M88.4 R196, [R0+0x6000] ;  /* 0x0060000000c4783b */ /* 0x000e620000000200 */
        /* <DEDUP_REMOVED lines=33> */
[----:B--2---:R-:W-:Y:S01]  /*1cd0*/  IMAD R0, R5, 0x4, R18 ;  /* 0x0000000405007824 */ /* 0x004fe200078e0212 */
[----:B------:R-:W-:Y:S01]  /*1ce0*/  ULOP3.LUT UR20, UR38, 0x1, URZ, 0xfc, !UPT ;  /* 0x0000000126147892 */ /* 0x000fe2000f8efc3f */
[----:B------:R-:W-:Y:S01]  /*1cf0*/  UMOV UR4, URZ ;  /* 0x0000003f00047c82 */ /* 0x000fe20008000000 */
[----:B------:R-:W-:Y:S01]  /*1d00*/  UMOV UR5, URZ ;  /* 0x0000003f00057c82 */ /* 0x000fe20008000000 */
[----:B------:R-:W-:Y:S01]  /*1d10*/  UMOV UR6, URZ ;  /* 0x0000003f00067c82 */ /* 0x000fe20008000000 */
[----:B------:R-:W-:Y:S01]  /*1d20*/  USHF.R.S32.HI UR7, URZ, 0x6, UR7 ;  /* 0x000000063f077899 */ /* 0x000fe20008011407 */
[----:B------:R-:W-:Y:S01]  /*1d30*/  ULDC UR8, c[0x0][0x75c] ;  /* 0x0001d70000087ab9 */ /* 0x000fe20000000800 */
[----:B-1-34-:R-:W-:-:S10]  /*1d40*/  ULDC UR9, c[0x0][0x744] ;  /* 0x0001d10000097ab9 */ /* 0x01afd40000000800 */
.L_x_779:
[----:B------:R-:W-:-:S06]  /*1d50*/  UISETP.NE.AND UP0, UPT, UR20, 0x3, UPT ;  /* 0x000000031400788c */ /* 0x000fcc000bf05270 */
[----:B------:R-:W-:-:S13]  /*1d60*/  PLOP3.LUT P0, PT, PT, PT, UP0, 0x80, 0x0 ;  /* 0x000000000000781c */ /* 0x000fda0003f0f008 */
[----:B-1----:R-:W-:Y:S05]  /*1d70*/  @!P0 BRA `(.L_x_769) ;  /* 0x0000000000048947 */ /* 0x002fea0003800000 */
[----:B------:R-:W-:Y:S01]  /*1d80*/  BPT.TRAP 0x1 ;  /* 0x000000040000795c */ /* 0x000fe20000300000 */
.L_x_769:
[----:B------:R-:W-:Y:S01]  /*1d90*/  R2UR UR10, R18 ;  /* 0x00000000120a72ca */ /* 0x000fe200000e0000 */
[----:B------:R-:W-:-:S05]  /*1da0*/  IMAD.U32 R16, RZ, RZ, UR5 ;  /* 0x00000005ff107e24 */ /* 0x000fca000f8e00ff */
[----:B------:R-:W-:-:S07]  /*1db0*/  SHF.L.U32 R16, R16, 0x1f, RZ ;  /* 0x0000001f10107819 */ /* 0x000fce00000006ff */
[----:B------:R-:W-:-:S09]  /*1dc0*/  ULEA UR10, UR6, UR10, 0x3 ;  /* 0x0000000a060a7291 */ /* 0x000fd2000f8e183f */
[----:B------:R1:W2:Y:S01]  /*1dd0*/  SYNCS.PHASECHK.TRANS64.TRYWAIT P1, [UR10+0x26810], R16 ;  /* 0x02681010ff0075a7 */ /* 0x0002a2000802014a */
[----:B------:R-:W-:Y:S05]  /*1de0*/  @!P0 BRA `(.L_x_770) ;  /* 0x0000000000048947 */ /* 0x000fea0003800000 */
[----:B------:R-:W-:Y:S01]  /*1df0*/  BPT.TRAP 0x1 ;  /* 0x000000040000795c */ /* 0x000fe20000300000 */
.L_x_770:
[----:B--2---:R-:W-:Y:S05]  /*1e00*/  @P1 BRA `(.L_x_771) ;  /* 0x0000000000081947 */ /* 0x004fea0003800000 */
[----:B------:R-:W2:Y:S02]  /*1e10*/  SYNCS.PHASECHK.TRANS64.TRYWAIT P1, [UR10+0x26810], R16 ;  /* 0x02681010ff0075a7 */ /* 0x000ea4000802014a */
[----:B--2---:R-:W-:Y:S05]  /*1e20*/  @!P1 BRA `(.L_x_772) ;  /* 0x0000007000709947 */ /* 0x004fea0003800000 */
.L_x_771:
        /* <DEDUP_REMOVED lines=67> */
.L_x_773:
[----:B------:R1:W1:Y:S01]  /*2260*/  SYNCS.PHASECHK.TRANS64.TRYWAIT P1, [UR10+0x26830], R16 ;  /* 0x02683010ff0075a7 */ /* 0x000262000802014a */
[----:B------:R-:W-:Y:S05]  /*2270*/  @!P0 BRA `(.L_x_774) ;  /* 0x0000000000048947 */ /* 0x000fea0003800000 */
[----:B------:R-:W-:Y:S01]  /*2280*/  BPT.TRAP 0x1 ;  /* 0x000000040000795c */ /* 0x000fe20000300000 */
.L_x_774:
[----:B-1----:R-:W-:Y:S05]  /*2290*/  @P1 BRA `(.L_x_775) ;  /* 0x0000000000081947 */ /* 0x002fea0003800000 */
[----:B------:R-:W1:Y:S02]  /*22a0*/  SYNCS.PHASECHK.TRANS64.TRYWAIT P1, [UR10+0x26830], R16 ;  /* 0x02683010ff0075a7 */ /* 0x000e64000802014a */
[----:B-1----:R-:W-:Y:S05]  /*22b0*/  @!P1 BRA `(.L_x_776) ;  /* 0x0000006c00649947 */ /* 0x002fea0003800000 */
.L_x_775:
        /* <DEDUP_REMOVED lines=565> */
.L_x_777:
        /* <DEDUP_REMOVED lines=44> */
.L_x_778:
        /* <DEDUP_REMOVED lines=13> */
[----:B------:R-:W-:Y:S01]  /*49a0*/  IMAD.MOV.U32 R4, RZ, RZ, R40 ;  /* 0x000000ffff047224 */ /* 0x000fe200078e0028 */
[----:B------:R-:W-:Y:S01]  /*49b0*/  PLOP3.LUT P0, PT, PT, PT, PT, 0x8, 0x0 ;  /* 0x000000000000781c */ /* 0x000fe20003f0e170 */
[----:B-1----:R-:W-:Y:S02]  /*49c0*/  IMAD.MOV.U32 R5, RZ, RZ, R41 ;  /* 0x000000ffff057224 */ /* 0x002fe400078e0029 */
[----:B------:R-:W-:Y:S01]  /*49d0*/  FMUL.FTZ R72, R72, UR4 ;  /* 0x0000000448487c20 */ /* 0x000fe20008410000 */
[----:B------:R-:W-:Y:S02]  /*49e0*/  IMAD.MOV.U32 R6, RZ, RZ, R42 ;  /* 0x000000ffff067224 */ /* 0x000fe400078e002a */
[----:B------:R-:W-:Y:S01]  /*49f0*/  FMUL.FTZ R73, R73, UR4 ;  /* 0x0000000449497c20 */ /* 0x000fe20008410000 */
[----:B------:R-:W-:Y:S02]  /*4a00*/  IMAD.MOV.U32 R7, RZ, RZ, R43 ;  /* 0x000000ffff077224 */ /* 0x000fe400078e002b */
        /* <DEDUP_REMOVED lines=46> */
.L_x_760:
[----:B------:R-:W-:Y:S05]  /*4cf0*/  @P0 BRA `(.L_x_755) ;  /* 0x0000004000800947 */ /* 0x000fea0003800000 */
[----:B------:R-:W-:Y:S01]  /*4d00*/  ULDC.64 UR4, c[0x0][0x878] ;  /* 0x00021e0000047ab9 */ /* 0x000fe20000000a00 */
[----:B------:R-:W1:Y:S01]  /*4d10*/  S2R R8, SR_TID.X ;  /* 0x0000000000087919 */ /* 0x000e620000002100 */
[----:B------:R-:W-:Y:S01]  /*4d20*/  UISETP.NE.U32.AND UP0, UPT, UR4, URZ, UPT ;  /* 0x0000003f0400728c */ /* 0x000fe2000bf05070 */
[----:B------:R-:W2:Y:S08]  /*4d30*/  S2UR UR10, SR_CTAID.Y ;  /* 0x00000000000a79c3 */ /* 0x000eb00000002600 */
[----:B------:R-:W-:Y:S01]  /*4d40*/  S2UR UR8, SR_CTAID.X ;  /* 0x00000000000879c3 */ /* 0x000fe20000002500 */
[----:B------:R-:W-:Y:S01]  /*4d50*/  UISETP.NE.AND.EX UP0, UPT, UR5, URZ, UPT, UP0 ;  /* 0x0000003f0500728c */ /* 0x000fe2000bf05300 */
[----:B------:R-:W-:Y:S01]  /*4d60*/  UMOV UR9, 0x400 ;  /* 0x0000040000097882 */ /* 0x000fe20000000000 */
[----:B------:R-:W-:Y:S01]  /*4d70*/  ULDC.64 UR12, c[0x0][0x818] ;  /* 0x00020600000c7ab9 */ /* 0x000fe20000000a00 */
[----:B------:R-:W-:-:S03]  /*4d80*/  ULDC.64 UR14, c[0x0][0x840] ;  /* 0x00021000000e7ab9 */ /* 0x000fc60000000a00 */
[----:B------:R-:W-:-:S05]  /*4d90*/  PLOP3.LUT P0, PT, PT, PT, UP0, 0x80, 0x0 ;  /* 0x000000000000781c */ /* 0x000fca0003f0f008 */
[----:B------:R-:W-:Y:S02]  /*4da0*/  @UP0 ULDC.64 UR4, c[0x0][0x878] ;  /* 0x00021e0000040ab9 */ /* 0x000fe40000000a00 */
[----:B------:R-:W-:-:S06]  /*4db0*/  @UP0 UIMAD.WIDE UR4, UR36, 0x4, UR4 ;  /* 0x00000004240408a5 */ /* 0x000fcc000f8e0204 */
[----:B------:R-:W-:Y:S02]  /*4dc0*/  IMAD.U32 R2, RZ, RZ, UR4 ;  /* 0x00000004ff027e24 */ /* 0x000fe4000f8e00ff */
[----:B------:R-:W-:Y:S01]  /*4dd0*/  IMAD.U32 R3, RZ, RZ, UR5 ;  /* 0x00000005ff037e24 */ /* 0x000fe2000f8e00ff */
[----:B------:R-:W3:Y:S01]  /*4de0*/  S2UR UR11, SR_CgaCtaId ;  /* 0x00000000000b79c3 */ /* 0x000ee20000008800 */
[----:B------:R-:W-:-:S03]  /*4df0*/  ULDC UR5, c[0x0][0x850] ;  /* 0x0002140000057ab9 */ /* 0x000fc60000000800 */
[----:B------:R1:W4:Y:S01]  /*4e00*/  @P0 LDG.E R2, desc[UR46][R2.64] ;  /* 0x0000002e02020981 */ /* 0x000322000c1e1900 */
[----:B------:R-:W-:Y:S01]  /*4e10*/  UISETP.NE.AND UP1, UPT, UR5, 0x1, UPT ;  /* 0x000000010500788c */ /* 0x000fe2000bf25270 */
[----:B------:R-:W-:Y:S01]  /*4e20*/  BSSY B0, `(.L_x_780) ;  /* 0x0000059000007945 */ /* 0x000fe20003800000 */
[----:B-1----:R-:W-:-:S09]  /*4e30*/  VIADD R3, R8, 0xffffff80 ;  /* 0xffffff8008037836 */ /* 0x002fd20000000000 */
[----:B------:R-:W-:Y:S01]  /*4e40*/  @UP1 ULDC UR16, c[0x0][0x858] ;  /* 0x0002160000101ab9 */ /* 0x000fe20000000800 */
[----:B------:R-:W-:Y:S01]  /*4e50*/  SHF.R.S32.HI R0, RZ, 0x1f, R3 ;  /* 0x0000001fff007819 */ /* 0x000fe20000011403 */
[----:B------:R-:W-:Y:S01]  /*4e60*/  BAR.SYNC.DEFER_BLOCKING 0x1, 0x100 ;  /* 0x0044000000007b1d */ /* 0x000fe20000010000 */
[----:B----4-:R-:W-:Y:S02]  /*4e70*/  @P0 R2UR UR4, R2 ;  /* 0x00000000020402ca */ /* 0x010fe400000e0000 */
[----:B------:R-:W-:Y:S02]  /*4e80*/  LEA.HI R2, R0, R3, RZ, 0x7 ;  /* 0x0000000300027211 */ /* 0x000fe400078f38ff */
[----:B------:R-:W-:Y:S02]  /*4e90*/  ISETP.NE.AND P0, PT, R3, RZ, PT ;  /* 0x000000ff0300720c */ /* 0x000fe40003f05270 */
[----:B------:R-:W-:Y:S02]  /*4ea0*/  LOP3.LUT R0, R2, 0x3fffff80, RZ, 0xc0, !PT ;  /* 0x3fffff8002007812 */ /* 0x000fe400078ec0ff */
[----:B------:R-:W-:-:S03]  /*4eb0*/  SHF.R.S32.HI R9, RZ, 0x7, R2 ;  /* 0x00000007ff097819 */ /* 0x000fc60000011402 */
[----:B------:R-:W-:Y:S02]  /*4ec0*/  IMAD.IADD R0, R3, 0x1, -R0 ;  /* 0x0000000103007824 */ /* 0x000fe400078e0a00 */
[----:B------:R-:W-:Y:S02]  /*4ed0*/  @UP0 ULEA UR6, UR36, UR4, 0x7 ;  /* 0x0000000424060291 */ /* 0x000fe4000f8e383f */
[----:B------:R-:W-:Y:S01]  /*4ee0*/  IMAD R0, R9, 0x600, R0 ;  /* 0x0000060009007824 */ /* 0x000fe200078e0200 */
[----:B------:R-:W-:Y:S01]  /*4ef0*/  @UP1 ULDC UR4, c[0x0][0x854] ;  /* 0x0002150000041ab9 */ /* 0x000fe20000000800 */
[----:B------:R-:W-:Y:S02]  /*4f00*/  @UP0 USHF.R.S32.HI UR7, URZ, 0x1f, UR6 ;  /* 0x0000001f3f070899 */ /* 0x000fe40008011406 */
[----:B--2---:R-:W-:Y:S01]  /*4f10*/  UIMAD.WIDE.U32 UR4, UR10, UR4, URZ ;  /* 0x000000040a0472a5 */ /* 0x004fe2000f8e003f */
[----:B------:R-:W-:Y:S01]  /*4f20*/  IMAD.SHL.U32 R0, R0, 0x4, RZ ;  /* 0x0000000400007824 */ /* 0x000fe200078e00ff */
[----:B------:R-:W-:-:S02]  /*4f30*/  @UP0 ULEA.HI UR7, UR7, UR6, URZ, 0x7 ;  /* 0x0000000607070291 */ /* 0x000fc4000f8f383f */
[----:B------:R-:W-:Y:S02]  /*4f40*/  @UP1 USHF.R.U32.HI UR10, URZ, UR16, UR5 ;  /* 0x000000103f0a1299 */ /* 0x000fe40008011605 */
[----:B------:R-:W-:Y:S02]  /*4f50*/  @UP0 USHF.R.S32.HI UR7, URZ, 0x7, UR7 ;  /* 0x000000073f070899 */ /* 0x000fe40008011407 */
[----:B---3--:R-:W-:Y:S02]  /*4f60*/  ULEA UR4, UR11, UR9, 0x18 ;  /* 0x000000090b047291 */ /* 0x008fe4000f8ec03f */
[----:B------:R-:W-:Y:S02]  /*4f70*/  @UP0 UIMAD UR6, UR7, 0x3000, URZ ;  /* 0x00003000070608a4 */ /* 0x000fe4000f8e023f */
[----:B------:R-:W-:Y:S02]  /*4f80*/  UIMAD UR5, UR8, 0x3000, URZ ;  /* 0x00003000080578a4 */ /* 0x000fe4000f8e023f */
[----:B------:R-:W-:Y:S01]  /*4f90*/  @UP0 USHF.R.S32.HI UR7, URZ, 0x1f, UR6 ;  /* 0x0000001f3f070899 */ /* 0x000fe20008011406 */
[----:B------:R-:W-:Y:S01]  /*4fa0*/  LEA R0, R0, UR4, 0x2 ;  /* 0x0000000400007c11 */ /* 0x000fe2000f8e10ff */
[----:B------:R-:W-:Y:S01]  /*4fb0*/  USHF.R.S32.HI UR11, URZ, 0x1f, UR10 ;  /* 0x0000001f3f0b7899 */ /* 0x000fe2000801140a */
[----:B------:R-:W-:Y:S01]  /*4fc0*/  @!UP0 UMOV UR6, URZ ;  /* 0x0000003f00068c82 */ /* 0x000fe20008000000 */
[----:B------:R-:W-:Y:S01]  /*4fd0*/  ULDC.64 UR16, c[0x0][0x848] ;  /* 0x0002120000107ab9 */ /* 0x000fe20000000a00 */
[----:B------:R-:W-:Y:S01]  /*4fe0*/  UIADD3 UR8, UP1, UR5, UR6, URZ ;  /* 0x0000000605087290 */ /* 0x000fe2000ff3e03f */
[----:B------:R1:W-:Y:S01]  /*4ff0*/  STS.128 [R0], R24 ;  /* 0x0000001800007388 */ /* 0x0003e20000000c00 */
[----:B------:R-:W-:Y:S01]  /*5000*/  @!UP0 UMOV UR7, URZ ;  /* 0x0000003f00078c82 */ /* 0x000fe20008000000 */
[----:B------:R-:W-:-:S02]  /*5010*/  UIMAD UR6, UR11, UR12, URZ ;  /* 0x0000000c0b0672a4 */ /* 0x000fc4000f8e023f */
[----:B------:R-:W-:Y:S01]  /*5020*/  ULEA.HI.X.SX32 UR9, UR5, UR7, 0x1, UP1 ;  /* 0x0000000705097291 */ /* 0x000fe200088f0e3f */
[----:B------:R1:W-:Y:S01]  /*5030*/  STS.128 [R0+0x800], R28 ;  /* 0x0008001c00007388 */ /* 0x0003e20000000c00 */
[----:B------:R-:W-:Y:S02]  /*5040*/  UIMAD UR5, UR11, UR14, URZ ;  /* 0x0000000e0b0572a4 */ /* 0x000fe4000f8e023f */
[----:B------:R-:W-:Y:S01]  /*5050*/  UIMAD UR11, UR10, UR13, UR6 ;  /* 0x0000000d0a0b72a4 */ /* 0x000fe2000f8e0206 */
[----:B------:R1:W-:Y:S01]  /*5060*/  STS.128 [R0+0x1000], R32 ;  /* 0x0010002000007388 */ /* 0x0003e20000000c00 */
[----:B------:R-:W-:Y:S02]  /*5070*/  UIMAD.WIDE.U32 UR6, UR10, UR12, UR8 ;  /* 0x0000000c0a0672a5 */ /* 0x000fe4000f8e0008 */
[----:B------:R-:W-:Y:S01]  /*5080*/  UIMAD UR12, UR10, UR15, UR5 ;  /* 0x0000000f0a0c72a4 */ /* 0x000fe2000f8e0205 */
[----:B------:R1:W-:Y:S01]  /*5090*/  STS.128 [R0+0x1800], R36 ;  /* 0x0018002400007388 */ /* 0x0003e20000000c00 */
[----:B------:R-:W-:-:S02]  /*50a0*/  USHF.R.S32.HI UR5, URZ, 0x1f, UR36 ;  /* 0x0000001f3f057899 */ /* 0x000fc40008011424 */
[----:B------:R-:W-:Y:S01]  /*50b0*/  UIMAD.WIDE.U32 UR8, UR10, UR14, UR8 ;  /* 0x0000000e0a0872a5 */ /* 0x000fe2000f8e0008 */
[----:B------:R1:W-:Y:S01]  /*50c0*/  STS.128 [R0+0x2000], R4 ;  /* 0x0020000400007388 */ /* 0x0003e20000000c00 */
[----:B------:R-:W-:Y:S01]  /*50d0*/  USEL UR5, UR5, URZ, !UP0 ;  /* 0x0000003f05057287 */ /* 0x000fe2000c000000 */
[----:B------:R-:W-:Y:S02]  /*50e0*/  ULDC.64 UR14, c[0x0][0x820] ;  /* 0x00020800000e7ab9 */ /* 0x000fe40000000a00 */
[----:B------:R1:W-:Y:S01]  /*50f0*/  STS.128 [R0+0x2800], R44 ;  /* 0x0028002c00007388 */ /* 0x0003e20000000c00 */
[----:B------:R-:W-:Y:S02]  /*5100*/  USEL UR36, UR36, URZ, !UP0 ;  /* 0x0000003f24247287 */ /* 0x000fe4000c000000 */
[----:B------:R-:W-:Y:S01]  /*5110*/  UIMAD UR10, UR5, UR14, URZ ;  /* 0x0000000e050a72a4 */ /* 0x000fe2000f8e023f */
[----:B------:R1:W-:Y:S01]  /*5120*/  STS.128 [R0+0x3000], R48 ;  /* 0x0030003000007388 */ /* 0x0003e20000000c00 */
[----:B------:R-:W-:-:S02]  /*5130*/  UIADD3 UR7, UR7, UR11, URZ ;  /* 0x0000000b07077290 */ /* 0x000fc4000fffe03f */
[----:B------:R-:W-:Y:S01]  /*5140*/  UIMAD UR5, UR5, UR16, URZ ;  /* 0x00000010050572a4 */ /* 0x000fe2000f8e023f */
[----:B------:R1:W-:Y:S01]  /*5150*/  STS.128 [R0+0x3800], R52 ;  /* 0x0038003400007388 */ /* 0x0003e20000000c00 */
[----:B------:R-:W-:Y:S02]  /*5160*/  UIADD3 UR9, UR9, UR12, URZ ;  /* 0x0000000c09097290 */ /* 0x000fe4000fffe03f */
[----:B------:R-:W-:Y:S01]  /*5170*/  UIMAD UR10, UR36, UR15, UR10 ;  /* 0x0000000f240a72a4 */ /* 0x000fe2000f8e020a */
[----:B------:R1:W-:Y:S01]  /*5180*/  STS.128 [R0+0x4000], R56 ;  /* 0x0040003800007388 */ /* 0x0003e20000000c00 */
[----:B------:R-:W-:Y:S02]  /*5190*/  UIMAD.WIDE.U32 UR6, UR36, UR14, UR6 ;  /* 0x0000000e240672a5 */ /* 0x000fe4000f8e0006 */
[----:B------:R-:W-:Y:S01]  /*51a0*/  UIMAD UR5, UR36, UR17, UR5 ;  /* 0x00000011240572a4 */ /* 0x000fe2000f8e0205 */
[----:B------:R1:W-:Y:S01]  /*51b0*/  STS.128 [R0+0x4800], R60 ;  /* 0x0048003c00007388 */ /* 0x0003e20000000c00 */
[----:B------:R-:W-:Y:S01]  /*51c0*/  UIMAD.WIDE.U32 UR8, UR36, UR16, UR8 ;  /* 0x00000010240872a5 */ /* 0x000fe2000f8e0008 */
[----:B------:R-:W-:-:S02]  /*51d0*/  ULDC.64 UR12, c[0x0][0x800] ;  /* 0x00020000000c7ab9 */ /* 0x000fc40000000a00 */
[----:B------:R1:W-:Y:S01]  /*51e0*/  STS.128 [R0+0x5000], R64 ;  /* 0x0050004000007388 */ /* 0x0003e20000000c00 */
[----:B------:R-:W-:Y:S01]  /*51f0*/  ULDC.64 UR14, c[0x0][0x828] ;  /* 0x00020a00000e7ab9 */ /* 0x000fe20000000a00 */
[----:B------:R-:W-:Y:S02]  /*5200*/  UIADD3 UR7, UR7, UR10, URZ ;  /* 0x0000000a07077290 */ /* 0x000fe4000fffe03f */
[----:B------:R1:W-:Y:S01]  /*5210*/  STS.128 [R0+0x5800], R68 ;  /* 0x0058004400007388 */ /* 0x0003e20000000c00 */
[----:B------:R-:W-:Y:S02]  /*5220*/  ULEA UR12, UP0, UR6, UR12, 0x2 ;  /* 0x0000000c060c7291 */ /* 0x000fe4000f80103f */
[----:B------:R-:W-:Y:S01]  /*5230*/  UIADD3 UR5, UR9, UR5, URZ ;  /* 0x0000000509057290 */ /* 0x000fe2000fffe03f */
[----:B------:R-:W-:Y:S01]  /*5240*/  @!PT LDS RZ, [RZ] ;  /* 0x00000000fffff984 */ /* 0x000fe20000000800 */
[----:B------:R-:W-:Y:S01]  /*5250*/  @!PT LDS RZ, [RZ] ;  /* 0x00000000fffff984 */ /* 0x000fe20000000800 */
[----:B------:R-:W-:Y:S01]  /*5260*/  @!PT LDS RZ, [RZ] ;  /* 0x00000000fffff984 */ /* 0x000fe20000000800 */
[----:B------:R-:W-:Y:S01]  /*5270*/  @!PT LDS RZ, [RZ] ;  /* 0x00000000fffff984 */ /* 0x000fe20000000800 */
[----:B------:R2:W-:Y:S06]  /*5280*/  MEMBAR.ALL.CTA ;  /* 0x0000000000007992 */ /* 0x0005ec0000008000 */
[----:B--2---:R-:W2:Y:S01]  /*5290*/  FENCE.VIEW.ASYNC.S ;  /* 0x00000000000073c6 */ /* 0x004ea20000000000 */
[----:B------:R-:W-:-:S02]  /*52a0*/  ULEA UR14, UP1, UR8, UR14, 0x2 ;  /* 0x0000000e080e7291 */ /* 0x000fc4000f82103f */
[----:B------:R-:W-:Y:S02]  /*52b0*/  ULEA.HI.X UR13, UR6, UR13, UR7, 0x2, UP0 ;  /* 0x0000000d060d7291 */ /* 0x000fe400080f1407 */
[----:B------:R-:W-:Y:S01]  /*52c0*/  ULEA.HI.X UR7, UR8, UR15, UR5, 0x2, UP1 ;  /* 0x0000000f08077291 */ /* 0x000fe200088f1405 */
[----:B--2---:R-:W-:Y:S06]  /*52d0*/  BAR.SYNC.DEFER_BLOCKING 0x1, 0x100 ;  /* 0x0044000000007b1d */ /* 0x004fec0000010000 */
[----:B------:R-:W-:Y:S05]  /*52e0*/  @P0 BRA `(.L_x_781) ;  /* 0x0000000000300947 */ /* 0x000fea0003800000 */
[----:B------:R-:W-:Y:S01]  /*52f0*/  PLOP3.LUT P0, PT, PT, PT, PT, 0x80, 0x0 ;  /* 0x000000000000781c */ /* 0x000fe20003f0f070 */
[----:B------:R-:W-:Y:S01]  /*5300*/  UMOV UR5, 0xc00 ;  /* 0x00000c0000057882 */ /* 0x000fe20000000000 */
[----:B------:R-:W-:Y:S01]  /*5310*/  UMOV UR8, 0x0 ;  /* 0x0000000000087882 */ /* 0x000fe20000000000 */
[----:B------:R-:W-:Y:S01]  /*5320*/  UMOV UR9, 0x14f00000 ;  /* 0x14f0000000097882 */ /* 0x000fe20000000000 */
[----:B------:R-:W-:-:S09]  /*5330*/  UMOV UR6, UR14 ;  /* 0x0000000e00067c82 */ /* 0x000fd20008000000 */
.L_x_782:
[----:B------:R-:W-:Y:S01]  /*5340*/  @P0 ELECT P1, URZ, PT ;  /* 0x00000000003f082f */ /* 0x000fe20003820000 */
[----:B------:R2:W-:-:S12]  /*5350*/  UBLKRED.G.S.ADD.F32.RN [UR6], [UR4], UR5, desc[UR8] ;  /* 0x00000806040073bb */ /* 0x0005d800080a1405 */
[----:B------:R-:W-:Y:S02]  /*5360*/  @P1 PLOP3.LUT P0, PT, P1, PT, PT, 0x8, 0x0 ;  /* 0x000000000000181c */ /* 0x000fe40000f0e170 */
[----:B------:R-:W-:-:S11]  /*5370*/  PLOP3.LUT P1, PT, PT, PT, PT, 0x8, 0x0 ;  /* 0x000000000000781c */ /* 0x000fd60003f2e170 */
[----:B--2---:R-:W-:Y:S05]  /*5380*/  @P0 BRA.U.ANY `(.L_x_782) ;  /* 0xfffffffd00ec0947 */ /* 0x004fea000393ffff */
[----:B------:R0:W-:Y:S01]  /*5390*/  UTMACMDFLUSH ;  /* 0x00000000000079b7 */ /* 0x0001e20000000000 */
[----:B------:R-:W-:-:S04]  /*53a0*/  DEPBAR.LE SB0, 0x0 ;  /* 0x000080000000791a */ /* 0x000fc80000000000 */
.L_x_781:
[----:B------:R-:W-:Y:S05]  /*53b0*/  BSYNC B0 ;  /* 0x0000000000007941 */ /* 0x000fea0003800000 */
.L_x_780:
[----:B------:R-:W-:Y:S01]  /*53c0*/  BAR.SYNC.DEFER_BLOCKING 0x1, 0x100 ;  /* 0x0044000000007b1d */ /* 0x000fe20000010000 */
[----:B------:R-:W-:-:S05]  /*53d0*/  ISETP.NE.AND P0, PT, R8, 0x80, PT ;  /* 0x000000800800780c */ /* 0x000fca0003f05270 */
        /* <DEDUP_REMOVED lines=20> */
[----:B------:R-:W-:Y:S01]  /*5520*/  PLOP3.LUT P0, PT, PT, PT, PT, 0x80, 0x0 ;  /* 0x000000000000781c */ /* 0x000fe20003f0f070 */
[----:B------:R-:W-:Y:S01]  /*5530*/  UMOV UR5, 0xc00 ;  /* 0x00000c0000057882 */ /* 0x000fe20000000000 */
[----:B------:R-:W-:Y:S01]  /*5540*/  UMOV UR8, 0x0 ;  /* 0x0000000000087882 */ /* 0x000fe20000000000 */
[----:B------:R-:W-:Y:S01]  /*5550*/  UMOV UR9, 0x14f00000 ;  /* 0x14f0000000097882 */ /* 0x000fe20000000000 */
[----:B------:R-:W-:Y:S01]  /*5560*/  UMOV UR6, UR12 ;  /* 0x0000000c00067c82 */ /* 0x000fe20008000000 */
[----:B------:R-:W-:-:S08]  /*5570*/  UMOV UR7, UR13 ;  /* 0x0000000d00077c82 */ /* 0x000fd00008000000 */
.L_x_783:
        /* <DEDUP_REMOVED lines=8> */
.L_x_750:
        /* <DEDUP_REMOVED lines=20> */
.L_x_785:
        /* <DEDUP_REMOVED lines=13> */
.L_x_787:
[----:B------:R-:W-:-:S05]  /*5810*/  ULDC UR5, c[0x0][0x8c4] ;  /* 0x0002310000057ab9 */ /* 0x000fca0000000800 */
.L_x_786:
        /* <DEDUP_REMOVED lines=40> */
.L_x_788:
        /* <DEDUP_REMOVED lines=49> */
.L_x_802:
        /* <DEDUP_REMOVED lines=21> */
.L_x_791:
[----:B------:R-:W-:Y:S05]  /*5f00*/  BSYNC B0 ;  /* 0x0000000000007941 */ /* 0x000fea0003800000 */
.L_x_790:
        /* <DEDUP_REMOVED lines=13> */
.L_x_793:
[----:B------:R-:W-:Y:S05]  /*5fe0*/  BSYNC B0 ;  /* 0x0000000000007941 */ /* 0x000fea0003800000 */
.L_x_792:
[----:B------:R-:W-:Y:S06]  /*5ff0*/  BAR.ARV 0xa, 0xa0 ;  /* 0x0282800000007b1d */ /* 0x000fec0000002000 */
[----:B------:R-:W-:Y:S04]  /*6000*/  BSSY B0, `(.L_x_794) ;  /* 0x0000003000007945 */ /* 0x000fe80003800000 */
[----:B------:R-:W-:Y:S05]  /*6010*/  @!P0 BRA `(.L_x_795) ;  /* 0x0000000000048947 */ /* 0x000fea0003800000 */
[----:B------:R-:W-:-:S04]  /*6020*/  DEPBAR.LE SB0, 0x0 ;  /* 0x000080000000791a */ /* 0x000fc80000000000 */
.L_x_795:
[----:B------:R-:W-:Y:S05]  /*6030*/  BSYNC B0 ;  /* 0x0000000000007941 */ /* 0x000fea0003800000 */
.L_x_794:
        /* <DEDUP_REMOVED lines=13> */
.L_x_797:
[----:B------:R-:W-:Y:S05]  /*6110*/  BSYNC B0 ;  /* 0x0000000000007941 */ /* 0x000fea0003800000 */
.L_x_796:
        /* <DEDUP_REMOVED lines=13> */
.L_x_799:
[----:B------:R-:W-:Y:S05]  /*61f0*/  BSYNC B0 ;  /* 0x0000000000007941 */ /* 0x000fea0003800000 */
.L_x_798:
[----:B------:R-:W-:Y:S01]  /*6200*/  VIADD R0, R0, 0xfffffffe ;  /* 0xfffffffe00007836 */ /* 0x000fe20000000000 */
[----:B------:R-:W-:Y:S06]  /*6210*/  BAR.ARV 0xa, 0xa0 ;  /* 0x0282800000007b1d */ /* 0x000fec0000002000 */
[----:B------:R-:W-:Y:S01]  /*6220*/  BSSY B0, `(.L_x_800) ;  /* 0x0000004000007945 */ /* 0x000fe20003800000 */
[----:B------:R-:W-:-:S03]  /*6230*/  ISETP.NE.AND P1, PT, R0, RZ, PT ;  /* 0x000000ff0000720c */ /* 0x000fc60003f25270 */
[----:B------:R-:W-:Y:S10]  /*6240*/  @!P0 BRA `(.L_x_801) ;  /* 0x0000000000048947 */ /* 0x000ff40003800000 */
[----:B------:R-:W-:-:S04]  /*6250*/  DEPBAR.LE SB0, 0x0 ;  /* 0x000080000000791a */ /* 0x000fc80000000000 */
.L_x_801:
[----:B------:R-:W-:Y:S05]  /*6260*/  BSYNC B0 ;  /* 0x0000000000007941 */ /* 0x000fea0003800000 */
.L_x_800:
[----:B------:R-:W-:Y:S06]  /*6270*/  BAR.ARV 0xb, 0xa0 ;  /* 0x02c2800000007b1d */ /* 0x000fec0000002000 */
[----:B------:R-:W-:Y:S02]  /*6280*/  UIADD3 UR5, UR5, 0x2, URZ ;  /* 0x0000000205057890 */ /* 0x000fe4000fffe03f */
[----:B------:R-:W-:Y:S01]  /*6290*/  UIADD3 UR4, UR4, 0x1, URZ ;  /* 0x0000000104047890 */ /* 0x000fe2000fffe03f */
[----:B------:R-:W-:Y:S11]  /*62a0*/  @P1 BRA `(.L_x_802) ;  /* 0xfffffff800c01947 */ /* 0x000ff6000383ffff */
[----:B------:R-:W-:-:S12]  /*62b0*/  UIADD3 UR6, UR16, 0x3000, URZ ;  /* 0x0000300010067890 */ /* 0x000fd8000fffe03f */
.L_x_789:
        /* <DEDUP_REMOVED lines=19> */
.L_x_804:
[----:B------:R-:W-:Y:S05]  /*63f0*/  BSYNC B0 ;  /* 0x0000000000007941 */ /* 0x000fea0003800000 */
.L_x_803:
        /* <DEDUP_REMOVED lines=19> */
.L_x_806:
[----:B------:R-:W-:Y:S05]  /*6530*/  BSYNC B0 ;  /* 0x0000000000007941 */ /* 0x000fea0003800000 */
.L_x_805:
[----:B------:R-:W-:Y:S06]  /*6540*/  BAR.ARV 0xa, 0xa0 ;  /* 0x0282800000007b1d */ /* 0x000fec0000002000 */
[----:B------:R-:W-:Y:S04]  /*6550*/  BSSY B0, `(.L_x_807) ;  /* 0x0000003000007945 */ /* 0x000fe80003800000 */
[----:B------:R-:W-:Y:S05]  /*6560*/  @!P0 BRA `(.L_x_808) ;  /* 0x0000000000048947 */ /* 0x000fea0003800000 */
[----:B------:R-:W-:-:S04]  /*6570*/  DEPBAR.LE SB0, 0x0 ;  /* 0x000080000000791a */ /* 0x000fc80000000000 */
.L_x_808:
[----:B------:R-:W-:Y:S05]  /*6580*/  BSYNC B0 ;  /* 0x0000000000007941 */ /* 0x000fea0003800000 */
.L_x_807:
[----:B------:R-:W-:Y:S06]  /*6590*/  BAR.ARV 0xb, 0xa0 ;  /* 0x02c2800000007b1d */ /* 0x000fec0000002000 */
[----:B------:R-:W-:Y:S05]  /*65a0*/  BRA `(.L_x_755) ;  /* 0x0000002800547947 */ /* 0x000fea0003800000 */
.L_x_784:
        /* <DEDUP_REMOVED lines=13> */
.L_x_809:
        /* <DEDUP_REMOVED lines=14> */
.L_x_811:
[----:B------:R-:W-:-:S05]  /*6760*/  ULDC UR4, c[0x0][0x8c4] ;  /* 0x0002310000047ab9 */ /* 0x000fca0000000800 */
.L_x_810:
        /* <DEDUP_REMOVED lines=56> */
.L_x_813:
        /* <DEDUP_REMOVED lines=63> */
.L_x_843:
        /* <DEDUP_REMOVED lines=13> */
.L_x_816:
        /* <DEDUP_REMOVED lines=125> */
.L_x_827:
[----:B------:R-:W-:-:S04]  /*7780*/  SHF.L.U32 R21, R9, 0x1f, RZ ;  /* 0x0000001f09157819 */ /* 0x000fc800000006ff */
[----:B-1----:R-:W1:Y:S02]  /*7790*/  SYNCS.PHASECHK.TRANS64.TRYWAIT P1, [R0+URZ+0x26840], R21 ;  /* 0x02684015000075a7 */ /* 0x002e64000802017f */
[----:B-12---:R-:W-:Y:S05]  /*77a0*/  @!P1 BRA `(.L_x_819) ;  /* 0x0000001800549947 */ /* 0x006fea0003800000 */
.L_x_844:
[----:B------:R-:W-:Y:S05]  /*77b0*/  @P0 BRA `(.L_x_820) ;  /* 0x0000000000140947 */ /* 0x000fea0003800000 */
[----:B------:R-:W-:Y:S01]  /*77c0*/  ISETP.NE.AND P1, PT, R16, RZ, PT ;  /* 0x000000ff1000720c */ /* 0x000fe20003f25270 */
[----:B------:R-:W-:-:S04]  /*77d0*/  IMAD.MOV.U32 R3, RZ, RZ, 0x3100 ;  /* 0x00003100ff037424 */ /* 0x000fc800078e00ff */
[----:B------:R2:W-:Y:S08]  /*77e0*/  SYNCS.ARRIVE.TRANS64 RZ, [R0+URZ+0x26830], R3 ;  /* 0x0268300300ff79a7 */ /* 0x0005f0000800003f */
[----:B------:R-:W-:Y:S05]  /*77f0*/  @!P1 BRA `(.L_x_820) ;  /* 0x0000000000049947 */ /* 0x000fea0003800000 */
[----:B------:R-:W-:Y:S01]  /*7800*/  BPT.TRAP 0x1 ;  /* 0x000000040000795c */ /* 0x000fe20000300000 */
.L_x_820:
        /* <DEDUP_REMOVED lines=43> */
.L_x_845:
[----:B------:R-:W-:Y:S05]  /*7ac0*/  @P0 BRA `(.L_x_822) ;  /* 0x0000000000140947 */ /* 0x000fea0003800000 */
[----:B------:R-:W-:Y:S01]  /*7ad0*/  ISETP.NE.AND P1, PT, R16, RZ, PT ;  /* 0x000000ff1000720c */ /* 0x000fe20003f25270 */
[----:B------:R-:W-:-:S04]  /*7ae0*/  IMAD.MOV.U32 R3, RZ, RZ, 0x3100 ;  /* 0x00003100ff037424 */ /* 0x000fc800078e00ff */
[----:B------:R3:W-:Y:S08]  /*7af0*/  SYNCS.ARRIVE.TRANS64 RZ, [R0+URZ+0x26818], R3 ;  /* 0x0268180300ff79a7 */ /* 0x0007f0000800003f */
[----:B------:R-:W-:Y:S05]  /*7b00*/  @!P1 BRA `(.L_x_822) ;  /* 0x0000000000049947 */ /* 0x000fea0003800000 */
[----:B------:R-:W-:Y:S01]  /*7b10*/  BPT.TRAP 0x1 ;  /* 0x000000040000795c */ /* 0x000fe20000300000 */
.L_x_822:
        /* <DEDUP_REMOVED lines=36> */
.L_x_846:
        /* <DEDUP_REMOVED lines=9> */
.L_x_824:
        /* <DEDUP_REMOVED lines=38> */
.L_x_848:
[----:B------:R-:W-:Y:S05]  /*8050*/  @P0 BRA `(.L_x_826) ;  /* 0x0000000000140947 */ /* 0x000fea0003800000 */
[----:B------:R-:W-:Y:S01]  /*8060*/  ISETP.NE.AND P1, PT, R16, RZ, PT ;  /* 0x000000ff1000720c */ /* 0x000fe20003f25270 */
[----:B-1----:R-:W-:-:S04]  /*8070*/  IMAD.MOV.U32 R5, RZ, RZ, 0x3100 ;  /* 0x00003100ff057424 */ /* 0x002fc800078e00ff */
[----:B------:R2:W-:Y:S08]  /*8080*/  SYNCS.ARRIVE.TRANS64 RZ, [R0+URZ+0x26810], R5 ;  /* 0x0268100500ff79a7 */ /* 0x0005f0000800003f */
[----:B------:R-:W-:Y:S05]  /*8090*/  @!P1 BRA `(.L_x_826) ;  /* 0x0000000000049947 */ /* 0x000fea0003800000 */
[----:B------:R-:W-:Y:S01]  /*80a0*/  BPT.TRAP 0x1 ;  /* 0x000000040000795c */ /* 0x000fe20000300000 */
.L_x_826:
        /* <DEDUP_REMOVED lines=37> */
.L_x_818:
[----:B------:R-:W-:-:S13]  /*8300*/  ISETP.NE.AND P1, PT, R13, RZ, PT ;  /* 0x000000ff0d00720c */ /* 0x000fda0003f25270 */
[----:B------:R-:W-:Y:S05]  /*8310*/  @!P1 BRA `(.L_x_817) ;  /* 0x0000000400689947 */ /* 0x000fea0003800000 */
[----:B------:R-:W-:-:S04]  /*8320*/  SHF.L.U32 R7, R9, 0x1f, RZ ;  /* 0x0000001f09077819 */ /* 0x000fc800000006ff */
[----:B------:R-:W1:Y:S02]  /*8330*/  SYNCS.PHASECHK.TRANS64.TRYWAIT P1, [R0+URZ+0x26840], R7 ;  /* 0x02684007000075a7 */ /* 0x000e64000802017f */
[----:B-1----:R-:W-:Y:S05]  /*8340*/  @!P1 BRA `(.L_x_828) ;  /* 0x0000000c00c09947 */ /* 0x002fea0003800000 */
.L_x_849:
[----:B------:R-:W-:Y:S05]  /*8350*/  @P0 BRA `(.L_x_829) ;  /* 0x0000000000140947 */ /* 0x000fea0003800000 */
[----:B------:R-:W-:Y:S01]  /*8360*/  ISETP.NE.AND P1, PT, R16, RZ, PT ;  /* 0x000000ff1000720c */ /* 0x000fe20003f25270 */
[----:B------:R-:W-:-:S04]  /*8370*/  IMAD.MOV.U32 R5, RZ, RZ, 0x3100 ;  /* 0x00003100ff057424 */ /* 0x000fc800078e00ff */
[----:B------:R2:W-:Y:S08]  /*8380*/  SYNCS.ARRIVE.TRANS64 RZ, [R0+URZ+0x26830], R5 ;  /* 0x0268300500ff79a7 */ /* 0x0005f0000800003f */
[----:B------:R-:W-:Y:S05]  /*8390*/  @!P1 BRA `(.L_x_829) ;  /* 0x0000000000049947 */ /* 0x000fea0003800000 */
[----:B------:R-:W-:Y:S01]  /*83a0*/  BPT.TRAP 0x1 ;  /* 0x000000040000795c */ /* 0x000fe20000300000 */
.L_x_829:
        /* <DEDUP_REMOVED lines=41> */
.L_x_850:
[----:B------:R-:W-:Y:S05]  /*8640*/  @P0 BRA `(.L_x_831) ;  /* 0x0000000000140947 */ /* 0x000fea0003800000 */
[----:B------:R-:W-:Y:S01]  /*8650*/  ISETP.NE.AND P0, PT, R16, RZ, PT ;  /* 0x000000ff1000720c */ /* 0x000fe20003f05270 */
[----:B------:R-:W-:-:S04]  /*8660*/  IMAD.MOV.U32 R5, RZ, RZ, 0x3100 ;  /* 0x00003100ff057424 */ /* 0x000fc800078e00ff */
[----:B------:R3:W-:Y:S08]  /*8670*/  SYNCS.ARRIVE.TRANS64 RZ, [R0+URZ+0x26818], R5 ;  /* 0x0268180500ff79a7 */ /* 0x0007f0000800003f */
[----:B------:R-:W-:Y:S05]  /*8680*/  @!P0 BRA `(.L_x_831) ;  /* 0x0000000000048947 */ /* 0x000fea0003800000 */
[----:B------:R-:W-:Y:S01]  /*8690*/  BPT.TRAP 0x1 ;  /* 0x000000040000795c */ /* 0x000fe20000300000 */
.L_x_831:
        /* <DEDUP_REMOVED lines=34> */
.L_x_817:
[----:B------:R-:W3:Y:S01]  /*88c0*/  S2R R2, SR_TID.X ;  /* 0x0000000000027919 */ /* 0x000ee20000002100 */
[----:B------:R-:W-:Y:S01]  /*88d0*/  IMAD R3, R12, 0x8, R0 ;  /* 0x000000080c037824 */ /* 0x000fe200078e0200 */
[----:B---3--:R-:W-:Y:S02]  /*88e0*/  LOP3.LUT R4, R2, 0x7f, RZ, 0xc0, !PT ;  /* 0x0000007f02047812 */ /* 0x008fe400078ec0ff */
[----:B------:R-:W-:Y:S02]  /*88f0*/  SHF.L.U32 R2, R9, 0x1f, RZ ;  /* 0x0000001f09027819 */ /* 0x000fe400000006ff */
[----:B------:R-:W-:Y:S02]  /*8900*/  ISETP.NE.AND P1, PT, R4, RZ, PT ;  /* 0x000000ff0400720c */ /* 0x000fe40003f25270 */
[----:B------:R-:W3:Y:S02]  /*8910*/  SYNCS.PHASECHK.TRANS64.TRYWAIT P0, [R3+URZ+0x26840], R2 ;  /* 0x02684002030075a7 */ /* 0x000ee4000800017f */
[----:B---3--:R-:W-:Y:S09]  /*8920*/  @!P0 BRA `(.L_x_832) ;  /* 0x0000000800708947 */ /* 0x008ff20003800000 */
.L_x_851:
[----:B------:R-:W-:Y:S05]  /*8930*/  @P1 BRA `(.L_x_833) ;  /* 0x0000000000181947 */ /* 0x000fea0003800000 */
[----:B------:R-:W4:Y:S01]  /*8940*/  S2R R4, SR_TID.X ;  /* 0x0000000000047919 */ /* 0x000f220000002100 */
[----:B---3--:R-:W-:-:S04]  /*8950*/  IMAD.MOV.U32 R2, RZ, RZ, 0x3100 ;  /* 0x00003100ff027424 */ /* 0x008fc800078e00ff */
[----:B------:R3:W-:Y:S01]  /*8960*/  SYNCS.ARRIVE.TRANS64 RZ, [R3+URZ+0x26830], R2 ;  /* 0x0268300203ff79a7 */ /* 0x0007e2000800003f */
[----:B----4-:R-:W-:-:S13]  /*8970*/  LOP3.LUT P0, RZ, R4, 0x1f, RZ, 0xc0, !PT ;  /* 0x0000001f04ff7812 */ /* 0x010fda000780c0ff */
[----:B---3--:R-:W-:Y:S05]  /*8980*/  @!P0 BRA `(.L_x_833) ;  /* 0x0000000000048947 */ /* 0x008fea0003800000 */
[----:B------:R-:W-:Y:S01]  /*8990*/  BPT.TRAP 0x1 ;  /* 0x000000040000795c */ /* 0x000fe20000300000 */
.L_x_833:
        /* <DEDUP_REMOVED lines=48> */
.L_x_814:
[----:B------:R-:W-:Y:S05]  /*8ca0*/  BSYNC B0 ;  /* 0x0000000000007941 */ /* 0x000fea0003800000 */
.L_x_812:
[----:B------:R-:W-:-:S03]  /*8cb0*/  UMOV UR8, 0xffffffff ;  /* 0xffffffff00087882 */ /* 0x000fc60000000000 */
[----:B------:R-:W-:Y:S05]  /*8cc0*/  BRA.DIV UR8, `(.L_x_834) ;  /* 0x00000006089c7947 */ /* 0x000fea000b800000 */
[----:B------:R-:W-:-:S13]  /*8cd0*/  ELECT P0, URZ, PT ;  /* 0x00000000003f782f */ /* 0x000fda0003800000 */
.L_x_854:
[----:B------:R-:W-:Y:S05]  /*8ce0*/  @!P0 BRA `(.L_x_755) ;  /* 0x0000000000848947 */ /* 0x000fea0003800000 */
[----:B------:R-:W-:-:S06]  /*8cf0*/  ULOP3.LUT UR8, UR38, 0x2, URZ, 0xfc, !UPT ;  /* 0x0000000226087892 */ /* 0x000fcc000f8efc3f */
[----:B------:R-:W-:-:S05]  /*8d00*/  IMAD.U32 R2, RZ, RZ, UR8 ;  /* 0x00000008ff027e24 */ /* 0x000fca000f8e00ff */
[----:B------:R-:W-:-:S13]  /*8d10*/  ISETP.NE.AND P0, PT, R2, 0x3, PT ;  /* 0x000000030200780c */ /* 0x000fda0003f05270 */
[----:B------:R-:W-:Y:S05]  /*8d20*/  @!P0 BRA `(.L_x_835) ;  /* 0x0000000000048947 */ /* 0x000fea0003800000 */
[----:B--2---:R-:W-:Y:S01]  /*8d30*/  BPT.TRAP 0x1 ;  /* 0x000000040000795c */ /* 0x004fe20000300000 */
.L_x_835:
        /* <DEDUP_REMOVED lines=15> */
.L_x_855:
[----:B------:R-:W3:Y:S02]  /*8e30*/  SYNCS.PHASECHK.TRANS64.TRYWAIT P1, [R3+URZ], R2 ;  /* 0x00000002030075a7 */ /* 0x000ee4000802017f */
[----:B---3--:R-:W-:Y:S05]  /*8e40*/  @!P1 BRA `(.L_x_837) ;  /* 0x0000000400749947 */ /* 0x008fea0003800000 */
.L_x_856:
[----:B------:R-:W-:Y:S05]  /*8e50*/  @!P0 BRA `(.L_x_838) ;  /* 0x0000000000048947 */ /* 0x000fea0003800000 */
[----:B--2---:R-:W-:Y:S01]  /*8e60*/  BPT.TRAP 0x1 ;  /* 0x000000040000795c */ /* 0x004fe20000300000 */
.L_x_838:
[----:B---3--:R-:W-:-:S04]  /*8e70*/  VIADD R3, R7, 0x26840 ;  /* 0x0002684007037836 */ /* 0x008fc80000000000 */
[----:B------:R-:W-:-:S04]  /*8e80*/  IMAD R0, R0, 0x8, R3 ;  /* 0x0000000800007824 */ /* 0x000fc800078e0203 */
[----:B------:R-:W3:Y:S02]  /*8e90*/  SYNCS.PHASECHK.TRANS64.TRYWAIT P0, [R0+URZ], R5 ;  /* 0x00000005000075a7 */ /* 0x000ee4000800017f */
[----:B---3--:R-:W-:Y:S05]  /*8ea0*/  @!P0 BRA `(.L_x_839) ;  /* 0x0000000400708947 */ /* 0x008fea0003800000 */
.L_x_857:
[----:B------:R-:W-:-:S07]  /*8eb0*/  IMAD R3, R4, 0x8, R3 ;  /* 0x0000000804037824 */ /* 0x000fce00078e0203 */
.L_x_840:
[----:B----4-:R4:W1:Y:S02]  /*8ec0*/  SYNCS.PHASECHK.TRANS64.TRYWAIT P0, [R3+URZ], R2 ;  /* 0x00000002030075a7 */ /* 0x010864000800017f */
[----:B-1----:R-:W-:Y:S05]  /*8ed0*/  @!P0 NANOSLEEP.SYNCS 0x989680 ;  /* 0x009896800000895d */ /* 0x002fea0003900000 */
[----:B------:R-:W1:Y:S02]  /*8ee0*/  @!P0 SYNCS.PHASECHK.TRANS64 P0, [R3+URZ], R2 ;  /* 0x00000002030085a7 */ /* 0x000e64000800007f */
[----:B-1----:R-:W-:Y:S05]  /*8ef0*/  @!P0 BRA `(.L_x_840) ;  /* 0xfffffffc00f08947 */ /* 0x002fea000383ffff */
.L_x_755:
[----:B--2---:R-:W-:Y:S05]  /*8f00*/  BSYNC B6 ;  /* 0x0000000000067941 */ /* 0x004fea0003800000 */
.L_x_749:
[----:B------:R-:W-:Y:S05]  /*8f10*/  EXIT ;  /* 0x000000000000794d */ /* 0x000fea0003800000 */
.L_x_765:
[----:B------:R-:W-:Y:S02]  /*8f20*/  IMAD.MOV.U32 R13, RZ, RZ, R16 ;  /* 0x000000ffff0d7224 */ /* 0x000fe400078e0010 */
[----:B------:R-:W-:Y:S02]  /*8f30*/  IMAD.MOV.U32 R12, RZ, RZ, RZ ;  /* 0x000000ffff0c7224 */ /* 0x000fe400078e00ff */
[----:B------:R-:W-:Y:S02]  /*8f40*/  IMAD.MOV.U32 R11, RZ, RZ, 0x1f ;  /* 0x0000001fff0b7424 */ /* 0x000fe400078e00ff */
[----:B------:R-:W-:-:S07]  /*8f50*/  IMAD.MOV.U32 R15, RZ, RZ, -0x1 ;  /* 0xffffffffff0f7424 */ /* 0x000fce00078e00ff */
[----:B-----5:R-:W-:Y:S05]  /*8f60*/  WARPSYNC.COLLECTIVE R15, `(.L_x_841) ;  /* 0x000000000f087348 */ /* 0x020fea0003c00000 */
[----:B------:R1:W2:Y:S02]  /*8f70*/  SHFL.IDX P6, R14, R13, R12, R11 ;  /* 0x0000000c0d0e7389 */ /* 0x0002a400000c000b */
[----:B-12--5:R-:W-:Y:S01]  /*8f80*/  ENDCOLLECTIVE ;  /* 0x000000000000791b */ /* 0x026fe20003800000 */
.L_x_841:
[----:B------:R-:W-:Y:S05]  /*8f90*/  BRA `(.L_x_842) ;  /* 0xffffff8000f07947 */ /* 0x000fea000383ffff */
.L_x_767:
[----:B--2---:R2:W3:Y:S02]  /*8fa0*/  SYNCS.PHASECHK.TRANS64.TRYWAIT P1, [R18+URZ+0x26800], R5 ;  /* 0x02680005120075a7 */ /* 0x0044e4000802017f */
[----:B---3--:R-:W-:Y:S05]  /*8fb0*/  @!P1 NANOSLEEP.SYNCS 0x989680 ;  /* 0x009896800000995d */ /* 0x008fea0003900000 */
[----:B------:R-:W3:Y:S02]  /*8fc0*/  @!P1 SYNCS.PHASECHK.TRANS64 P1, [R18+URZ+0x26800], R5 ;  /* 0x02680005120095a7 */ /* 0x000ee4000802007f */
[----:B---3--:R-:W-:Y:S05]  /*8fd0*/  @!P1 BRA `(.L_x_767) ;  /* 0xfffffffc00f09947 */ /* 0x008fea000383ffff */
[----:B------:R-:W-:Y:S05]  /*8fe0*/  BRA `(.L_x_766) ;  /* 0xffffff8400147947 */ /* 0x000fea000383ffff */
.L_x_772:
[----:B--2---:R-:W-:-:S04]  /*8ff0*/  IMAD.U32 R5, RZ, RZ, UR10 ;  /* 0x0000000aff057e24 */ /* 0x004fc8000f8e00ff */
[----:B------:R2:W3:Y:S03]  /*9000*/  SYNCS.PHASECHK.TRANS64.TRYWAIT P1, [R5+URZ+0x26810], R16 ;  /* 0x02681010050075a7 */ /* 0x0004e6000802017f */
[----:B---3--:R-:W-:Y:S05]  /*9010*/  @!P1 NANOSLEEP.SYNCS 0x989680 ;  /* 0x009896800000995d */ /* 0x008fea0003900000 */
[----:B------:R-:W3:Y:S02]  /*9020*/  @!P1 SYNCS.PHASECHK.TRANS64 P1, [R5+URZ+0x26810], R16 ;  /* 0x02681010050095a7 */ /* 0x000ee4000802007f */
[----:B---3--:R-:W-:Y:S05]  /*9030*/  @!P1 BRA `(.L_x_772) ;  /* 0xfffffffc00ec9947 */ /* 0x008fea000383ffff */
[----:B------:R-:W-:Y:S05]  /*9040*/  BRA `(.L_x_771) ;  /* 0xffffff8c00787947 */ /* 0x000fea000383ffff */
.L_x_776:
[----:B------:R-:W-:-:S04]  /*9050*/  IMAD.U32 R121, RZ, RZ, UR10 ;  /* 0x0000000aff797e24 */ /* 0x000fc8000f8e00ff */
[----:B------:R1:W1:Y:S03]  /*9060*/  SYNCS.PHASECHK.TRANS64.TRYWAIT P1, [R121+URZ+0x26830], R16 ;  /* 0x02683010790075a7 */ /* 0x000266000802017f */
[----:B-1----:R-:W-:Y:S05]  /*9070*/  @!P1 NANOSLEEP.SYNCS 0x989680 ;  /* 0x009896800000995d */ /* 0x002fea0003900000 */
[----:B------:R-:W1:Y:S02]  /*9080*/  @!P1 SYNCS.PHASECHK.TRANS64 P1, [R121+URZ+0x26830], R16 ;  /* 0x02683010790095a7 */ /* 0x000e64000802007f */
[----:B-1----:R-:W-:Y:S05]  /*9090*/  @!P1 BRA `(.L_x_776) ;  /* 0xfffffffc00ec9947 */ /* 0x002fea000383ffff */
[----:B------:R-:W-:Y:S05]  /*90a0*/  BRA `(.L_x_775) ;  /* 0xffffff9000847947 */ /* 0x000fea000383ffff */
.L_x_815:
[----:B-1----:R1:W2:Y:S02]  /*90b0*/  SYNCS.PHASECHK.TRANS64.TRYWAIT P0, [R0+URZ+0x26820], R3 ;  /* 0x02682003000075a7 */ /* 0x0022a4000800017f */
[----:B--2---:R-:W-:Y:S05]  /*90c0*/  @!P0 NANOSLEEP.SYNCS 0x989680 ;  /* 0x009896800000895d */ /* 0x004fea0003900000 */
[----:B------:R-:W2:Y:S02]  /*90d0*/  @!P0 SYNCS.PHASECHK.TRANS64 P0, [R0+URZ+0x26820], R3 ;  /* 0x02682003000085a7 */ /* 0x000ea4000800007f */
[----:B--2---:R-:W-:Y:S05]  /*90e0*/  @!P0 BRA `(.L_x_815) ;  /* 0xfffffffc00f08947 */ /* 0x004fea000383ffff */
[----:B------:R-:W-:Y:S05]  /*90f0*/  BRA `(.L_x_843) ;  /* 0xffffffdc00787947 */ /* 0x000fea000383ffff */
.L_x_819:
[----:B-1----:R1:W2:Y:S02]  /*9100*/  SYNCS.PHASECHK.TRANS64.TRYWAIT P1, [R0+URZ+0x26840], R21 ;  /* 0x02684015000075a7 */ /* 0x0022a4000802017f */
[----:B--2---:R-:W-:Y:S05]  /*9110*/  @!P1 NANOSLEEP.SYNCS 0x989680 ;  /* 0x009896800000995d */ /* 0x004fea0003900000 */
[----:B------:R-:W2:Y:S02]  /*9120*/  @!P1 SYNCS.PHASECHK.TRANS64 P1, [R0+URZ+0x26840], R21 ;  /* 0x02684015000095a7 */ /* 0x000ea4000802007f */
[----:B--2---:R-:W-:Y:S05]  /*9130*/  @!P1 BRA `(.L_x_819) ;  /* 0xfffffffc00f09947 */ /* 0x004fea000383ffff */
[----:B------:R-:W-:Y:S05]  /*9140*/  BRA `(.L_x_844) ;  /* 0xffffffe400987947 */ /* 0x000fea000383ffff */
.L_x_821:
[----:B--2---:R2:W3:Y:S02]  /*9150*/  SYNCS.PHASECHK.TRANS64.TRYWAIT P1, [R0+URZ+0x26828], R21 ;  /* 0x02682815000075a7 */ /* 0x0044e4000802017f */
[----:B---3--:R-:W-:Y:S05]  /*9160*/  @!P1 NANOSLEEP.SYNCS 0x989680 ;  /* 0x009896800000995d */ /* 0x008fea0003900000 */
[----:B------:R-:W3:Y:S02]  /*9170*/  @!P1 SYNCS.PHASECHK.TRANS64 P1, [R0+URZ+0x26828], R21 ;  /* 0x02682815000095a7 */ /* 0x000ee4000802007f */
[----:B---3--:R-:W-:Y:S05]  /*9180*/  @!P1 BRA `(.L_x_821) ;  /* 0xfffffffc00f09947 */ /* 0x008fea000383ffff */
[----:B------:R-:W-:Y:S05]  /*9190*/  BRA `(.L_x_845) ;  /* 0xffffffe800487947 */ /* 0x000fea000383ffff */
.L_x_823:
[----:B---3--:R3:W4:Y:S02]  /*91a0*/  SYNCS.PHASECHK.TRANS64.TRYWAIT P1, [R0+URZ+0x26848], R21 ;  /* 0x02684815000075a7 */ /* 0x008724000802017f */
[----:B----4-:R-:W-:Y:S05]  /*91b0*/  @!P1 NANOSLEEP.SYNCS 0x989680 ;  /* 0x009896800000995d */ /* 0x010fea0003900000 */
[----:B------:R-:W4:Y:S02]  /*91c0*/  @!P1 SYNCS.PHASECHK.TRANS64 P1, [R0+URZ+0x26848], R21 ;  /* 0x02684815000095a7 */ /* 0x000f24000802007f */
[----:B----4-:R-:W-:Y:S05]  /*91d0*/  @!P1 BRA `(.L_x_823) ;  /* 0xfffffffc00f09947 */ /* 0x010fea000383ffff */
[----:B------:R-:W-:Y:S05]  /*91e0*/  BRA `(.L_x_846) ;  /* 0xffffffe800dc7947 */ /* 0x000fea000383ffff */
.L_x_825:
[----:B------:R-:W-:-:S07]  /*91f0*/  SHF.L.U32 R5, R9, 0x1f, RZ ;  /* 0x0000001f09057819 */ /* 0x000fce00000006ff */
.L_x_847:
[----:B-1----:R1:W2:Y:S02]  /*9200*/  SYNCS.PHASECHK.TRANS64.TRYWAIT P1, [R0+URZ+0x26820], R5 ;  /* 0x02682005000075a7 */ /* 0x0022a4000802017f */
[----:B--2---:R-:W-:Y:S05]  /*9210*/  @!P1 NANOSLEEP.SYNCS 0x989680 ;  /* 0x009896800000995d */ /* 0x004fea0003900000 */
[----:B------:R-:W2:Y:S02]  /*9220*/  @!P1 SYNCS.PHASECHK.TRANS64 P1, [R0+URZ+0x26820], R5 ;  /* 0x02682005000095a7 */ /* 0x000ea4000802007f */
[----:B--2---:R-:W-:Y:S05]  /*9230*/  @!P1 BRA `(.L_x_847) ;  /* 0xfffffffc00f09947 */ /* 0x004fea000383ffff */
[----:B------:R-:W-:Y:S05]  /*9240*/  BRA `(.L_x_848) ;  /* 0xffffffec00807947 */ /* 0x000fea000383ffff */
.L_x_828:
[----:B-1----:R1:W2:Y:S02]  /*9250*/  SYNCS.PHASECHK.TRANS64.TRYWAIT P1, [R0+URZ+0x26840], R7 ;  /* 0x02684007000075a7 */ /* 0x0022a4000802017f */
[----:B--2---:R-:W-:Y:S05]  /*9260*/  @!P1 NANOSLEEP.SYNCS 0x989680 ;  /* 0x009896800000995d */ /* 0x004fea0003900000 */
[----:B------:R-:W2:Y:S02]  /*9270*/  @!P1 SYNCS.PHASECHK.TRANS64 P1, [R0+URZ+0x26840], R7 ;  /* 0x02684007000095a7 */ /* 0x000ea4000802007f */
[----:B--2---:R-:W-:Y:S05]  /*9280*/  @!P1 BRA `(.L_x_828) ;  /* 0xfffffffc00f09947 */ /* 0x004fea000383ffff */
[----:B------:R-:W-:Y:S05]  /*9290*/  BRA `(.L_x_849) ;  /* 0xfffffff0002c7947 */ /* 0x000fea000383ffff */
.L_x_830:
[----:B--2---:R2:W3:Y:S02]  /*92a0*/  SYNCS.PHASECHK.TRANS64.TRYWAIT P1, [R0+URZ+0x26828], R7 ;  /* 0x02682807000075a7 */ /* 0x0044e4000802017f */
[----:B---3--:R-:W-:Y:S05]  /*92b0*/  @!P1 NANOSLEEP.SYNCS 0x989680 ;  /* 0x009896800000995d */ /* 0x008fea0003900000 */
[----:B------:R-:W3:Y:S02]  /*92c0*/  @!P1 SYNCS.PHASECHK.TRANS64 P1, [R0+URZ+0x26828], R7 ;  /* 0x02682807000095a7 */ /* 0x000ee4000802007f */
[----:B---3--:R-:W-:Y:S05]  /*92d0*/  @!P1 BRA `(.L_x_830) ;  /* 0xfffffffc00f09947 */ /* 0x008fea000383ffff */
[----:B------:R-:W-:Y:S05]  /*92e0*/  BRA `(.L_x_850) ;  /* 0xfffffff000d47947 */ /* 0x000fea000383ffff */
.L_x_832:
[----:B---3--:R3:W4:Y:S02]  /*92f0*/  SYNCS.PHASECHK.TRANS64.TRYWAIT P0, [R3+URZ+0x26840], R2 ;  /* 0x02684002030075a7 */ /* 0x008724000800017f */
[----:B----4-:R-:W-:Y:S05]  /*9300*/  @!P0 NANOSLEEP.SYNCS 0x989680 ;  /* 0x009896800000895d */ /* 0x010fea0003900000 */
[----:B------:R-:W4:Y:S02]  /*9310*/  @!P0 SYNCS.PHASECHK.TRANS64 P0, [R3+URZ+0x26840], R2 ;  /* 0x02684002030085a7 */ /* 0x000f24000800007f */
[----:B----4-:R-:W-:Y:S05]  /*9320*/  @!P0 BRA `(.L_x_832) ;  /* 0xfffffffc00f08947 */ /* 0x010fea000383ffff */
[----:B------:R-:W-:Y:S05]  /*9330*/  BRA `(.L_x_851) ;  /* 0xfffffff4007c7947 */ /* 0x000fea000383ffff */
.L_x_834:
[----:B------:R-:W-:Y:S01]  /*9340*/  BSSY B0, `(.L_x_852) ;  /* 0x0000006000007945 */ /* 0x000fe20003800000 */
[----:B------:R-:W-:-:S07]  /*9350*/  IMAD.MOV.U32 R15, RZ, RZ, -0x1 ;  /* 0xffffffffff0f7424 */ /* 0x000fce00078e00ff */
[----:B--2---:R-:W-:Y:S05]  /*9360*/  WARPSYNC.COLLECTIVE R15, `(.L_x_853) ;  /* 0x000000000f0c7348 */ /* 0x004fea0003c00000 */
[----:B------:R-:W-:Y:S02]  /*9370*/  ELECT P6, UR62, PT ;  /* 0x00000000003e782f */ /* 0x000fe400038c0000 */
[----:B------:R-:W-:Y:S01]  /*9380*/  MOV R14, UR62 ;  /* 0x0000003e000e7c02 */ /* 0x000fe20008000f00 */
[----:B--2---:R-:W-:Y:S10]  /*9390*/  ENDCOLLECTIVE ;  /* 0x000000000000791b */ /* 0x004ff40003800000 */
.L_x_853:
[----:B------:R-:W-:Y:S05]  /*93a0*/  BSYNC B0 ;  /* 0x0000000000007941 */ /* 0x000fea0003800000 */
.L_x_852:
[----:B------:R-:W-:Y:S01]  /*93b0*/  PLOP3.LUT P0, PT, P6, PT, PT, 0x80, 0x0 ;  /* 0x000000000000781c */ /* 0x000fe2000370f070 */
[----:B------:R-:W-:-:S12]  /*93c0*/  BRA `(.L_x_854) ;  /* 0xfffffff800447947 */ /* 0x000fd8000383ffff */
.L_x_836:
[----:B-1----:R1:W3:Y:S02]  /*93d0*/  SYNCS.PHASECHK.TRANS64.TRYWAIT P1, [R6+URZ], R5 ;  /* 0x00000005060075a7 */ /* 0x0022e4000802017f */
[----:B---3--:R-:W-:Y:S05]  /*93e0*/  @!P1 NANOSLEEP.SYNCS 0x989680 ;  /* 0x009896800000995d */ /* 0x008fea0003900000 */
[----:B------:R-:W3:Y:S02]  /*93f0*/  @!P1 SYNCS.PHASECHK.TRANS64 P1, [R6+URZ], R5 ;  /* 0x00000005060095a7 */ /* 0x000ee4000802007f */
[----:B---3--:R-:W-:Y:S05]  /*9400*/  @!P1 BRA `(.L_x_836) ;  /* 0xfffffffc00f09947 */ /* 0x008fea000383ffff */
[----:B------:R-:W-:Y:S05]  /*9410*/  BRA `(.L_x_855) ;  /* 0xfffffff800847947 */ /* 0x000fea000383ffff */
.L_x_837:
[----:B---3--:R3:W4:Y:S02]  /*9420*/  SYNCS.PHASECHK.TRANS64.TRYWAIT P1, [R3+URZ], R2 ;  /* 0x00000002030075a7 */ /* 0x008724000802017f */
[----:B----4-:R-:W-:Y:S05]  /*9430*/  @!P1 NANOSLEEP.SYNCS 0x989680 ;  /* 0x009896800000995d */ /* 0x010fea0003900000 */
[----:B------:R-:W4:Y:S02]  /*9440*/  @!P1 SYNCS.PHASECHK.TRANS64 P1, [R3+URZ], R2 ;  /* 0x00000002030095a7 */ /* 0x000f24000802007f */
[----:B----4-:R-:W-:Y:S05]  /*9450*/  @!P1 BRA `(.L_x_837) ;  /* 0xfffffffc00f09947 */ /* 0x010fea000383ffff */
[----:B------:R-:W-:Y:S05]  /*9460*/  BRA `(.L_x_856) ;  /* 0xfffffff800787947 */ /* 0x000fea000383ffff */
.L_x_839:
[----:B---3--:R3:W4:Y:S02]  /*9470*/  SYNCS.PHASECHK.TRANS64.TRYWAIT P0, [R0+URZ], R5 ;  /* 0x00000005000075a7 */ /* 0x008724000800017f */
[----:B----4-:R-:W-:Y:S05]  /*9480*/  @!P0 NANOSLEEP.SYNCS 0x989680 ;  /* 0x009896800000895d */ /* 0x010fea0003900000 */
[----:B------:R-:W4:Y:S02]  /*9490*/  @!P0 SYNCS.PHASECHK.TRANS64 P0, [R0+URZ], R5 ;  /* 0x00000005000085a7 */ /* 0x000f24000800007f */
[----:B----4-:R-:W-:Y:S05]  /*94a0*/  @!P0 BRA `(.L_x_839) ;  /* 0xfffffffc00f08947 */ /* 0x010fea000383ffff */
[----:B------:R-:W-:Y:S05]  /*94b0*/  BRA `(.L_x_857) ;  /* 0xfffffff8007c7947 */ /* 0x000fea000383ffff */
.L_x_858:
        /* <DEDUP_REMOVED lines=12> */
.L_x_3301:


//--------------------- .text._ZN7cutlass13device_kernelIN5flash11enable_sm90INS1_16FlashAttnBwdSm90INS1_25CollectiveMainloopBwdSm90ILi2ELi2ELi2EN4cute5tupleIJNS5_1CILi1EEES8_S8_EEENS6_IJNS7_ILi64EEENS7_ILi128EEENS7_ILi96EEEEEENS_6half_tEfNS_4arch4Sm90ELb0ELb0ELb1ELb1ELb1ELb1ELb0ELb0ELi2ELi1ELi2ELi1ELb1EEENS1_24CollectiveEpilogueBwdGQAISD_fSG_Li256ELb1ELb1EEENS1_19SingleTileSchedulerILb1ELb0ELb0ELi128EEEEEEEEEvNT_6ParamsE --------------------------
	.section	.text._ZN7cutlass13device_kernelIN5flash11enable_sm90INS1_16FlashAttnBwdSm90INS1_25CollectiveMainloopBwdSm90ILi2ELi2ELi2EN4cute5tupleIJNS5_1CILi1EEES8_S8_EEENS6_IJNS7_ILi64EEENS7_ILi128EEENS7_ILi96EEEEEENS_6half_tEfNS_4arch4Sm90ELb0ELb0ELb1ELb1ELb1ELb1ELb0ELb0ELi2ELi1ELi2ELi1ELb1EEENS1_24CollectiveEpilogueBwdGQAISD_fSG_Li256ELb1ELb1EEENS1_19SingleTileSchedulerILb1ELb0ELb0ELi128EEEEEEEEEvNT_6ParamsE,"ax",@progbits
	.align	128
.text._ZN7cutlass13device_kernelIN5flash11enable_sm90INS1_16FlashAttnBwdSm90INS1_25CollectiveMainloopBwdSm90ILi2ELi2ELi2EN4cute5tupleIJNS5_1CILi1EEES8_S8_EEENS6_IJNS7_ILi64EEENS7_ILi128EEENS7_ILi96EEEEEENS_6half_tEfNS_4arch4Sm90ELb0ELb0ELb1ELb1ELb1ELb1ELb0ELb0ELi2ELi1ELi2ELi1ELb1EEENS1_24CollectiveEpilogueBwdGQAISD_fSG_Li256ELb1ELb1EEENS1_19SingleTileSchedulerILb1ELb0ELb0ELi128EEEEEEEEEvNT_6ParamsE:
        .type           _ZN7cutlass13device_kernelIN5flash11enable_sm90INS1_16FlashAttnBwdSm90INS1_25CollectiveMainloopBwdSm90ILi2ELi2ELi2EN4cute5tupleIJNS5_1CILi1EEES8_S8_EEENS6_IJNS7_ILi64EEENS7_ILi128EEENS7_ILi96EEEEEENS_6half_tEfNS_4arch4Sm90ELb0ELb0ELb1ELb1ELb1ELb1ELb0ELb0ELi2ELi1ELi2ELi1ELb1EEENS1_24CollectiveEpilogueBwdGQAISD_fSG_Li256ELb1ELb1EEENS1_19SingleTileSchedulerILb1ELb0ELb0ELi128EEEEEEEEEvNT_6ParamsE,@function
        .size           _ZN7cutlass13device_kernelIN5flash11enable_sm90INS1_16FlashAttnBwdSm90INS1_25CollectiveMainloopBwdSm90ILi2ELi2ELi2EN4cute5tupleIJNS5_1CILi1EEES8_S8_EEENS6_IJNS7_ILi64EEENS7_ILi128EEENS7_ILi96EEEEEENS_6half_tEfNS_4arch4Sm90ELb0ELb0ELb1ELb1ELb1ELb1ELb0ELb0ELi2ELi1ELi2ELi1ELb1EEENS1_24CollectiveEpilogueBwdGQAISD_fSG_Li256ELb1ELb1EEENS1_19SingleTileSchedulerILb1ELb0ELb0ELi128EEEEEEEEEvNT_6ParamsE,(.L_x_3302 - _ZN7cutlass13device_kernelIN5flash11enable_sm90INS1_16FlashAttnBwdSm90INS1_25CollectiveMainloopBwdSm90ILi2ELi2ELi2EN4cute5tupleIJNS5_1CILi1EEES8_S8_EEENS6_IJNS7_ILi64EEENS7_ILi128EEENS7_ILi96EEEEEENS_6half_tEfNS_4arch4Sm90ELb0ELb0ELb1ELb1ELb1ELb1ELb0ELb0ELi2ELi1ELi2ELi1ELb1EEENS1_24CollectiveEpilogueBwdGQAISD_fSG_Li256ELb1ELb1EEENS1_19SingleTileSchedulerILb1ELb0ELb0ELi128EEEEEEEEEvNT_6ParamsE)
        .other          _ZN7cutlass13device_kernelIN5flash11enable_sm90INS1_16FlashAttnBwdSm90INS1_25CollectiveMainloopBwdSm90ILi2ELi2ELi2EN4cute5tupleIJNS5_1CILi1EEES8_S8_EEENS6_IJNS7_ILi64EEENS7_ILi128EEENS7_ILi96EEEEEENS_6half_tEfNS_4arch4Sm90ELb0ELb0ELb1ELb1ELb1ELb1ELb0ELb0ELi2ELi1ELi2ELi1ELb1EEENS1_24CollectiveEpilogueBwdGQAISD_fSG_Li256ELb1ELb1EEENS1_19SingleTileSchedulerILb1ELb0ELb0ELi128EEEEEEEEEvNT_6ParamsE,@"STO_CUDA_ENTRY STV_DEFAULT"
_ZN7cutlass13device_kernelIN5flash11enable_sm90INS1_16FlashAttnBwdSm90INS1_25CollectiveMainloopBwdSm90ILi2ELi2ELi2EN4cute5tupleIJNS5_1CILi1EEES8_S8_EEENS6_IJNS7_ILi64EEENS7_ILi128EEENS7_ILi96EEEEEENS_6half_tEfNS_4arch4Sm90ELb0ELb0ELb1ELb1ELb1ELb1ELb0ELb0ELi2ELi1ELi2ELi1ELb1EEENS1_24CollectiveEpilogueBwdGQAISD_fSG_Li256ELb1ELb1EEENS1_19SingleTileSchedulerILb1ELb0ELb0ELi128EEEEEEEEEvNT_6ParamsE:
        /* <DEDUP_REMOVED lines=23> */
.L_x_860:
[----:B------:R-:W-:Y:S05]  /*0170*/  BSYNC B0 ;  /* 0x0000000000007941 */ /* 0x000fea0003800000 */
.L_x_859:
        /* <DEDUP_REMOVED lines=37> */
.L_x_861:
        /* <DEDUP_REMOVED lines=22> */
.L_x_862:
[----:B------:R-:W-:Y:S01]  /*0530*/  PLOP3.LUT P0, PT, PT, PT, UP0, 0x80, 0x0 ;  /* 0x000000000000781c */ /* 0x000fe20003f0f008 */
[----:B------:R-:W-:Y:S01]  /*0540*/  NOP ;  /* 0x0000000000007918 */ /* 0x000fe20000000000 */
[----:B------:R-:W-:Y:S01]  /*0550*/  ULDC.64 UR46, c[0x0][0x208] ;  /* 0x00008200002e7ab9 */ /* 0x000fe20000000a00 */
[----:B------:R-:W-:Y:S01]  /*0560*/  BSSY B6, `(.L_x_863) ;  /* 0x000096e000067945 */ /* 0x000fe20003800000 */
[----:B-12-4-:R-:W-:Y:S09]  /*0570*/  BAR.SYNC.DEFER_BLOCKING 0x0 ;  /* 0x0000000000007b1d */ /* 0x016ff20000010000 */
[----:B------:R-:W-:Y:S05]  /*0580*/  @!P0 BRA `(.L_x_864) ;  /* 0x0000005400588947 */ /* 0x000fea0003800000 */
.L_x_865:
        /* <DEDUP_REMOVED lines=21> */
.L_x_866:
        /* <DEDUP_REMOVED lines=14> */
.L_x_868:
[----:B------:R-:W-:-:S05]  /*07c0*/  ULDC UR4, c[0x0][0x8c4] ;  /* 0x0002310000047ab9 */ /* 0x000fca0000000800 */
.L_x_867:
        /* <DEDUP_REMOVED lines=21> */
.L_x_870:
        /* <DEDUP_REMOVED lines=14> */
.L_x_871:
        /* <DEDUP_REMOVED lines=10> */
.L_x_872:
        /* <DEDUP_REMOVED lines=11> */
.L_x_873:
        /* <DEDUP_REMOVED lines=71> */
.L_x_876:
        /* <DEDUP_REMOVED lines=15> */
.L_x_875:
        /* <DEDUP_REMOVED lines=22> */
.L_x_878:
        /* <DEDUP_REMOVED lines=15> */
.L_x_877:
[----:B------:R-:W-:Y:S01]  /*1300*/  SHF.R.S32.HI R25, RZ, 0x1f, R22 ;  /* 0x0000001fff197819 */ /* 0x000fe20000011416 */
[----:B------:R-:W-:-:S03]  /*1310*/  UMOV UR4, 0xffffffff ;  /* 0xffffffff00047882 */ /* 0x000fc60000000000 */
[----:B------:R-:W-:-:S04]  /*1320*/  LEA.HI R0, R25, R22, RZ, 0x7 ;  /* 0x0000001619007211 */ /* 0x000fc800078f38ff */
[----:B------:R-:W-:Y:S01]  /*1330*/  SHF.R.S32.HI R16, RZ, 0x7, R0 ;  /* 0x00000007ff107819 */ /* 0x000fe20000011400 */
[----:B------:R-:W-:Y:S06]  /*1340*/  BRA.DIV UR4, `(.L_x_879) ;  /* 0x0000008a04447947 */ /* 0x000fec000b800000 */
[----:B------:R1:W2:Y:S02]  /*1350*/  SHFL.IDX PT, R14, R16, RZ, 0x1f ;  /* 0x00001fff100e7589 */ /* 0x0002a400000e0000 */
.L_x_984:
        /* <DEDUP_REMOVED lines=14> */
.L_x_880:
        /* <DEDUP_REMOVED lines=19> */
.L_x_882:
        /* <DEDUP_REMOVED lines=126> */
.L_x_893:
[----:B------:R-:W-:-:S06]  /*1d50*/  UISETP.NE.AND UP0, UPT, UR20, 0x3, UPT ;  /* 0x000000031400788c */ /* 0x000fcc000bf05270 */
[----:B------:R-:W-:-:S13]  /*1d60*/  PLOP3.LUT P0, PT, PT, PT, UP0, 0x80, 0x0 ;  /* 0x000000000000781c */ /* 0x000fda0003f0f008 */
[----:B-1----:R-:W-:Y:S05]  /*1d70*/  @!P0 BRA `(.L_x_883) ;  /* 0x0000000000048947 */ /* 0x002fea0003800000 */
[----:B------:R-:W-:Y:S01]  /*1d80*/  BPT.TRAP 0x1 ;  /* 0x000000040000795c */ /* 0x000fe20000300000 */
.L_x_883:
[----:B------:R-:W-:Y:S01]  /*1d90*/  R2UR UR10, R18 ;  /* 0x00000000120a72ca */ /* 0x000fe200000e0000 */
[----:B------:R-:W-:-:S05]  /*1da0*/  IMAD.U32 R16, RZ, RZ, UR5 ;  /* 0x00000005ff107e24 */ /* 0x000fca000f8e00ff */
[----:B------:R-:W-:-:S07]  /*1db0*/  SHF.L.U32 R16, R16, 0x1f, RZ ;  /* 0x0000001f10107819 */ /* 0x000fce00000006ff */
[----:B------:R-:W-:-:S09]  /*1dc0*/  ULEA UR10, UR6, UR10, 0x3 ;  /* 0x0000000a060a7291 */ /* 0x000fd2000f8e183f */
[----:B------:R1:W2:Y:S01]  /*1dd0*/  SYNCS.PHASECHK.TRANS64.TRYWAIT P1, [UR10+0x26810], R16 ;  /* 0x02681010ff0075a7 */ /* 0x0002a2000802014a */
[----:B------:R-:W-:Y:S05]  /*1de0*/  @!P0 BRA `(.L_x_884) ;  /* 0x0000000000048947 */ /* 0x000fea0003800000 */
[----:B------:R-:W-:Y:S01]  /*1df0*/  BPT.TRAP 0x1 ;  /* 0x000000040000795c */ /* 0x000fe20000300000 */
.L_x_884:
[----:B--2---:R-:W-:Y:S05]  /*1e00*/  @P1 BRA `(.L_x_885) ;  /* 0x0000000000081947 */ /* 0x004fea0003800000 */
[----:B------:R-:W2:Y:S02]  /*1e10*/  SYNCS.PHASECHK.TRANS64.TRYWAIT P1, [UR10+0x26810], R16 ;  /* 0x02681010ff0075a7 */ /* 0x000ea4000802014a */
[----:B--2---:R-:W-:Y:S05]  /*1e20*/  @!P1 BRA `(.L_x_886) ;  /* 0x0000007c00c09947 */ /* 0x004fea0003800000 */
.L_x_885:
        /* <DEDUP_REMOVED lines=67> */
.L_x_887:
[----:B------:R1:W1:Y:S01]  /*2260*/  SYNCS.PHASECHK.TRANS64.TRYWAIT P1, [UR10+0x26830], R16 ;  /* 0x02683010ff0075a7 */ /* 0x000262000802014a */
[----:B------:R-:W-:Y:S05]  /*2270*/  @!P0 BRA `(.L_x_888) ;  /* 0x0000000000048947 */ /* 0x000fea0003800000 */
[----:B------:R-:W-:Y:S01]  /*2280*/  BPT.TRAP 0x1 ;  /* 0x000000040000795c */ /* 0x000fe20000300000 */
.L_x_888:
[----:B-1----:R-:W-:Y:S05]  /*2290*/  @P1 BRA `(.L_x_889) ;  /* 0x0000000000081947 */ /* 0x002fea0003800000 */
[----:B------:R-:W1:Y:S02]  /*22a0*/  SYNCS.PHASECHK.TRANS64.TRYWAIT P1, [UR10+0x26830], R16 ;  /* 0x02683010ff0075a7 */ /* 0x000e64000802014a */
[----:B-1----:R-:W-:Y:S05]  /*22b0*/  @!P1 BRA `(.L_x_890) ;  /* 0x0000007800b49947 */ /* 0x002fea0003800000 */
.L_x_889:
        /* <DEDUP_REMOVED lines=565> */
.L_x_891:
        /* <DEDUP_REMOVED lines=44> */
.L_x_892:
        /* <DEDUP_REMOVED lines=66> */
.L_x_874:
[----:B------:R-:W-:Y:S05]  /*4cf0*/  @P0 BRA `(.L_x_869) ;  /* 0x0000004c00d00947 */ /* 0x000fea0003800000 */
[----:B------:R-:W-:Y:S01]  /*4d00*/  ULDC.64 UR4, c[0x0][0x878] ;  /* 0x00021e0000047ab9 */ /* 0x000fe20000000a00 */
[----:B------:R-:W1:Y:S01]  /*4d10*/  S2R R8, SR_TID.X ;  /* 0x0000000000087919 */ /* 0x000e620000002100 */
[----:B------:R-:W-:Y:S01]  /*4d20*/  UISETP.NE.U32.AND UP0, UPT, UR4, URZ, UPT ;  /* 0x0000003f0400728c */ /* 0x000fe2000bf05070 */
[----:B------:R-:W2:Y:S01]  /*4d30*/  S2UR UR15, SR_CTAID.X ;  /* 0x00000000000f79c3 */ /* 0x000ea20000002500 */
[----:B------:R-:W-:Y:S01]  /*4d40*/  ULDC UR13, c[0x0][0x870] ;  /* 0x00021c00000d7ab9 */ /* 0x000fe20000000800 */
[----:B------:R-:W-:Y:S01]  /*4d50*/  ULDC UR14, c[0x0][0x80c] ;  /* 0x00020300000e7ab9 */ /* 0x000fe20000000800 */
[----:B------:R-:W-:Y:S01]  /*4d60*/  UISETP.NE.AND.EX UP0, UPT, UR5, URZ, UPT, UP0 ;  /* 0x0000003f0500728c */ /* 0x000fe2000bf05300 */
[----:B------:R-:W-:Y:S01]  /*4d70*/  ULDC.64 UR10, c[0x0][0x868] ;  /* 0x00021a00000a7ab9 */ /* 0x000fe20000000a00 */
[----:B------:R-:W-:Y:S01]  /*4d80*/  ULDC.64 UR18, c[0x0][0x818] ;  /* 0x0002060000127ab9 */ /* 0x000fe20000000a00 */
[----:B------:R-:W-:Y:S02]  /*4d90*/  ULDC.64 UR20, c[0x0][0x840] ;  /* 0x0002100000147ab9 */ /* 0x000fe40000000a00 */
[----:B------:R-:W-:Y:S01]  /*4da0*/  S2UR UR17, SR_CgaCtaId ;  /* 0x00000000001179c3 */ /* 0x000fe20000008800 */
[----:B------:R-:W-:Y:S01]  /*4db0*/  PLOP3.LUT P0, PT, PT, PT, UP0, 0x80, 0x0 ;  /* 0x000000000000781c */ /* 0x000fe20003f0f008 */
[----:B------:R-:W-:-:S04]  /*4dc0*/  ULDC.64 UR22, c[0x0][0x848] ;  /* 0x0002120000167ab9 */ /* 0x000fc80000000a00 */
[----:B------:R-:W-:Y:S02]  /*4dd0*/  @UP0 ULDC.64 UR4, c[0x0][0x878] ;  /* 0x00021e0000040ab9 */ /* 0x000fe40000000a00 */
[----:B------:R-:W-:-:S06]  /*4de0*/  @UP0 UIMAD.WIDE UR4, UR36, 0x4, UR4 ;  /* 0x00000004240408a5 */ /* 0x000fcc000f8e0204 */
[----:B------:R-:W-:Y:S02]  /*4df0*/  IMAD.U32 R2, RZ, RZ, UR4 ;  /* 0x00000004ff027e24 */ /* 0x000fe4000f8e00ff */
[----:B------:R-:W-:Y:S01]  /*4e00*/  IMAD.U32 R3, RZ, RZ, UR5 ;  /* 0x00000005ff037e24 */ /* 0x000fe2000f8e00ff */
[----:B------:R-:W-:-:S04]  /*4e10*/  ULDC UR5, c[0x0][0x850] ;  /* 0x0002140000057ab9 */ /* 0x000fc80000000800 */
[----:B------:R3:W4:Y:S01]  /*4e20*/  @P0 LDG.E R2, desc[UR46][R2.64] ;  /* 0x0000002e02020981 */ /* 0x000722000c1e1900 */
[----:B------:R-:W3:Y:S01]  /*4e30*/  S2UR UR4, SR_CTAID.Y ;  /* 0x00000000000479c3 */ /* 0x000ee20000002600 */
[----:B------:R-:W-:Y:S01]  /*4e40*/  UISETP.NE.AND UP1, UPT, UR5, 0x1, UPT ;  /* 0x000000010500788c */ /* 0x000fe2000bf25270 */
[----:B------:R-:W-:Y:S01]  /*4e50*/  BSSY B0, `(.L_x_894) ;  /* 0x000005c000007945 */ /* 0x000fe20003800000 */
[----:B--2---:R-:W-:Y:S01]  /*4e60*/  UIMAD UR13, UR15, UR13, URZ ;  /* 0x0000000d0f0d72a4 */ /* 0x004fe2000f8e023f */
[C---:B-1----:R-:W-:Y:S01]  /*4e70*/  ISETP.NE.AND P1, PT, R8.reuse, 0x80, PT ;  /* 0x000000800800780c */ /* 0x042fe20003f25270 */
[----:B------:R-:W-:Y:S02]  /*4e80*/  UIMAD UR12, UR36, UR14, URZ ;  /* 0x0000000e240c72a4 */ /* 0x000fe4000f8e023f */
[----:B------:R-:W-:Y:S01]  /*4e90*/  UIMAD UR13, UR13, UR14, URZ ;  /* 0x0000000e0d0d72a4 */ /* 0x000fe2000f8e023f */
[----:B---3--:R-:W-:Y:S01]  /*4ea0*/  VIADD R3, R8, 0xffffff80 ;  /* 0xffffff8008037836 */ /* 0x008fe20000000000 */
[----:B------:R-:W-:-:S03]  /*4eb0*/  UIMAD UR15, UR15, 0x3000, URZ ;  /* 0x000030000f0f78a4 */ /* 0x000fc6000f8e023f */
[----:B------:R-:W-:Y:S01]  /*4ec0*/  @UP1 ULDC UR8, c[0x0][0x854] ;  /* 0x0002150000081ab9 */ /* 0x000fe20000000800 */
[----:B------:R-:W-:Y:S01]  /*4ed0*/  @UP1 ULDC UR16, c[0x0][0x858] ;  /* 0x0002160000101ab9 */ /* 0x000fe20000000800 */
[----:B------:R-:W-:Y:S01]  /*4ee0*/  USHF.R.S32.HI UR14, URZ, 0x1f, UR13 ;  /* 0x0000001f3f0e7899 */ /* 0x000fe2000801140d */
[----:B------:R-:W-:Y:S01]  /*4ef0*/  SHF.R.S32.HI R0, RZ, 0x1f, R3 ;  /* 0x0000001fff007819 */ /* 0x000fe20000011403 */
[----:B------:R-:W-:Y:S02]  /*4f00*/  UIMAD.WIDE.U32 UR8, UR4, UR8, URZ ;  /* 0x00000008040872a5 */ /* 0x000fe4000f8e003f */
[----:B------:R-:W-:Y:S02]  /*4f10*/  UMOV UR6, UR4 ;  /* 0x0000000400067c82 */ /* 0x000fe40008000000 */
[----:B------:R-:W-:Y:S02]  /*4f20*/  @UP1 USHF.R.U32.HI UR6, URZ, UR16, UR9 ;  /* 0x000000103f061299 */ /* 0x000fe40008011609 */
[----:B------:R-:W-:-:S02]  /*4f30*/  USHF.R.S32.HI UR9, URZ, 0x1f, UR12 ;  /* 0x0000001f3f097899 */ /* 0x000fc4000801140c */
[----:B------:R-:W-:Y:S02]  /*4f40*/  USHF.R.S32.HI UR16, URZ, 0x1f, UR6 ;  /* 0x0000001f3f107899 */ /* 0x000fe40008011406 */
[----:B------:R-:W-:-:S04]  /*4f50*/  UIADD3 UR12, UP1, UP2, UR13, UR12, UR6 ;  /* 0x0000000c0d0c7290 */ /* 0x000fc8000fa3e006 */
[----:B------:R-:W-:Y:S01]  /*4f60*/  UIADD3.X UR14, UR14, UR9, UR16, UP1, UP2 ;  /* 0x000000090e0e7290 */ /* 0x000fe20008fe4410 */
        /* <DEDUP_REMOVED lines=8> */
[----:B------:R-:W-:Y:S02]  /*4ff0*/  IMAD R0, R9, 0x600, R0 ;  /* 0x0000060009007824 */ /* 0x000fe400078e0200 */
[----:B------:R-:W-:Y:S02]  /*5000*/  @UP0 USHF.R.S32.HI UR8, URZ, 0x1f, UR7 ;  /* 0x0000001f3f080899 */ /* 0x000fe40008011407 */
[----:B------:R-:W-:Y:S02]  /*5010*/  IMAD.SHL.U32 R0, R0, 0x4, RZ ;  /* 0x0000000400007824 */ /* 0x000fe400078e00ff */
[----:B------:R-:W-:-:S02]  /*5020*/  @UP0 ULEA.HI UR9, UR8, UR7, URZ, 0x7 ;  /* 0x0000000708090291 */ /* 0x000fc4000f8f383f */
[----:B------:R-:W-:Y:S02]  /*5030*/  USHF.L.U32 UR7, UR12, 0x2, URZ ;  /* 0x000000020c077899 */ /* 0x000fe4000800063f */
[----:B------:R-:W-:Y:S02]  /*5040*/  @UP0 USHF.R.S32.HI UR9, URZ, 0x7, UR9 ;  /* 0x000000073f090899 */ /* 0x000fe40008011409 */
[----:B------:R-:W-:Y:S02]  /*5050*/  USHF.L.U64.HI UR8, UR12, 0x2, UR14 ;  /* 0x000000020c087899 */ /* 0x000fe4000801020e */
[----:B------:R-:W-:Y:S02]  /*5060*/  @UP0 UIMAD UR12, UR9, 0x3000, URZ ;  /* 0x00003000090c08a4 */ /* 0x000fe4000f8e023f */
[----:B------:R-:W-:Y:S02]  /*5070*/  UIADD3 UR10, UP1, UR7, UR10, URZ ;  /* 0x0000000a070a7290 */ /* 0x000fe4000ff3e03f */
[----:B------:R-:W-:Y:S01]  /*5080*/  @UP0 USHF.R.S32.HI UR13, URZ, 0x1f, UR12 ;  /* 0x0000001f3f0d0899 */ /* 0x000fe2000801140c */
[----:B------:R-:W-:-:S02]  /*5090*/  UMOV UR9, 0x400 ;  /* 0x0000040000097882 */ /* 0x000fc40000000000 */
[----:B------:R-:W-:Y:S01]  /*50a0*/  @!UP0 UMOV UR12, URZ ;  /* 0x0000003f000c8c82 */ /* 0x000fe20008000000 */
[----:B------:R-:W-:Y:S01]  /*50b0*/  UIADD3.X UR11, UR8, UR11, URZ, UP1, !UPT ;  /* 0x0000000b080b7290 */ /* 0x000fe20008ffe43f */
[----:B------:R-:W-:Y:S01]  /*50c0*/  IMAD.U32 R2, RZ, RZ, UR10 ;  /* 0x0000000aff027e24 */ /* 0x000fe2000f8e00ff */
[----:B------:R-:W-:Y:S02]  /*50d0*/  UIADD3 UR14, UP1, UR15, UR12, URZ ;  /* 0x0000000c0f0e7290 */ /* 0x000fe4000ff3e03f */
[----:B------:R-:W-:Y:S02]  /*50e0*/  ULEA UR9, UR17, UR9, 0x18 ;  /* 0x0000000911097291 */ /* 0x000fe4000f8ec03f */
[----:B------:R-:W-:Y:S01]  /*50f0*/  UIMAD UR12, UR16, UR18, URZ ;  /* 0x00000012100c72a4 */ /* 0x000fe2000f8e023f */
[----:B------:R-:W-:Y:S01]  /*5100*/  IMAD.U32 R3, RZ, RZ, UR11 ;  /* 0x0000000bff037e24 */ /* 0x000fe2000f8e00ff */
[----:B------:R-:W-:Y:S01]  /*5110*/  UIMAD UR16, UR16, UR20, URZ ;  /* 0x00000014101072a4 */ /* 0x000fe2000f8e023f */
[----:B------:R-:W-:Y:S01]  /*5120*/  @!UP0 UMOV UR13, URZ ;  /* 0x0000003f000d8c82 */ /* 0x000fe20008000000 */
[----:B------:R-:W-:Y:S01]  /*5130*/  UIMAD UR17, UR6, UR19, UR12 ;  /* 0x00000013061172a4 */ /* 0x000fe2000f8e020c */
[----:B------:R-:W-:Y:S01]  /*5140*/  LEA R0, R0, UR9, 0x2 ;  /* 0x0000000900007c11 */ /* 0x000fe2000f8e10ff */
[----:B------:R-:W-:-:S02]  /*5150*/  UIMAD UR19, UR6, UR21, UR16 ;  /* 0x00000015061372a4 */ /* 0x000fc4000f8e0210 */
[----:B------:R-:W-:Y:S02]  /*5160*/  ULEA.HI.X.SX32 UR15, UR15, UR13, 0x1, UP1 ;  /* 0x0000000d0f0f7291 */ /* 0x000fe400088f0e3f */
[----:B------:R-:W-:Y:S01]  /*5170*/  USHF.R.S32.HI UR16, URZ, 0x1f, UR36 ;  /* 0x0000001f3f107899 */ /* 0x000fe20008011424 */
[----:B------:R1:W-:Y:S01]  /*5180*/  STS.128 [R0], R24 ;  /* 0x0000001800007388 */ /* 0x0003e20000000c00 */
[----:B------:R-:W-:Y:S02]  /*5190*/  UIMAD.WIDE.U32 UR12, UR6, UR18, UR14 ;  /* 0x00000012060c72a5 */ /* 0x000fe4000f8e000e */
[----:B------:R-:W-:Y:S01]  /*51a0*/  USEL UR16, UR16, URZ, !UP0 ;  /* 0x0000003f10107287 */ /* 0x000fe2000c000000 */
[----:B------:R1:W-:Y:S01]  /*51b0*/  STS.128 [R0+0x800], R28 ;  /* 0x0008001c00007388 */ /* 0x0003e20000000c00 */
[----:B------:R-:W-:Y:S02]  /*51c0*/  UIMAD.WIDE.U32 UR14, UR6, UR20, UR14 ;  /* 0x00000014060e72a5 */ /* 0x000fe4000f8e000e */
[----:B------:R-:W-:Y:S01]  /*51d0*/  USEL UR36, UR36, URZ, !UP0 ;  /* 0x0000003f24247287 */ /* 0x000fe2000c000000 */
[----:B------:R1:W-:Y:S01]  /*51e0*/  STS.128 [R0+0x1000], R32 ;  /* 0x0010002000007388 */ /* 0x0003e20000000c00 */
[----:B------:R-:W-:Y:S01]  /*51f0*/  ULDC.64 UR20, c[0x0][0x820] ;  /* 0x0002080000147ab9 */ /* 0x000fe20000000a00 */
[----:B------:R-:W-:-:S02]  /*5200*/  UIADD3 UR13, UR13, UR17, URZ ;  /* 0x000000110d0d7290 */ /* 0x000fc4000fffe03f */
[----:B------:R1:W-:Y:S01]  /*5210*/  STS.128 [R0+0x1800], R36 ;  /* 0x0018002400007388 */ /* 0x0003e20000000c00 */
[----:B------:R-:W-:Y:S02]  /*5220*/  UIMAD UR18, UR16, UR20, URZ ;  /* 0x00000014101272a4 */ /* 0x000fe4000f8e023f */
        /* <DEDUP_REMOVED lines=12> */
[----:B------:R-:W-:Y:S02]  /*52f0*/  UIADD3 UR17, -UR6, URZ, URZ ;  /* 0x0000003f06117290 */ /* 0x000fe4000fffe13f */
[----:B------:R1:W-:Y:S01]  /*5300*/  STS.128 [R0+0x4000], R56 ;  /* 0x0040003800007388 */ /* 0x0003e20000000c00 */
[----:B------:R-:W-:Y:S02]  /*5310*/  UIADD3 UR13, UR13, UR18, URZ ;  /* 0x000000120d0d7290 */ /* 0x000fe4000fffe03f */
[----:B------:R-:W-:Y:S01]  /*5320*/  UIADD3 UR6, UR15, UR16, URZ ;  /* 0x000000100f067290 */ /* 0x000fe2000fffe03f */
[----:B------:R1:W-:Y:S01]  /*5330*/  STS.128 [R0+0x4800], R60 ;  /* 0x0048003c00007388 */ /* 0x0003e20000000c00 */
[----:B------:R-:W-:Y:S02]  /*5340*/  ULEA UR20, UP0, UR12, UR20, 0x2 ;  /* 0x000000140c147291 */ /* 0x000fe4000f80103f */
[----:B------:R-:W-:Y:S01]  /*5350*/  ULEA UR22, UP1, UR14, UR22, 0x2 ;  /* 0x000000160e167291 */ /* 0x000fe2000f82103f */
[----:B------:R1:W-:Y:S01]  /*5360*/  STS.128 [R0+0x5000], R64 ;  /* 0x0050004000007388 */ /* 0x0003e20000000c00 */
[----:B------:R-:W-:-:S02]  /*5370*/  ULEA.HI.X UR21, UR12, UR21, UR13, 0x2, UP0 ;  /* 0x000000150c157291 */ /* 0x000fc400080f140d */
[----:B------:R-:W-:Y:S01]  /*5380*/  ULEA.HI.X UR23, UR14, UR23, UR6, 0x2, UP1 ;  /* 0x000000170e177291 */ /* 0x000fe200088f1406 */
[----:B------:R1:W-:Y:S01]  /*5390*/  STS.128 [R0+0x5800], R68 ;  /* 0x0058004400007388 */ /* 0x0003e20000000c00 */
[----:B------:R-:W-:Y:S01]  /*53a0*/  UIMAD UR17, UR5, UR17, UR4 ;  /* 0x00000011051172a4 */ /* 0x000fe2000f8e0204 */
[----:B------:R-:W-:Y:S11]  /*53b0*/  @P0 BRA `(.L_x_895) ;  /* 0x0000000000140947 */ /* 0x000ff60003800000 */
.L_x_896:
[----:B-1----:R-:W2:Y:S04]  /*53c0*/  LDG.E.STRONG.GPU R4, desc[UR46][R2.64] ;  /* 0x0000002e02047981 */ /* 0x002ea8000c1ef900 */
[----:B--2---:R-:W-:Y:S01]  /*53d0*/  CCTL.IVALL ;  /* 0x00000000ff00798f */ /* 0x004fe20002000000 */
[----:B------:R-:W-:Y:S05]  /*53e0*/  YIELD ;  /* 0x0000000000007946 */ /* 0x000fea0003800000 */
[----:B------:R-:W-:-:S13]  /*53f0*/  ISETP.NE.AND P0, PT, R4, UR17, PT ;  /* 0x0000001104007c0c */ /* 0x000fda000bf05270 */
[----:B------:R-:W-:Y:S05]  /*5400*/  @P0 BRA `(.L_x_896) ;  /* 0xfffffffc00ec0947 */ /* 0x000fea000383ffff */
.L_x_895:
[----:B------:R-:W-:Y:S05]  /*5410*/  BSYNC B0 ;  /* 0x0000000000007941 */ /* 0x000fea0003800000 */
.L_x_894:
[----:B------:R-:W-:-:S03]  /*5420*/  UMOV UR4, 0xffffffff ;  /* 0xffffffff00047882 */ /* 0x000fc60000000000 */
[----:B------:R-:W-:Y:S05]  /*5430*/  BRA.DIV UR4, `(.L_x_897) ;  /* 0x0000004a046c7947 */ /* 0x000fea000b800000 */
[----:B------:R-:W-:Y:S01]  /*5440*/  NOP ;  /* 0x0000000000007918 */ /* 0x000fe20000000000 */
.L_x_987:
        /* <DEDUP_REMOVED lines=10> */
[----:B------:R-:W-:Y:S01]  /*54f0*/  PLOP3.LUT P0, PT, PT, PT, PT, 0x80, 0x0 ;  /* 0x000000000000781c */ /* 0x000fe20003f0f070 */
[----:B------:R-:W-:Y:S01]  /*5500*/  UMOV UR6, 0xc00 ;  /* 0x00000c0000067882 */ /* 0x000fe20000000000 */
[----:B------:R-:W-:Y:S01]  /*5510*/  UMOV UR10, 0x0 ;  /* 0x00000000000a7882 */ /* 0x000fe20000000000 */
[----:B------:R-:W-:Y:S01]  /*5520*/  UMOV UR11, 0x14f00000 ;  /* 0x14f00000000b7882 */ /* 0x000fe20000000000 */
[----:B------:R-:W-:Y:S01]  /*5530*/  UMOV UR4, UR22 ;  /* 0x0000001600047c82 */ /* 0x000fe20008000000 */
[----:B------:R-:W-:-:S08]  /*5540*/  UMOV UR5, UR23 ;  /* 0x0000001700057c82 */ /* 0x000fd00008000000 */
.L_x_900:
[----:B------:R-:W-:Y:S01]  /*5550*/  @P0 ELECT P2, URZ, PT ;  /* 0x00000000003f082f */ /* 0x000fe20003840000 */
[----:B------:R2:W-:-:S12]  /*5560*/  UBLKRED.G.S.ADD.F32.RN [UR4], [UR9], UR6, desc[UR10] ;  /* 0x00000a04090073bb */ /* 0x0005d800080a1406 */
[----:B------:R-:W-:Y:S02]  /*5570*/  @P2 PLOP3.LUT P0, PT, P2, PT, PT, 0x8, 0x0 ;  /* 0x000000000000281c */ /* 0x000fe4000170e170 */
[----:B------:R-:W-:-:S11]  /*5580*/  PLOP3.LUT P2, PT, PT, PT, PT, 0x8, 0x0 ;  /* 0x000000000000781c */ /* 0x000fd60003f4e170 */
[----:B--2---:R-:W-:Y:S05]  /*5590*/  @P0 BRA.U.ANY `(.L_x_900) ;  /* 0xfffffffd00ec0947 */ /* 0x004fea000393ffff */
[----:B------:R0:W-:Y:S01]  /*55a0*/  UTMACMDFLUSH ;  /* 0x00000000000079b7 */ /* 0x0001e20000000000 */
[----:B------:R-:W-:-:S04]  /*55b0*/  DEPBAR.LE SB0, 0x0 ;  /* 0x000080000000791a */ /* 0x000fc80000000000 */
.L_x_899:
[----:B------:R-:W-:Y:S05]  /*55c0*/  BSYNC B0 ;  /* 0x0000000000007941 */ /* 0x000fea0003800000 */
.L_x_898:
        /* <DEDUP_REMOVED lines=12> */
[----:B-1----:R-:W-:-:S05]  /*5690*/  IMAD.MOV.U32 R5, RZ, RZ, 0x1 ;  /* 0x00000001ff057424 */ /* 0x002fca00078e00ff */
[----:B------:R2:W-:Y:S02]  /*56a0*/  REDG.E.ADD.S32.STRONG.GPU desc[UR46][R2.64], R5 ;  /* 0x000000050200798e */ /* 0x0005e4000c10e3ae */
.L_x_902:
[----:B------:R-:W-:Y:S05]  /*56b0*/  BSYNC B0 ;  /* 0x0000000000007941 */ /* 0x000fea0003800000 */
.L_x_901:
        /* <DEDUP_REMOVED lines=20> */
.L_x_905:
[----:B-12---:R-:W2:Y:S04]  /*5800*/  LDG.E.STRONG.GPU R0, desc[UR46][R2.64] ;  /* 0x0000002e02007981 */ /* 0x006ea8000c1ef900 */
[----:B--2---:R-:W-:Y:S01]  /*5810*/  CCTL.IVALL ;  /* 0x00000000ff00798f */ /* 0x004fe20002000000 */
[----:B------:R-:W-:Y:S05]  /*5820*/  YIELD ;  /* 0x0000000000007946 */ /* 0x000fea0003800000 */
[----:B------:R-:W-:-:S13]  /*5830*/  ISETP.NE.AND P0, PT, R0, UR17, PT ;  /* 0x0000001100007c0c */ /* 0x000fda000bf05270 */
[----:B------:R-:W-:Y:S05]  /*5840*/  @P0 BRA `(.L_x_905) ;  /* 0xfffffffc00ec0947 */ /* 0x000fea000383ffff */
.L_x_904:
[----:B------:R-:W-:Y:S05]  /*5850*/  BSYNC B0 ;  /* 0x0000000000007941 */ /* 0x000fea0003800000 */
.L_x_903:
[----:B------:R-:W-:-:S03]  /*5860*/  UMOV UR4, 0xffffffff ;  /* 0xffffffff00047882 */ /* 0x000fc60000000000 */
[----:B------:R-:W-:Y:S05]  /*5870*/  BRA.DIV UR4, `(.L_x_906) ;  /* 0x0000004604787947 */ /* 0x000fea000b800000 */
[----:B------:R-:W-:Y:S01]  /*5880*/  NOP ;  /* 0x0000000000007918 */ /* 0x000fe20000000000 */
.L_x_990:
        /* <DEDUP_REMOVED lines=16> */
.L_x_909:
[----:B------:R-:W-:Y:S01]  /*5990*/  @P0 ELECT P2, URZ, PT ;  /* 0x00000000003f082f */ /* 0x000fe20003840000 */
[----:B------:R3:W-:-:S12]  /*59a0*/  UBLKRED.G.S.ADD.F32.RN [UR4], [UR9], UR6, desc[UR10] ;  /* 0x00000a04090073bb */ /* 0x0007d800080a1406 */
[----:B------:R-:W-:Y:S02]  /*59b0*/  @P2 PLOP3.LUT P0, PT, P2, PT, PT, 0x8, 0x0 ;  /* 0x000000000000281c */ /* 0x000fe4000170e170 */
[----:B------:R-:W-:-:S11]  /*59c0*/  PLOP3.LUT P2, PT, PT, PT, PT, 0x8, 0x0 ;  /* 0x000000000000781c */ /* 0x000fd60003f4e170 */
[----:B---3--:R-:W-:Y:S05]  /*59d0*/  @P0 BRA.U.ANY `(.L_x_909) ;  /* 0xfffffffd00ec0947 */ /* 0x008fea000393ffff */
[----:B------:R0:W-:Y:S01]  /*59e0*/  UTMACMDFLUSH ;  /* 0x00000000000079b7 */ /* 0x0001e20000000000 */
[----:B------:R-:W-:-:S04]  /*59f0*/  DEPBAR.LE SB0, 0x0 ;  /* 0x000080000000791a */ /* 0x000fc80000000000 */
.L_x_908:
[----:B------:R-:W-:Y:S05]  /*5a00*/  BSYNC B0 ;  /* 0x0000000000007941 */ /* 0x000fea0003800000 */
.L_x_907:
[----:B------:R-:W-:Y:S01]  /*5a10*/  NOP ;  /* 0x0000000000007918 */ /* 0x000fe20000000000 */
[----:B------:R-:W-:Y:S05]  /*5a20*/  @P1 BRA `(.L_x_869) ;  /* 0x0000004000841947 */ /* 0x000fea0003800000 */
[----:B-1----:R-:W-:Y:S01]  /*5a30*/  IMAD.MOV.U32 R5, RZ, RZ, 0x1 ;  /* 0x00000001ff057424 */ /* 0x002fe200078e00ff */
        /* <DEDUP_REMOVED lines=8> */
[----:B012345:R-:W-:Y:S04]  /*5ac0*/  CCTL.IVALL ;  /* 0x00000000ff00798f */ /* 0x03ffe80002000000 */
[----:B------:R1:W-:Y:S01]  /*5ad0*/  REDG.E.ADD.S32.STRONG.GPU desc[UR46][R2.64], R5 ;  /* 0x000000050200798e */ /* 0x0003e2000c10e3ae */
[----:B------:R-:W-:Y:S05]  /*5ae0*/  BRA `(.L_x_869) ;  /* 0x0000004000547947 */ /* 0x000fea0003800000 */
.L_x_864:
        /* <DEDUP_REMOVED lines=21> */
.L_x_911:
        /* <DEDUP_REMOVED lines=13> */
.L_x_913:
[----:B------:R-:W-:-:S05]  /*5d10*/  ULDC UR4, c[0x0][0x8c4] ;  /* 0x0002310000047ab9 */ /* 0x000fca0000000800 */
.L_x_912:
        /* <DEDUP_REMOVED lines=39> */
.L_x_914:
        /* <DEDUP_REMOVED lines=20> */
[----:B------:R-:W-:Y:S01]  /*60d0*/  ULEA.HI UR4, UR4, UR5, URZ, 0x6 ;  /* 0x0000000504047291 */ /* 0x000fe2000f8f303f */
[----:B------:R-:W-:Y:S01]  /*60e0*/  ULDC UR10, c[0x0][0x288] ;  /* 0x0000a200000a7ab9 */ /* 0x000fe20000000800 */
[----:B------:R-:W-:Y:S02]  /*60f0*/  USEL UR19, UR12, URZ, !UP0 ;  /* 0x0000003f0c137287 */ /* 0x000fe4000c000000 */
[----:B------:R-:W-:Y:S02]  /*6100*/  USEL UR18, UR8, URZ, !UP0 ;  /* 0x0000003f08127287 */ /* 0x000fe4000c000000 */
[----:B------:R-:W-:-:S02]  /*6110*/  UIMAD UR12, UR12, UR10, URZ ;  /* 0x0000000a0c0c72a4 */ /* 0x000fc4000f8e023f */
[----:B------:R-:W-:Y:S02]  /*6120*/  UIADD3 UR8, UP2, UR6, UR14, URZ ;  /* 0x0000000e06087290 */ /* 0x000fe4000ff5e03f */
[----:B------:R-:W-:Y:S01]  /*6130*/  UIADD3 UR5, UR15, UR9, URZ ;  /* 0x000000090f057290 */ /* 0x000fe2000fffe03f */
[----:B------:R-:W-:Y:S01]  /*6140*/  ULDC UR11, c[0x0][0x760] ;  /* 0x0001d800000b7ab9 */ /* 0x000fe20000000800 */
[----:B------:R-:W-:Y:S01]  /*6150*/  USHF.R.S32.HI UR4, URZ, 0x6, UR4 ;  /* 0x000000063f047899 */ /* 0x000fe20008011404 */
[----:B------:R-:W-:Y:S01]  /*6160*/  ULDC.64 UR16, c[0x0][0x2e0] ;  /* 0x0000b80000107ab9 */ /* 0x000fe20000000a00 */
[----:B------:R-:W-:Y:S01]  /*6170*/  UIMAD UR10, UR10, UR11, URZ ;  /* 0x0000000b0a0a72a4 */ /* 0x000fe2000f8e023f */
[----:B-1----:R-:W-:Y:S01]  /*6180*/  LOP3.LUT R0, R0, 0x1f, RZ, 0xc0, !PT ;  /* 0x0000001f00007812 */ /* 0x002fe200078ec0ff */
[----:B------:R-:W-:Y:S02]  /*6190*/  UIADD3 UR11, UP0, UR12, UR20, URZ ;  /* 0x000000140c0b7290 */ /* 0x000fe4000ff1e03f */
[----:B------:R-:W-:-:S02]  /*61a0*/  UIADD3.X UR9, UR7, UR5, URZ, UP2, !UPT ;  /* 0x0000000507097290 */ /* 0x000fc400097fe43f */
[----:B------:R-:W-:Y:S02]  /*61b0*/  UIMAD UR18, UR18, UR16, URZ ;  /* 0x00000010121272a4 */ /* 0x000fe4000f8e023f */
[----:B------:R-:W-:Y:S02]  /*61c0*/  UISETP.LT.AND UP2, UPT, UR4, 0x1, UPT ;  /* 0x000000010400788c */ /* 0x000fe4000bf41270 */
[----:B------:R-:W-:Y:S02]  /*61d0*/  ULEA.HI.X.SX32 UR12, UR12, UR13, 0x1, UP0 ;  /* 0x0000000d0c0c7291 */ /* 0x000fe400080f0e3f */
[----:B------:R-:W-:Y:S02]  /*61e0*/  UIMAD UR18, UR19, UR17, UR18 ;  /* 0x00000011131272a4 */ /* 0x000fe4000f8e0212 */
[----:B------:R-:W-:Y:S02]  /*61f0*/  USEL UR13, UR4, 0x1, !UP2 ;  /* 0x00000001040d7887 */ /* 0x000fe4000d000000 */
[----:B------:R-:W-:Y:S01]  /*6200*/  UIMAD.WIDE.U32 UR8, UR19, UR16, UR8 ;  /* 0x00000010130872a5 */ /* 0x000fe2000f8e0008 */
[----:B------:R-:W-:Y:S01]  /*6210*/  ELECT P0, URZ, PT ;  /* 0x00000000003f782f */ /* 0x000fe20003800000 */
[----:B------:R-:W-:-:S02]  /*6220*/  ULOP3.LUT UR32, UR13, 0x1, URZ, 0xc0, !UPT ;  /* 0x000000010d207892 */ /* 0x000fc4000f8ec03f */
[----:B------:R-:W-:Y:S01]  /*6230*/  UIADD3 UR27, UR9, UR18, URZ ;  /* 0x00000012091b7290 */ /* 0x000fe2000fffe03f */
[----:B------:R-:W-:Y:S01]  /*6240*/  UMOV UR4, URZ ;  /* 0x0000003f00047c82 */ /* 0x000fe20008000000 */
[----:B------:R-:W-:Y:S10]  /*6250*/  @!P1 BRA `(.L_x_915) ;  /* 0x0000000800bc9947 */ /* 0x000ff40003800000 */
[----:B------:R-:W-:Y:S01]  /*6260*/  UMOV UR15, UR5 ;  /* 0x00000005000f7c82 */ /* 0x000fe20008000000 */
[----:B------:R-:W-:Y:S01]  /*6270*/  ULDC.64 UR4, c[0x0][0x2c0] ;  /* 0x0000b00000047ab9 */ /* 0x000fe20000000a00 */
[----:B------:R-:W-:Y:S02]  /*6280*/  UIMAD.WIDE.U32 UR16, UR19, UR16, UR14 ;  /* 0x00000010131072a5 */ /* 0x000fe4000f8e000e */
[----:B------:R-:W-:Y:S02]  /*6290*/  UIADD3 UR13, UR13, -UR32, URZ ;  /* 0x800000200d0d7290 */ /* 0x000fe4000fffe03f */
[----:B------:R-:W-:-:S04]  /*62a0*/  UIADD3 UR23, UP0, UR6, UR16, URZ ;  /* 0x0000001006177290 */ /* 0x000fc8000ff1e03f */
[----:B------:R-:W-:Y:S02]  /*62b0*/  UIADD3.X UR6, UR7, UR18, UR17, UP0, !UPT ;  /* 0x0000001207067290 */ /* 0x000fe400087fe411 */
[----:B------:R-:W-:-:S03]  /*62c0*/  ULEA UR22, UP0, UR23, UR4, 0x2 ;  /* 0x0000000417167291 */ /* 0x000fc6000f80103f */
[----:B------:R-:W-:Y:S01]  /*62d0*/  UMOV UR4, URZ ;  /* 0x0000003f00047c82 */ /* 0x000fe20008000000 */
        /* <DEDUP_REMOVED lines=8> */
.L_x_940:
        /* <DEDUP_REMOVED lines=17> */
.L_x_918:
[----:B------:R-:W2:Y:S04]  /*6470*/  LDG.E.STRONG.GPU R4, desc[UR46][R2.64] ;  /* 0x0000002e02047981 */ /* 0x000ea8000c1ef900 */
[----:B--2---:R-:W-:Y:S01]  /*6480*/  CCTL.IVALL ;  /* 0x00000000ff00798f */ /* 0x004fe20002000000 */
[----:B------:R-:W-:Y:S05]  /*6490*/  YIELD ;  /* 0x0000000000007946 */ /* 0x000fea0003800000 */
[----:B------:R-:W-:-:S13]  /*64a0*/  ISETP.NE.AND P3, PT, R4, UR25, PT ;  /* 0x0000001904007c0c */ /* 0x000fda000bf65270 */
[----:B------:R-:W-:Y:S05]  /*64b0*/  @P3 BRA `(.L_x_918) ;  /* 0xfffffffc00ec3947 */ /* 0x000fea000383ffff */
.L_x_917:
[----:B------:R-:W-:Y:S05]  /*64c0*/  BSYNC B0 ;  /* 0x0000000000007941 */ /* 0x000fea0003800000 */
.L_x_916:
[----:B------:R-:W-:-:S03]  /*64d0*/  UMOV UR16, 0xffffffff ;  /* 0xffffffff00107882 */ /* 0x000fc60000000000 */
[----:B------:R-:W-:Y:S05]  /*64e0*/  BRA.DIV UR16, `(.L_x_919) ;  /* 0x0000003a10787947 */ /* 0x000fea000b800000 */
[----:B------:R-:W-:Y:S01]  /*64f0*/  NOP ;  /* 0x0000000000007918 */ /* 0x000fe20000000000 */
.L_x_993:
        /* <DEDUP_REMOVED lines=19> */
.L_x_921:
[----:B------:R-:W-:Y:S05]  /*6630*/  BSYNC B0 ;  /* 0x0000000000007941 */ /* 0x000fea0003800000 */
.L_x_920:
        /* <DEDUP_REMOVED lines=13> */
.L_x_923:
[----:B------:R-:W-:Y:S05]  /*6710*/  BSYNC B0 ;  /* 0x0000000000007941 */ /* 0x000fea0003800000 */
.L_x_922:
[----:B------:R-:W-:Y:S06]  /*6720*/  BAR.ARV 0xa, 0xa0 ;  /* 0x0282800000007b1d */ /* 0x000fec0000002000 */
[----:B------:R-:W-:Y:S04]  /*6730*/  BSSY B0, `(.L_x_924) ;  /* 0x0000003000007945 */ /* 0x000fe80003800000 */
[----:B------:R-:W-:Y:S05]  /*6740*/  @!P0 BRA `(.L_x_925) ;  /* 0x0000000000048947 */ /* 0x000fea0003800000 */
[----:B------:R-:W-:-:S04]  /*6750*/  DEPBAR.LE SB0, 0x0 ;  /* 0x000080000000791a */ /* 0x000fc80000000000 */
.L_x_925:
[----:B------:R-:W-:Y:S05]  /*6760*/  BSYNC B0 ;  /* 0x0000000000007941 */ /* 0x000fea0003800000 */
.L_x_924:
        /* <DEDUP_REMOVED lines=19> */
.L_x_927:
[----:B------:R-:W-:Y:S05]  /*68a0*/  BSYNC B0 ;  /* 0x0000000000007941 */ /* 0x000fea0003800000 */
.L_x_926:
        /* <DEDUP_REMOVED lines=9> */
.L_x_930:
[----:B------:R-:W2:Y:S04]  /*6940*/  LDG.E.STRONG.GPU R4, desc[UR46][R2.64] ;  /* 0x0000002e02047981 */ /* 0x000ea8000c1ef900 */
[----:B--2---:R-:W-:Y:S01]  /*6950*/  CCTL.IVALL ;  /* 0x00000000ff00798f */ /* 0x004fe20002000000 */
[----:B------:R-:W-:Y:S05]  /*6960*/  YIELD ;  /* 0x0000000000007946 */ /* 0x000fea0003800000 */
[----:B------:R-:W-:-:S13]  /*6970*/  ISETP.NE.AND P3, PT, R4, UR25, PT ;  /* 0x0000001904007c0c */ /* 0x000fda000bf65270 */
[----:B------:R-:W-:Y:S05]  /*6980*/  @P3 BRA `(.L_x_930) ;  /* 0xfffffffc00ec3947 */ /* 0x000fea000383ffff */
.L_x_929:
[----:B------:R-:W-:Y:S05]  /*6990*/  BSYNC B0 ;  /* 0x0000000000007941 */ /* 0x000fea0003800000 */
.L_x_928:
[----:B------:R-:W-:-:S03]  /*69a0*/  UMOV UR6, 0xffffffff ;  /* 0xffffffff00067882 */ /* 0x000fc60000000000 */
[----:B------:R-:W-:Y:S05]  /*69b0*/  BRA.DIV UR6, `(.L_x_931) ;  /* 0x0000003606607947 */ /* 0x000fea000b800000 */
[----:B------:R-:W-:Y:S01]  /*69c0*/  NOP ;  /* 0x0000000000007918 */ /* 0x000fe20000000000 */
.L_x_996:
        /* <DEDUP_REMOVED lines=13> */
.L_x_933:
[----:B------:R-:W-:Y:S05]  /*6aa0*/  BSYNC B0 ;  /* 0x0000000000007941 */ /* 0x000fea0003800000 */
.L_x_932:
        /* <DEDUP_REMOVED lines=13> */
.L_x_935:
[----:B------:R-:W-:Y:S05]  /*6b80*/  BSYNC B0 ;  /* 0x0000000000007941 */ /* 0x000fea0003800000 */
.L_x_934:
[----:B------:R-:W-:Y:S06]  /*6b90*/  BAR.ARV 0xa, 0xa0 ;  /* 0x0282800000007b1d */ /* 0x000fec0000002000 */
[----:B------:R-:W-:Y:S04]  /*6ba0*/  BSSY B0, `(.L_x_936) ;  /* 0x0000003000007945 */ /* 0x000fe80003800000 */
[----:B------:R-:W-:Y:S05]  /*6bb0*/  @!P0 BRA `(.L_x_937) ;  /* 0x0000000000048947 */ /* 0x000fea0003800000 */
[----:B------:R-:W-:-:S04]  /*6bc0*/  DEPBAR.LE SB0, 0x0 ;  /* 0x000080000000791a */ /* 0x000fc80000000000 */
.L_x_937:
[----:B------:R-:W-:Y:S05]  /*6bd0*/  BSYNC B0 ;  /* 0x0000000000007941 */ /* 0x000fea0003800000 */
.L_x_936:
        /* <DEDUP_REMOVED lines=19> */
.L_x_939:
[----:B------:R-:W-:Y:S05]  /*6d10*/  BSYNC B0 ;  /* 0x0000000000007941 */ /* 0x000fea0003800000 */
.L_x_938:
[----:B------:R-:W-:Y:S02]  /*6d20*/  UIADD3 UR4, UR4, 0x2, URZ ;  /* 0x0000000204047890 */ /* 0x000fe4000fffe03f */
[----:B------:R-:W-:Y:S01]  /*6d30*/  UIADD3 UR5, UR5, 0x1, URZ ;  /* 0x0000000105057890 */ /* 0x000fe2000fffe03f */
[----:B------:R-:W-:Y:S11]  /*6d40*/  @P2 BRA `(.L_x_940) ;  /* 0xfffffff400842947 */ /* 0x000ff6000383ffff */
.L_x_915:
        /* <DEDUP_REMOVED lines=13> */
.L_x_943:
[----:B------:R-:W2:Y:S04]  /*6e20*/  LDG.E.STRONG.GPU R0, desc[UR46][R2.64] ;  /* 0x0000002e02007981 */ /* 0x000ea8000c1ef900 */
[----:B--2---:R-:W-:Y:S01]  /*6e30*/  CCTL.IVALL ;  /* 0x00000000ff00798f */ /* 0x004fe20002000000 */
[----:B------:R-:W-:Y:S05]  /*6e40*/  YIELD ;  /* 0x0000000000007946 */ /* 0x000fea0003800000 */
[----:B------:R-:W-:-:S13]  /*6e50*/  ISETP.NE.AND P2, PT, R0, UR25, PT ;  /* 0x0000001900007c0c */ /* 0x000fda000bf45270 */
[----:B------:R-:W-:Y:S05]  /*6e60*/  @P2 BRA `(.L_x_943) ;  /* 0xfffffffc00ec2947 */ /* 0x000fea000383ffff */
.L_x_942:
[----:B------:R-:W-:Y:S05]  /*6e70*/  BSYNC B0 ;  /* 0x0000000000007941 */ /* 0x000fea0003800000 */
.L_x_941:
[----:B------:R-:W-:-:S03]  /*6e80*/  UMOV UR5, 0xffffffff ;  /* 0xffffffff00057882 */ /* 0x000fc60000000000 */
[----:B------:R-:W-:Y:S05]  /*6e90*/  BRA.DIV UR5, `(.L_x_944) ;  /* 0x0000003205447947 */ /* 0x000fea000b800000 */
[----:B------:R-:W-:Y:S01]  /*6ea0*/  NOP ;  /* 0x0000000000007918 */ /* 0x000fe20000000000 */
.L_x_999:
        /* <DEDUP_REMOVED lines=22> */
.L_x_946:
[----:B------:R-:W-:Y:S05]  /*7010*/  BSYNC B0 ;  /* 0x0000000000007941 */ /* 0x000fea0003800000 */
.L_x_945:
        /* <DEDUP_REMOVED lines=20> */
.L_x_948:
[----:B------:R-:W-:Y:S05]  /*7160*/  BSYNC B0 ;  /* 0x0000000000007941 */ /* 0x000fea0003800000 */
.L_x_947:
[----:B------:R-:W-:Y:S06]  /*7170*/  BAR.ARV 0xa, 0xa0 ;  /* 0x0282800000007b1d */ /* 0x000fec0000002000 */
[----:B------:R-:W-:Y:S04]  /*7180*/  BSSY B0, `(.L_x_949) ;  /* 0x0000003000007945 */ /* 0x000fe80003800000 */
[----:B------:R-:W-:Y:S05]  /*7190*/  @!P0 BRA `(.L_x_950) ;  /* 0x0000000000048947 */ /* 0x000fea0003800000 */
[----:B------:R-:W-:-:S04]  /*71a0*/  DEPBAR.LE SB0, 0x0 ;  /* 0x000080000000791a */ /* 0x000fc80000000000 */
.L_x_950:
[----:B------:R-:W-:Y:S05]  /*71b0*/  BSYNC B0 ;  /* 0x0000000000007941 */ /* 0x000fea0003800000 */
.L_x_949:
        /* <DEDUP_REMOVED lines=19> */
.L_x_910:
        /* <DEDUP_REMOVED lines=13> */
.L_x_951:
        /* <DEDUP_REMOVED lines=14> */
.L_x_953:
[----:B------:R-:W-:-:S05]  /*74a0*/  ULDC UR4, c[0x0][0x8c4] ;  /* 0x0002310000047ab9 */ /* 0x000fca0000000800 */
.L_x_952:
        /* <DEDUP_REMOVED lines=56> */
.L_x_955:
        /* <DEDUP_REMOVED lines=63> */
.L_x_1000:
        /* <DEDUP_REMOVED lines=13> */
.L_x_958:
        /* <DEDUP_REMOVED lines=125> */
.L_x_969:
[----:B------:R-:W-:-:S04]  /*84c0*/  SHF.L.U32 R21, R9, 0x1f, RZ ;  /* 0x0000001f09157819 */ /* 0x000fc800000006ff */
[----:B-1----:R-:W1:Y:S02]  /*84d0*/  SYNCS.PHASECHK.TRANS64.TRYWAIT P1, [R0+URZ+0x26840], R21 ;  /* 0x02684015000075a7 */ /* 0x002e64000802017f */
[----:B-12---:R-:W-:Y:S05]  /*84e0*/  @!P1 BRA `(.L_x_961) ;  /* 0x0000001800e09947 */ /* 0x006fea0003800000 */
.L_x_1001:
[----:B------:R-:W-:Y:S05]  /*84f0*/  @P0 BRA `(.L_x_962) ;  /* 0x0000000000140947 */ /* 0x000fea0003800000 */
[----:B------:R-:W-:Y:S01]  /*8500*/  ISETP.NE.AND P1, PT, R16, RZ, PT ;  /* 0x000000ff1000720c */ /* 0x000fe20003f25270 */
[----:B------:R-:W-:-:S04]  /*8510*/  IMAD.MOV.U32 R3, RZ, RZ, 0x3100 ;  /* 0x00003100ff037424 */ /* 0x000fc800078e00ff */
[----:B------:R2:W-:Y:S08]  /*8520*/  SYNCS.ARRIVE.TRANS64 RZ, [R0+URZ+0x26830], R3 ;  /* 0x0268300300ff79a7 */ /* 0x0005f0000800003f */
[----:B------:R-:W-:Y:S05]  /*8530*/  @!P1 BRA `(.L_x_962) ;  /* 0x0000000000049947 */ /* 0x000fea0003800000 */
[----:B------:R-:W-:Y:S01]  /*8540*/  BPT.TRAP 0x1 ;  /* 0x000000040000795c */ /* 0x000fe20000300000 */
.L_x_962:
        /* <DEDUP_REMOVED lines=43> */
.L_x_1002:
[----:B------:R-:W-:Y:S05]  /*8800*/  @P0 BRA `(.L_x_964) ;  /* 0x0000000000140947 */ /* 0x000fea0003800000 */
[----:B------:R-:W-:Y:S01]  /*8810*/  ISETP.NE.AND P1, PT, R16, RZ, PT ;  /* 0x000000ff1000720c */ /* 0x000fe20003f25270 */
[----:B------:R-:W-:-:S04]  /*8820*/  IMAD.MOV.U32 R3, RZ, RZ, 0x3100 ;  /* 0x00003100ff037424 */ /* 0x000fc800078e00ff */
[----:B------:R3:W-:Y:S08]  /*8830*/  SYNCS.ARRIVE.TRANS64 RZ, [R0+URZ+0x26818], R3 ;  /* 0x0268180300ff79a7 */ /* 0x0007f0000800003f */
[----:B------:R-:W-:Y:S05]  /*8840*/  @!P1 BRA `(.L_x_964) ;  /* 0x0000000000049947 */ /* 0x000fea0003800000 */
[----:B------:R-:W-:Y:S01]  /*8850*/  BPT.TRAP 0x1 ;  /* 0x000000040000795c */ /* 0x000fe20000300000 */
.L_x_964:
        /* <DEDUP_REMOVED lines=36> */
.L_x_1003:
        /* <DEDUP_REMOVED lines=9> */
.L_x_966:
        /* <DEDUP_REMOVED lines=38> */
.L_x_1005:
[----:B------:R-:W-:Y:S05]  /*8d90*/  @P0 BRA `(.L_x_968) ;  /* 0x0000000000140947 */ /* 0x000fea0003800000 */
[----:B------:R-:W-:Y:S01]  /*8da0*/  ISETP.NE.AND P1, PT, R16, RZ, PT ;  /* 0x000000ff1000720c */ /* 0x000fe20003f25270 */
[----:B-1----:R-:W-:-:S04]  /*8db0*/  IMAD.MOV.U32 R5, RZ, RZ, 0x3100 ;  /* 0x00003100ff057424 */ /* 0x002fc800078e00ff */
[----:B------:R2:W-:Y:S08]  /*8dc0*/  SYNCS.ARRIVE.TRANS64 RZ, [R0+URZ+0x26810], R5 ;  /* 0x0268100500ff79a7 */ /* 0x0005f0000800003f */
[----:B------:R-:W-:Y:S05]  /*8dd0*/  @!P1 BRA `(.L_x_968) ;  /* 0x0000000000049947 */ /* 0x000fea0003800000 */
[----:B------:R-:W-:Y:S01]  /*8de0*/  BPT.TRAP 0x1 ;  /* 0x000000040000795c */ /* 0x000fe20000300000 */
.L_x_968:
        /* <DEDUP_REMOVED lines=37> */
.L_x_960:
[----:B------:R-:W-:-:S13]  /*9040*/  ISETP.NE.AND P1, PT, R13, RZ, PT ;  /* 0x000000ff0d00720c */ /* 0x000fda0003f25270 */
[----:B------:R-:W-:Y:S05]  /*9050*/  @!P1 BRA `(.L_x_959) ;  /* 0x0000000400689947 */ /* 0x000fea0003800000 */
[----:B------:R-:W-:-:S04]  /*9060*/  SHF.L.U32 R7, R9, 0x1f, RZ ;  /* 0x0000001f09077819 */ /* 0x000fc800000006ff */
[----:B------:R-:W1:Y:S02]  /*9070*/  SYNCS.PHASECHK.TRANS64.TRYWAIT P1, [R0+URZ+0x26840], R7 ;  /* 0x02684007000075a7 */ /* 0x000e64000802017f */
[----:B-1----:R-:W-:Y:S05]  /*9080*/  @!P1 BRA `(.L_x_970) ;  /* 0x00000010004c9947 */ /* 0x002fea0003800000 */
.L_x_1006:
[----:B------:R-:W-:Y:S05]  /*9090*/  @P0 BRA `(.L_x_971) ;  /* 0x0000000000140947 */ /* 0x000fea0003800000 */
[----:B------:R-:W-:Y:S01]  /*90a0*/  ISETP.NE.AND P1, PT, R16, RZ, PT ;  /* 0x000000ff1000720c */ /* 0x000fe20003f25270 */
[----:B------:R-:W-:-:S04]  /*90b0*/  IMAD.MOV.U32 R5, RZ, RZ, 0x3100 ;  /* 0x00003100ff057424 */ /* 0x000fc800078e00ff */
[----:B------:R2:W-:Y:S08]  /*90c0*/  SYNCS.ARRIVE.TRANS64 RZ, [R0+URZ+0x26830], R5 ;  /* 0x0268300500ff79a7 */ /* 0x0005f0000800003f */
[----:B------:R-:W-:Y:S05]  /*90d0*/  @!P1 BRA `(.L_x_971) ;  /* 0x0000000000049947 */ /* 0x000fea0003800000 */
[----:B------:R-:W-:Y:S01]  /*90e0*/  BPT.TRAP 0x1 ;  /* 0x000000040000795c */ /* 0x000fe20000300000 */
.L_x_971:
        /* <DEDUP_REMOVED lines=41> */
.L_x_1007:
[----:B------:R-:W-:Y:S05]  /*9380*/  @P0 BRA `(.L_x_973) ;  /* 0x0000000000140947 */ /* 0x000fea0003800000 */
[----:B------:R-:W-:Y:S01]  /*9390*/  ISETP.NE.AND P0, PT, R16, RZ, PT ;  /* 0x000000ff1000720c */ /* 0x000fe20003f05270 */
[----:B------:R-:W-:-:S04]  /*93a0*/  IMAD.MOV.U32 R5, RZ, RZ, 0x3100 ;  /* 0x00003100ff057424 */ /* 0x000fc800078e00ff */
[----:B------:R3:W-:Y:S08]  /*93b0*/  SYNCS.ARRIVE.TRANS64 RZ, [R0+URZ+0x26818], R5 ;  /* 0x0268180500ff79a7 */ /* 0x0007f0000800003f */
[----:B------:R-:W-:Y:S05]  /*93c0*/  @!P0 BRA `(.L_x_973) ;  /* 0x0000000000048947 */ /* 0x000fea0003800000 */
[----:B------:R-:W-:Y:S01]  /*93d0*/  BPT.TRAP 0x1 ;  /* 0x000000040000795c */ /* 0x000fe20000300000 */
.L_x_973:
        /* <DEDUP_REMOVED lines=34> */
.L_x_959:
[----:B------:R-:W3:Y:S01]  /*9600*/  S2R R2, SR_TID.X ;  /* 0x0000000000027919 */ /* 0x000ee20000002100 */
[----:B------:R-:W-:Y:S01]  /*9610*/  IMAD R3, R12, 0x8, R0 ;  /* 0x000000080c037824 */ /* 0x000fe200078e0200 */
[----:B---3--:R-:W-:Y:S02]  /*9620*/  LOP3.LUT R4, R2, 0x7f, RZ, 0xc0, !PT ;  /* 0x0000007f02047812 */ /* 0x008fe400078ec0ff */
[----:B------:R-:W-:Y:S02]  /*9630*/  SHF.L.U32 R2, R9, 0x1f, RZ ;  /* 0x0000001f09027819 */ /* 0x000fe400000006ff */
[----:B------:R-:W-:Y:S02]  /*9640*/  ISETP.NE.AND P1, PT, R4, RZ, PT ;  /* 0x000000ff0400720c */ /* 0x000fe40003f25270 */
[----:B------:R-:W3:Y:S02]  /*9650*/  SYNCS.PHASECHK.TRANS64.TRYWAIT P0, [R3+URZ+0x26840], R2 ;  /* 0x02684002030075a7 */ /* 0x000ee4000800017f */
[----:B---3--:R-:W-:Y:S09]  /*9660*/  @!P0 BRA `(.L_x_974) ;  /* 0x0000000800fc8947 */ /* 0x008ff20003800000 */
.L_x_1008:
[----:B------:R-:W-:Y:S05]  /*9670*/  @P1 BRA `(.L_x_975) ;  /* 0x0000000000181947 */ /* 0x000fea0003800000 */
[----:B------:R-:W4:Y:S01]  /*9680*/  S2R R4, SR_TID.X ;  /* 0x0000000000047919 */ /* 0x000f220000002100 */
[----:B---3--:R-:W-:-:S04]  /*9690*/  IMAD.MOV.U32 R2, RZ, RZ, 0x3100 ;  /* 0x00003100ff027424 */ /* 0x008fc800078e00ff */
[----:B------:R3:W-:Y:S01]  /*96a0*/  SYNCS.ARRIVE.TRANS64 RZ, [R3+URZ+0x26830], R2 ;  /* 0x0268300203ff79a7 */ /* 0x0007e2000800003f */
[----:B----4-:R-:W-:-:S13]  /*96b0*/  LOP3.LUT P0, RZ, R4, 0x1f, RZ, 0xc0, !PT ;  /* 0x0000001f04ff7812 */ /* 0x010fda000780c0ff */
[----:B---3--:R-:W-:Y:S05]  /*96c0*/  @!P0 BRA `(.L_x_975) ;  /* 0x0000000000048947 */ /* 0x008fea0003800000 */
[----:B------:R-:W-:Y:S01]  /*96d0*/  BPT.TRAP 0x1 ;  /* 0x000000040000795c */ /* 0x000fe20000300000 */
.L_x_975:
        /* <DEDUP_REMOVED lines=48> */
.L_x_956:
[----:B------:R-:W-:Y:S05]  /*99e0*/  BSYNC B0 ;  /* 0x0000000000007941 */ /* 0x000fea0003800000 */
.L_x_954:
[----:B------:R-:W-:-:S03]  /*99f0*/  UMOV UR8, 0xffffffff ;  /* 0xffffffff00087882 */ /* 0x000fc60000000000 */
[----:B------:R-:W-:Y:S05]  /*9a00*/  BRA.DIV UR8, `(.L_x_976) ;  /* 0x0000000a08287947 */ /* 0x000fea000b800000 */
[----:B------:R-:W-:-:S13]  /*9a10*/  ELECT P0, URZ, PT ;  /* 0x00000000003f782f */ /* 0x000fda0003800000 */
.L_x_1011:
[----:B------:R-:W-:Y:S05]  /*9a20*/  @!P0 BRA `(.L_x_869) ;  /* 0x0000000000848947 */ /* 0x000fea0003800000 */
[----:B------:R-:W-:-:S06]  /*9a30*/  ULOP3.LUT UR8, UR38, 0x2, URZ, 0xfc, !UPT ;  /* 0x0000000226087892 */ /* 0x000fcc000f8efc3f */
[----:B------:R-:W-:-:S05]  /*9a40*/  IMAD.U32 R2, RZ, RZ, UR8 ;  /* 0x00000008ff027e24 */ /* 0x000fca000f8e00ff */
[----:B------:R-:W-:-:S13]  /*9a50*/  ISETP.NE.AND P0, PT, R2, 0x3, PT ;  /* 0x000000030200780c */ /* 0x000fda0003f05270 */
[----:B------:R-:W-:Y:S05]  /*9a60*/  @!P0 BRA `(.L_x_977) ;  /* 0x0000000000048947 */ /* 0x000fea0003800000 */
[----:B--2---:R-:W-:Y:S01]  /*9a70*/  BPT.TRAP 0x1 ;  /* 0x000000040000795c */ /* 0x004fe20000300000 */
.L_x_977:
        /* <DEDUP_REMOVED lines=15> */
.L_x_1012:
[----:B------:R-:W3:Y:S02]  /*9b70*/  SYNCS.PHASECHK.TRANS64.TRYWAIT P1, [R3+URZ], R2 ;  /* 0x00000002030075a7 */ /* 0x000ee4000802017f */
[----:B---3--:R-:W-:Y:S05]  /*9b80*/  @!P1 BRA `(.L_x_979) ;  /* 0x0000000800009947 */ /* 0x008fea0003800000 */
.L_x_1013:
[----:B------:R-:W-:Y:S05]  /*9b90*/  @!P0 BRA `(.L_x_980) ;  /* 0x0000000000048947 */ /* 0x000fea0003800000 */
[----:B--2---:R-:W-:Y:S01]  /*9ba0*/  BPT.TRAP 0x1 ;  /* 0x000000040000795c */ /* 0x004fe20000300000 */
.L_x_980:
[----:B---3--:R-:W-:-:S04]  /*9bb0*/  VIADD R3, R7, 0x26840 ;  /* 0x0002684007037836 */ /* 0x008fc80000000000 */
[----:B------:R-:W-:-:S04]  /*9bc0*/  IMAD R0, R0, 0x8, R3 ;  /* 0x0000000800007824 */ /* 0x000fc800078e0203 */
[----:B------:R-:W3:Y:S02]  /*9bd0*/  SYNCS.PHASECHK.TRANS64.TRYWAIT P0, [R0+URZ], R5 ;  /* 0x00000005000075a7 */ /* 0x000ee4000800017f */
[----:B---3--:R-:W-:Y:S05]  /*9be0*/  @!P0 BRA `(.L_x_981) ;  /* 0x0000000400fc8947 */ /* 0x008fea0003800000 */
.L_x_1014:
[----:B------:R-:W-:-:S07]  /*9bf0*/  IMAD R3, R4, 0x8, R3 ;  /* 0x0000000804037824 */ /* 0x000fce00078e0203 */
.L_x_982:
[----:B----4-:R4:W1:Y:S02]  /*9c00*/  SYNCS.PHASECHK.TRANS64.TRYWAIT P0, [R3+URZ], R2 ;  /* 0x00000002030075a7 */ /* 0x010864000800017f */
[----:B-1----:R-:W-:Y:S05]  /*9c10*/  @!P0 NANOSLEEP.SYNCS 0x989680 ;  /* 0x009896800000895d */ /* 0x002fea0003900000 */
[----:B------:R-:W1:Y:S02]  /*9c20*/  @!P0 SYNCS.PHASECHK.TRANS64 P0, [R3+URZ], R2 ;  /* 0x00000002030085a7 */ /* 0x000e64000800007f */
[----:B-1----:R-:W-:Y:S05]  /*9c30*/  @!P0 BRA `(.L_x_982) ;  /* 0xfffffffc00f08947 */ /* 0x002fea000383ffff */
.L_x_869:
[----:B--2---:R-:W-:Y:S05]  /*9c40*/  BSYNC B6 ;  /* 0x0000000000067941 */ /* 0x004fea0003800000 */
.L_x_863:
[----:B------:R-:W-:Y:S05]  /*9c50*/  EXIT ;  /* 0x000000000000794d */ /* 0x000fea0003800000 */
.L_x_879:
[----:B------:R-:W-:Y:S02]  /*9c60*/  IMAD.MOV.U32 R13, RZ, RZ, R16 ;  /* 0x000000ffff0d7224 */ /* 0x000fe400078e0010 */
[----:B------:R-:W-:Y:S02]  /*9c70*/  IMAD.MOV.U32 R12, RZ, RZ, RZ ;  /* 0x000000ffff0c7224 */ /* 0x000fe400078e00ff */
[----:B------:R-:W-:Y:S02]  /*9c80*/  IMAD.MOV.U32 R11, RZ, RZ, 0x1f ;  /* 0x0000001fff0b7424 */ /* 0x000fe400078e00ff */
[----:B------:R-:W-:-:S07]  /*9c90*/  IMAD.MOV.U32 R15, RZ, RZ, -0x1 ;  /* 0xffffffffff0f7424 */ /* 0x000fce00078e00ff */
[----:B-----5:R-:W-:Y:S05]  /*9ca0*/  WARPSYNC.COLLECTIVE R15, `(.L_x_983) ;  /* 0x000000000f087348 */ /* 0x020fea0003c00000 */
[----:B------:R1:W2:Y:S02]  /*9cb0*/  SHFL.IDX P6, R14, R13, R12, R11 ;  /* 0x0000000c0d0e7389 */ /* 0x0002a400000c000b */
[----:B-12--5:R-:W-:Y:S01]  /*9cc0*/  ENDCOLLECTIVE ;  /* 0x000000000000791b */ /* 0x026fe20003800000 */
.L_x_983:
[----:B------:R-:W-:Y:S05]  /*9cd0*/  BRA `(.L_x_984) ;  /* 0xffffff7400a07947 */ /* 0x000fea000383ffff */
.L_x_881:
[----:B--2---:R2:W3:Y:S02]  /*9ce0*/  SYNCS.PHASECHK.TRANS64.TRYWAIT P0, [R18+URZ+0x26800], R5 ;  /* 0x02680005120075a7 */ /* 0x0044e4000800017f */
[----:B---3--:R-:W-:Y:S05]  /*9cf0*/  @!P0 NANOSLEEP.SYNCS 0x989680 ;  /* 0x009896800000895d */ /* 0x008fea0003900000 */
[----:B------:R-:W3:Y:S02]  /*9d00*/  @!P0 SYNCS.PHASECHK.TRANS64 P0, [R18+URZ+0x26800], R5 ;  /* 0x02680005120085a7 */ /* 0x000ee4000800007f */
[----:B---3--:R-:W-:Y:S05]  /*9d10*/  @!P0 BRA `(.L_x_881) ;  /* 0xfffffffc00f08947 */ /* 0x008fea000383ffff */
[----:B------:R-:W-:Y:S05]  /*9d20*/  BRA `(.L_x_880) ;  /* 0xffffff7400c47947 */ /* 0x000fea000383ffff */
.L_x_886:
[----:B--2---:R-:W-:-:S04]  /*9d30*/  IMAD.U32 R5, RZ, RZ, UR10 ;  /* 0x0000000aff057e24 */ /* 0x004fc8000f8e00ff */
[----:B------:R2:W3:Y:S03]  /*9d40*/  SYNCS.PHASECHK.TRANS64.TRYWAIT P1, [R5+URZ+0x26810], R16 ;  /* 0x02681010050075a7 */ /* 0x0004e6000802017f */
[----:B---3--:R-:W-:Y:S05]  /*9d50*/  @!P1 NANOSLEEP.SYNCS 0x989680 ;  /* 0x009896800000995d */ /* 0x008fea0003900000 */
[----:B------:R-:W3:Y:S02]  /*9d60*/  @!P1 SYNCS.PHASECHK.TRANS64 P1, [R5+URZ+0x26810], R16 ;  /* 0x02681010050095a7 */ /* 0x000ee4000802007f */
[----:B---3--:R-:W-:Y:S05]  /*9d70*/  @!P1 BRA `(.L_x_886) ;  /* 0xfffffffc00ec9947 */ /* 0x008fea000383ffff */
[----:B------:R-:W-:Y:S05]  /*9d80*/  BRA `(.L_x_885) ;  /* 0xffffff8000287947 */ /* 0x000fea000383ffff */
.L_x_890:
[----:B------:R-:W-:-:S04]  /*9d90*/  IMAD.U32 R121, RZ, RZ, UR10 ;  /* 0x0000000aff797e24 */ /* 0x000fc8000f8e00ff */
[----:B------:R1:W1:Y:S03]  /*9da0*/  SYNCS.PHASECHK.TRANS64.TRYWAIT P1, [R121+URZ+0x26830], R16 ;  /* 0x02683010790075a7 */ /* 0x000266000802017f */
[----:B-1----:R-:W-:Y:S05]  /*9db0*/  @!P1 NANOSLEEP.SYNCS 0x989680 ;  /* 0x009896800000995d */ /* 0x002fea0003900000 */
[----:B------:R-:W1:Y:S02]  /*9dc0*/  @!P1 SYNCS.PHASECHK.TRANS64 P1, [R121+URZ+0x26830], R16 ;  /* 0x02683010790095a7 */ /* 0x000e64000802007f */
[----:B-1----:R-:W-:Y:S05]  /*9dd0*/  @!P1 BRA `(.L_x_890) ;  /* 0xfffffffc00ec9947 */ /* 0x002fea000383ffff */
[----:B------:R-:W-:Y:S05]  /*9de0*/  BRA `(.L_x_889) ;  /* 0xffffff8400347947 */ /* 0x000fea000383ffff */
.L_x_897:
[----:B------:R-:W-:Y:S01]  /*9df0*/  BSSY B0, `(.L_x_985) ;  /* 0x0000005000007945 */ /* 0x000fe20003800000 */
[----:B------:R-:W-:-:S07]  /*9e00*/  IMAD.MOV.U32 R15, RZ, RZ, -0x1 ;  /* 0xffffffffff0f7424 */ /* 0x000fce00078e00ff */
[----:B-1---5:R-:W-:Y:S05]  /*9e10*/  WARPSYNC.COLLECTIVE R15, `(.L_x_986) ;  /* 0x000000000f087348 */ /* 0x022fea0003c00000 */
[----:B------:R-:W-:Y:S01]  /*9e20*/  NOP ;  /* 0x0000000000007918 */ /* 0x000fe20000000000 */
[----:B-1---5:R-:W-:Y:S01]  /*9e30*/  ENDCOLLECTIVE ;  /* 0x000000000000791b */ /* 0x022fe20003800000 */
.L_x_986:
[----:B------:R-:W-:Y:S05]  /*9e40*/  BSYNC B0 ;  /* 0x0000000000007941 */ /* 0x000fea0003800000 */
.L_x_985:
[----:B------:R-:W-:Y:S05]  /*9e50*/  BRA `(.L_x_987) ;  /* 0xffffffb4007c7947 */ /* 0x000fea000383ffff */
.L_x_906:
[----:B------:R-:W-:Y:S01]  /*9e60*/  BSSY B0, `(.L_x_988) ;  /* 0x0000005000007945 */ /* 0x000fe20003800000 */
[----:B------:R-:W-:-:S07]  /*9e70*/  IMAD.MOV.U32 R15, RZ, RZ, -0x1 ;  /* 0xffffffffff0f7424 */ /* 0x000fce00078e00ff */
[----:B-12--5:R-:W-:Y:S05]  /*9e80*/  WARPSYNC.COLLECTIVE R15, `(.L_x_989) ;  /* 0x000000000f087348 */ /* 0x026fea0003c00000 */
[----:B------:R-:W-:Y:S01]  /*9e90*/  NOP ;  /* 0x0000000000007918 */ /* 0x000fe20000000000 */
[----:B-12--5:R-:W-:Y:S01]  /*9ea0*/  ENDCOLLECTIVE ;  /* 0x000000000000791b */ /* 0x026fe20003800000 */
.L_x_989:
[----:B------:R-:W-:Y:S05]  /*9eb0*/  BSYNC B0 ;  /* 0x0000000000007941 */ /* 0x000fea0003800000 */
.L_x_988:
[----:B------:R-:W-:Y:S05]  /*9ec0*/  BRA `(.L_x_990) ;  /* 0xffffffb800707947 */ /* 0x000fea000383ffff */
.L_x_919:
[----:B------:R-:W-:Y:S01]  /*9ed0*/  BSSY B0, `(.L_x_991) ;  /* 0x0000005000007945 */ /* 0x000fe20003800000 */
[----:B------:R-:W-:-:S07]  /*9ee0*/  IMAD.MOV.U32 R15, RZ, RZ, -0x1 ;  /* 0xffffffffff0f7424 */ /* 0x000fce00078e00ff */
[----:B------:R-:W-:Y:S05]  /*9ef0*/  WARPSYNC.COLLECTIVE R15, `(.L_x_992) ;  /* 0x000000000f087348 */ /* 0x000fea0003c00000 */
[----:B------:R-:W-:Y:S01]  /*9f00*/  NOP ;  /* 0x0000000000007918 */ /* 0x000fe20000000000 */
[----:B------:R-:W-:Y:S01]  /*9f10*/  ENDCOLLECTIVE ;  /* 0x000000000000791b */ /* 0x000fe20003800000 */
.L_x_992:
[----:B------:R-:W-:Y:S05]  /*9f20*/  BSYNC B0 ;  /* 0x0000000000007941 */ /* 0x000fea0003800000 */
.L_x_991:
[----:B------:R-:W-:Y:S05]  /*9f30*/  BRA `(.L_x_993) ;  /* 0xffffffc400707947 */ /* 0x000fea000383ffff */
.L_x_931:
[----:B------:R-:W-:Y:S01]  /*9f40*/  BSSY B0, `(.L_x_994) ;  /* 0x0000005000007945 */ /* 0x000fe20003800000 */
[----:B------:R-:W-:-:S07]  /*9f50*/  IMAD.MOV.U32 R15, RZ, RZ, -0x1 ;  /* 0xffffffffff0f7424 */ /* 0x000fce00078e00ff */
[----:B------:R-:W-:Y:S05]  /*9f60*/  WARPSYNC.COLLECTIVE R15, `(.L_x_995) ;  /* 0x000000000f087348 */ /* 0x000fea0003c00000 */
[----:B------:R-:W-:Y:S01]  /*9f70*/  NOP ;  /* 0x0000000000007918 */ /* 0x000fe20000000000 */
[----:B------:R-:W-:Y:S01]  /*9f80*/  ENDCOLLECTIVE ;  /* 0x000000000000791b */ /* 0x000fe20003800000 */
.L_x_995:
[----:B------:R-:W-:Y:S05]  /*9f90*/  BSYNC B0 ;  /* 0x0000000000007941 */ /* 0x000fea0003800000 */
.L_x_994:
[----:B------:R-:W-:Y:S05]  /*9fa0*/  BRA `(.L_x_996) ;  /* 0xffffffc800887947 */ /* 0x000fea000383ffff */
.L_x_944:
[----:B------:R-:W-:Y:S01]  /*9fb0*/  BSSY B0, `(.L_x_997) ;  /* 0x0000005000007945 */ /* 0x000fe20003800000 */
[----:B------:R-:W-:-:S07]  /*9fc0*/  IMAD.MOV.U32 R15, RZ, RZ, -0x1 ;  /* 0xffffffffff0f7424 */ /* 0x000fce00078e00ff */
[----:B------:R-:W-:Y:S05]  /*9fd0*/  WARPSYNC.COLLECTIVE R15, `(.L_x_998) ;  /* 0x000000000f087348 */ /* 0x000fea0003c00000 */
[----:B------:R-:W-:Y:S01]  /*9fe0*/  NOP ;  /* 0x0000000000007918 */ /* 0x000fe20000000000 */
[----:B------:R-:W-:Y:S01]  /*9ff0*/  ENDCOLLECTIVE ;  /* 0x000000000000791b */ /* 0x000fe20003800000 */
.L_x_998:
[----:B------:R-:W-:Y:S05]  /*a000*/  BSYNC B0 ;  /* 0x0000000000007941 */ /* 0x000fea0003800000 */
.L_x_997:
[----:B------:R-:W-:Y:S05]  /*a010*/  BRA `(.L_x_999) ;  /* 0xffffffcc00a47947 */ /* 0x000fea000383ffff */
.L_x_957:
[----:B-1----:R1:W2:Y:S02]  /*a020*/  SYNCS.PHASECHK.TRANS64.TRYWAIT P0, [R0+URZ+0x26820], R3 ;  /* 0x02682003000075a7 */ /* 0x0022a4000800017f */
[----:B--2---:R-:W-:Y:S05]  /*a030*/  @!P0 NANOSLEEP.SYNCS 0x989680 ;  /* 0x009896800000895d */ /* 0x004fea0003900000 */
[----:B------:R-:W2:Y:S02]  /*a040*/  @!P0 SYNCS.PHASECHK.TRANS64 P0, [R0+URZ+0x26820], R3 ;  /* 0x02682003000085a7 */ /* 0x000ea4000800007f */
[----:B--2---:R-:W-:Y:S05]  /*a050*/  @!P0 BRA `(.L_x_957) ;  /* 0xfffffffc00f08947 */ /* 0x004fea000383ffff */
[----:B------:R-:W-:Y:S05]  /*a060*/  BRA `(.L_x_1000) ;  /* 0xffffffd800ec7947 */ /* 0x000fea000383ffff */
.L_x_961:
[----:B-1----:R1:W2:Y:S02]  /*a070*/  SYNCS.PHASECHK.TRANS64.TRYWAIT P1, [R0+URZ+0x26840], R21 ;  /* 0x02684015000075a7 */ /* 0x0022a4000802017f */
[----:B--2---:R-:W-:Y:S05]  /*a080*/  @!P1 NANOSLEEP.SYNCS 0x989680 ;  /* 0x009896800000995d */ /* 0x004fea0003900000 */
[----:B------:R-:W2:Y:S02]  /*a090*/  @!P1 SYNCS.PHASECHK.TRANS64 P1, [R0+URZ+0x26840], R21 ;  /* 0x02684015000095a7 */ /* 0x000ea4000802007f */
[----:B--2---:R-:W-:Y:S05]  /*a0a0*/  @!P1 BRA `(.L_x_961) ;  /* 0xfffffffc00f09947 */ /* 0x004fea000383ffff */
[----:B------:R-:W-:Y:S05]  /*a0b0*/  BRA `(.L_x_1001) ;  /* 0xffffffe4000c7947 */ /* 0x000fea000383ffff */
.L_x_963:
[----:B--2---:R2:W3:Y:S02]  /*a0c0*/  SYNCS.PHASECHK.TRANS64.TRYWAIT P1, [R0+URZ+0x26828], R21 ;  /* 0x02682815000075a7 */ /* 0x0044e4000802017f */
[----:B---3--:R-:W-:Y:S05]  /*a0d0*/  @!P1 NANOSLEEP.SYNCS 0x989680 ;  /* 0x009896800000995d */ /* 0x008fea0003900000 */
[----:B------:R-:W3:Y:S02]  /*a0e0*/  @!P1 SYNCS.PHASECHK.TRANS64 P1, [R0+URZ+0x26828], R21 ;  /* 0x02682815000095a7 */ /* 0x000ee4000802007f */
[----:B---3--:R-:W-:Y:S05]  /*a0f0*/  @!P1 BRA `(.L_x_963) ;  /* 0xfffffffc00f09947 */ /* 0x008fea000383ffff */
[----:B------:R-:W-:Y:S05]  /*a100*/  BRA `(.L_x_1002) ;  /* 0xffffffe400bc7947 */ /* 0x000fea000383ffff */
.L_x_965:
[----:B---3--:R3:W4:Y:S02]  /*a110*/  SYNCS.PHASECHK.TRANS64.TRYWAIT P1, [R0+URZ+0x26848], R21 ;  /* 0x02684815000075a7 */ /* 0x008724000802017f */
[----:B----4-:R-:W-:Y:S05]  /*a120*/  @!P1 NANOSLEEP.SYNCS 0x989680 ;  /* 0x009896800000995d */ /* 0x010fea0003900000 */
[----:B------:R-:W4:Y:S02]  /*a130*/  @!P1 SYNCS.PHASECHK.TRANS64 P1, [R0+URZ+0x26848], R21 ;  /* 0x02684815000095a7 */ /* 0x000f24000802007f */
[----:B----4-:R-:W-:Y:S05]  /*a140*/  @!P1 BRA `(.L_x_965) ;  /* 0xfffffffc00f09947 */ /* 0x010fea000383ffff */
[----:B------:R-:W-:Y:S05]  /*a150*/  BRA `(.L_x_1003) ;  /* 0xffffffe800507947 */ /* 0x000fea000383ffff */
.L_x_967:
[----:B------:R-:W-:-:S07]  /*a160*/  SHF.L.U32 R5, R9, 0x1f, RZ ;  /* 0x0000001f09057819 */ /* 0x000fce00000006ff */
.L_x_1004:
[----:B-1----:R1:W2:Y:S02]  /*a170*/  SYNCS.PHASECHK.TRANS64.TRYWAIT P1, [R0+URZ+0x26820], R5 ;  /* 0x02682005000075a7 */ /* 0x0022a4000802017f */
[----:B--2---:R-:W-:Y:S05]  /*a180*/  @!P1 NANOSLEEP.SYNCS 0x989680 ;  /* 0x009896800000995d */ /* 0x004fea0003900000 */
[----:B------:R-:W2:Y:S02]  /*a190*/  @!P1 SYNCS.PHASECHK.TRANS64 P1, [R0+URZ+0x26820], R5 ;  /* 0x02682005000095a7 */ /* 0x000ea4000802007f */
[----:B--2---:R-:W-:Y:S05]  /*a1a0*/  @!P1 BRA `(.L_x_1004) ;  /* 0xfffffffc00f09947 */ /* 0x004fea000383ffff */
[----:B------:R-:W-:Y:S05]  /*a1b0*/  BRA `(.L_x_1005) ;  /* 0xffffffe800f47947 */ /* 0x000fea000383ffff */
.L_x_970:
[----:B-1----:R1:W2:Y:S02]  /*a1c0*/  SYNCS.PHASECHK.TRANS64.TRYWAIT P1, [R0+URZ+0x26840], R7 ;  /* 0x02684007000075a7 */ /* 0x0022a4000802017f */
[----:B--2---:R-:W-:Y:S05]  /*a1d0*/  @!P1 NANOSLEEP.SYNCS 0x989680 ;  /* 0x009896800000995d */ /* 0x004fea0003900000 */
[----:B------:R-:W2:Y:S02]  /*a1e0*/  @!P1 SYNCS.PHASECHK.TRANS64 P1, [R0+URZ+0x26840], R7 ;  /* 0x02684007000095a7 */ /* 0x000ea4000802007f */
[----:B--2---:R-:W-:Y:S05]  /*a1f0*/  @!P1 BRA `(.L_x_970) ;  /* 0xfffffffc00f09947 */ /* 0x004fea000383ffff */
[----:B------:R-:W-:Y:S05]  /*a200*/  BRA `(.L_x_1006) ;  /* 0xffffffec00a07947 */ /* 0x000fea000383ffff */
.L_x_972:
[----:B--2---:R2:W3:Y:S02]  /*a210*/  SYNCS.PHASECHK.TRANS64.TRYWAIT P1, [R0+URZ+0x26828], R7 ;  /* 0x02682807000075a7 */ /* 0x0044e4000802017f */
[----:B---3--:R-:W-:Y:S05]  /*a220*/  @!P1 NANOSLEEP.SYNCS 0x989680 ;  /* 0x009896800000995d */ /* 0x008fea0003900000 */
[----:B------:R-:W3:Y:S02]  /*a230*/  @!P1 SYNCS.PHASECHK.TRANS64 P1, [R0+URZ+0x26828], R7 ;  /* 0x02682807000095a7 */ /* 0x000ee4000802007f */
[----:B---3--:R-:W-:Y:S05]  /*a240*/  @!P1 BRA `(.L_x_972) ;  /* 0xfffffffc00f09947 */ /* 0x008fea000383ffff */
[----:B------:R-:W-:Y:S05]  /*a250*/  BRA `(.L_x_1007) ;  /* 0xfffffff000487947 */ /* 0x000fea000383ffff */
.L_x_974:
[----:B---3--:R3:W4:Y:S02]  /*a260*/  SYNCS.PHASECHK.TRANS64.TRYWAIT P0, [R3+URZ+0x26840], R2 ;  /* 0x02684002030075a7 */ /* 0x008724000800017f */
[----:B----4-:R-:W-:Y:S05]  /*a270*/  @!P0 NANOSLEEP.SYNCS 0x989680 ;  /* 0x009896800000895d */ /* 0x010fea0003900000 */
[----:B------:R-:W4:Y:S02]  /*a280*/  @!P0 SYNCS.PHASECHK.TRANS64 P0, [R3+URZ+0x26840], R2 ;  /* 0x02684002030085a7 */ /* 0x000f24000800007f */
[----:B----4-:R-:W-:Y:S05]  /*a290*/  @!P0 BRA `(.L_x_974) ;  /* 0xfffffffc00f08947 */ /* 0x010fea000383ffff */
[----:B------:R-:W-:Y:S05]  /*a2a0*/  BRA `(.L_x_1008) ;  /* 0xfffffff000f07947 */ /* 0x000fea000383ffff */
.L_x_976:
[----:B------:R-:W-:Y:S01]  /*a2b0*/  BSSY B0, `(.L_x_1009) ;  /* 0x0000006000007945 */ /* 0x000fe20003800000 */
[----:B------:R-:W-:-:S07]  /*a2c0*/  IMAD.MOV.U32 R15, RZ, RZ, -0x1 ;  /* 0xffffffffff0f7424 */ /* 0x000fce00078e00ff */
[----:B--2---:R-:W-:Y:S05]  /*a2d0*/  WARPSYNC.COLLECTIVE R15, `(.L_x_1010) ;  /* 0x000000000f0c7348 */ /* 0x004fea0003c00000 */
[----:B------:R-:W-:Y:S02]  /*a2e0*/  ELECT P6, UR62, PT ;  /* 0x00000000003e782f */ /* 0x000fe400038c0000 */
[----:B------:R-:W-:Y:S01]  /*a2f0*/  MOV R14, UR62 ;  /* 0x0000003e000e7c02 */ /* 0x000fe20008000f00 */
[----:B--2---:R-:W-:Y:S10]  /*a300*/  ENDCOLLECTIVE ;  /* 0x000000000000791b */ /* 0x004ff40003800000 */
.L_x_1010:
[----:B------:R-:W-:Y:S05]  /*a310*/  BSYNC B0 ;  /* 0x0000000000007941 */ /* 0x000fea0003800000 */
.L_x_1009:
[----:B------:R-:W-:Y:S01]  /*a320*/  PLOP3.LUT P0, PT, P6, PT, PT, 0x80, 0x0 ;  /* 0x000000000000781c */ /* 0x000fe2000370f070 */
[----:B------:R-:W-:-:S12]  /*a330*/  BRA `(.L_x_1011) ;  /* 0xfffffff400b87947 */ /* 0x000fd8000383ffff */
.L_x_978:
[----:B-1----:R1:W3:Y:S02]  /*a340*/  SYNCS.PHASECHK.TRANS64.TRYWAIT P1, [R6+URZ], R5 ;  /* 0x00000005060075a7 */ /* 0x0022e4000802017f */
[----:B---3--:R-:W-:Y:S05]  /*a350*/  @!P1 NANOSLEEP.SYNCS 0x989680 ;  /* 0x009896800000995d */ /* 0x008fea0003900000 */
[----:B------:R-:W3:Y:S02]  /*a360*/  @!P1 SYNCS.PHASECHK.TRANS64 P1, [R6+URZ], R5 ;  /* 0x00000005060095a7 */ /* 0x000ee4000802007f */
[----:B---3--:R-:W-:Y:S05]  /*a370*/  @!P1 BRA `(.L_x_978) ;  /* 0xfffffffc00f09947 */ /* 0x008fea000383ffff */
[----:B------:R-:W-:Y:S05]  /*a380*/  BRA `(.L_x_1012) ;  /* 0xfffffff400f87947 */ /* 0x000fea000383ffff */
.L_x_979:
[----:B---3--:R3:W4:Y:S02]  /*a390*/  SYNCS.PHASECHK.TRANS64.TRYWAIT P1, [R3+URZ], R2 ;  /* 0x00000002030075a7 */ /* 0x008724000802017f */
[----:B----4-:R-:W-:Y:S05]  /*a3a0*/  @!P1 NANOSLEEP.SYNCS 0x989680 ;  /* 0x009896800000995d */ /* 0x010fea0003900000 */
[----:B------:R-:W4:Y:S02]  /*a3b0*/  @!P1 SYNCS.PHASECHK.TRANS64 P1, [R3+URZ], R2 ;  /* 0x00000002030095a7 */ /* 0x000f24000802007f */
[----:B----4-:R-:W-:Y:S05]  /*a3c0*/  @!P1 BRA `(.L_x_979) ;  /* 0xfffffffc00f09947 */ /* 0x010fea000383ffff */
[----:B------:R-:W-:Y:S05]  /*a3d0*/  BRA `(.L_x_1013) ;  /* 0xfffffff400ec7947 */ /* 0x000fea000383ffff */
.L_x_981:
[----:B---3--:R3:W4:Y:S02]  /*a3e0*/  SYNCS.PHASECHK.TRANS64.TRYWAIT P0, [R0+URZ], R5 ;  /* 0x00000005000075a7 */ /* 0x008724000800017f */
[----:B----4-:R-:W-:Y:S05]  /*a3f0*/  @!P0 NANOSLEEP.SYNCS 0x989680 ;  /* 0x009896800000895d */ /* 0x010fea0003900000 */
[----:B------:R-:W4:Y:S02]  /*a400*/  @!P0 SYNCS.PHASECHK.TRANS64 P0, [R0+URZ], R5 ;  /* 0x00000005000085a7 */ /* 0x000f24000800007f */
[----:B----4-:R-:W-:Y:S05]  /*a410*/  @!P0 BRA `(.L_x_981) ;  /* 0xfffffffc00f08947 */ /* 0x010fea000383ffff */
[----:B------:R-:W-:Y:S05]  /*a420*/  BRA `(.L_x_1014) ;  /* 0xfffffff400f07947 */ /* 0x000fea000383ffff */
.L_x_1015:
        /* <DEDUP_REMOVED lines=13> */
.L_x_3302:


//--------------------- .text._ZN7cutlass13device_kernelIN5flash11enable_sm90INS1_16FlashAttnBwdSm90INS1_25CollectiveMainloopBwdSm90ILi2ELi2ELi2EN4cute5tupleIJNS5_1CILi1EEES8_S8_EEENS6_IJNS7_ILi64EEENS7_ILi128EEENS7_ILi96EEEEEENS_6half_tEfNS_4arch4Sm90ELb0ELb1ELb1ELb0ELb0ELb1ELb0ELb0ELi2ELi1ELi2ELi1ELb1EEENS1_21CollectiveEpilogueBwdISD_SE_SG_Li256ELb0ELb0ELi1EEENS1_19SingleTileSchedulerILb0ELb0ELb0ELi128EEEEEEEEEvNT_6ParamsE --------------------------
	.section	.text._ZN7cutlass13device_kernelIN5flash11enable_sm90INS1_16FlashAttnBwdSm90INS1_25CollectiveMainloopBwdSm90ILi2ELi2ELi2EN4cute5tupleIJNS5_1CILi1EEES8_S8_EEENS6_IJNS7_ILi64EEENS7_ILi128EEENS7_ILi96EEEEEENS_6half_tEfNS_4arch4Sm90ELb0ELb1ELb1ELb0ELb0ELb1ELb0ELb0ELi2ELi1ELi2ELi1ELb1EEENS1_21CollectiveEpilogueBwdISD_SE_SG_Li256ELb0ELb0ELi1EEENS1_19SingleTileSchedulerILb0ELb0ELb0ELi128EEEEEEEEEvNT_6ParamsE,"ax",@progbits
	.align	128
.text._ZN7cutlass13device_kernelIN5flash11enable_sm90INS1_16FlashAttnBwdSm90INS1_25CollectiveMainloopBwdSm90ILi2ELi2ELi2EN4cute5tupleIJNS5_1CILi1EEES8_S8_EEENS6_IJNS7_ILi64EEENS7_ILi128EEENS7_ILi96EEEEEENS_6half_tEfNS_4arch4Sm90ELb0ELb1ELb1ELb0ELb0ELb1ELb0ELb0ELi2ELi1ELi2ELi1ELb1EEENS1_21CollectiveEpilogueBwdISD_SE_SG_Li256ELb0ELb0ELi1EEENS1_19SingleTileSchedulerILb0ELb0ELb0ELi128EEEEEEEEEvNT_6ParamsE:
        .type           _ZN7cutlass13device_kernelIN5flash11enable_sm90INS1_16FlashAttnBwdSm90INS1_25CollectiveMainloopBwdSm90ILi2ELi2ELi2EN4cute5tupleIJNS5_1CILi1EEES8_S8_EEENS6_IJNS7_ILi64EEENS7_ILi128EEENS7_ILi96EEEEEENS_6half_tEfNS_4arch4Sm90ELb0ELb1ELb1ELb0ELb0ELb1ELb0ELb0ELi2ELi1ELi2ELi1ELb1EEENS1_21CollectiveEpilogueBwdISD_SE_SG_Li256ELb0ELb0ELi1EEENS1_19SingleTileSchedulerILb0ELb0ELb0ELi128EEEEEEEEEvNT_6ParamsE,@function
        .size           _ZN7cutlass13device_kernelIN5flash11enable_sm90INS1_16FlashAttnBwdSm90INS1_25CollectiveMainloopBwdSm90ILi2ELi2ELi2EN4cute5tupleIJNS5_1CILi1EEES8_S8_EEENS6_IJNS7_ILi64EEENS7_ILi128EEENS7_ILi96EEEEEENS_6half_tEfNS_4arch4Sm90ELb0ELb1ELb1ELb0ELb0ELb1ELb0ELb0ELi2ELi1ELi2ELi1ELb1EEENS1_21CollectiveEpilogueBwdISD_SE_SG_Li256ELb0ELb0ELi1EEENS1_19SingleTileSchedulerILb0ELb0ELb0ELi128EEEEEEEEEvNT_6ParamsE,(.L_x_3303 - _ZN7cutlass13device_kernelIN5flash11enable_sm90INS1_16FlashAttnBwdSm90INS1_25CollectiveMainloopBwdSm90ILi2ELi2ELi2EN4cute5tupleIJNS5_1CILi1EEES8_S8_EEENS6_IJNS7_ILi64EEENS7_ILi128EEENS7_ILi96EEEEEENS_6half_tEfNS_4arch4Sm90ELb0ELb1ELb1ELb0ELb0ELb1ELb0ELb0ELi2ELi1ELi2ELi1ELb1EEENS1_21CollectiveEpilogueBwdISD_SE_SG_Li256ELb0ELb0ELi1EEENS1_19SingleTileSchedulerILb0ELb0ELb0ELi128EEEEEEEEEvNT_6ParamsE)
        .other          _ZN7cutlass13device_kernelIN5flash11enable_sm90INS1_16FlashAttnBwdSm90INS1_25CollectiveMainloopBwdSm90ILi2ELi2ELi2EN4cute5tupleIJNS5_1CILi1EEES8_S8_EEENS6_IJNS7_ILi64EEENS7_ILi128EEENS7_ILi96EEEEEENS_6half_tEfNS_4arch4Sm90ELb0ELb1ELb1ELb0ELb0ELb1ELb0ELb0ELi2ELi1ELi2ELi1ELb1EEENS1_21CollectiveEpilogueBwdISD_SE_SG_Li256ELb0ELb0ELi1EEENS1_19SingleTileSchedulerILb0ELb0ELb0ELi128EEEEEEEEEvNT_6ParamsE,@"STO_CUDA_ENTRY STV_DEFAULT"
_ZN7cutlass13device_kernelIN5flash11enable_sm90INS1_16FlashAttnBwdSm90INS1_25CollectiveMainloopBwdSm90ILi2ELi2ELi2EN4cute5tupleIJNS5_1CILi1EEES8_S8_EEENS6_IJNS7_ILi64EEENS7_ILi128EEENS7_ILi96EEEEEENS_6half_tEfNS_4arch4Sm90ELb0ELb1ELb1ELb0ELb0ELb1ELb0ELb0ELi2ELi1ELi2ELi1ELb1EEENS1_21CollectiveEpilogueBwdISD_SE_SG_Li256ELb0ELb0ELi1EEENS1_19SingleTileSchedulerILb0ELb0ELb0ELi128EEEEEEEEEvNT_6ParamsE:
[----:B------:R-:W1:Y:S02]  /*0000*/  LDC R1, c[0x0][0x28] ;  /* 0x00000a00ff017b82 */ /* 0x000e640000000800 */
[----:B-1----:R-:W-:Y:S01]  /*0010*/  VIADD R1, R1, 0xfffffff8 ;  /* 0xfffffff801017836 */ /* 0x002fe20000000000 */
[----:B------:R-:W1:Y:S01]  /*0020*/  S2R R3, SR_TID.X ;  /* 0x0000000000037919 */ /* 0x000e620000002100 */
[----:B------:R-:W-:Y:S01]  /*0030*/  ELECT P0, URZ, PT ;  /* 0x00000000003f782f */ /* 0x000fe20003800000 */
[----:B------:R-:W-:Y:S01]  /*0040*/  BSSY B0, `(.L_x_1016) ;  /* 0x000001a000007945 */ /* 0x000fe20003800000 */
[--C-:B-1----:R-:W-:Y:S02]  /*0050*/  SHF.R.U32.HI R0, RZ, 0x5, R3.reuse ;  /* 0x00000005ff007819 */ /* 0x102fe40000011603 */
[----:B------:R-:W-:-:S03]  /*0060*/  SHF.R.U32.HI R3, RZ, 0x7, R3 ;  /* 0x00000007ff037819 */ /* 0x000fc60000011603 */
[----:B------:R-:W1:Y:S02]  /*0070*/  SHFL.IDX PT, R2, R0, RZ, 0x1f ;  /* 0x00001fff00027589 */ /* 0x000e6400000e0000 */
[----:B-1----:R-:W-:-:S13]  /*0080*/  ISETP.EQ.AND P0, PT, R2, RZ, P0 ;  /* 0x000000ff0200720c */ /* 0x002fda0000702270 */
[----:B------:R-:W-:Y:S05]  /*0090*/  @!P0 BRA `(.L_x_1017) ;  /* 0x0000000000508947 */ /* 0x000fea0003800000 */
        /* <DEDUP_REMOVED lines=20> */
.L_x_1017:
[----:B------:R-:W-:Y:S05]  /*01e0*/  BSYNC B0 ;  /* 0x0000000000007941 */ /* 0x000fea0003800000 */
.L_x_1016:
        /* <DEDUP_REMOVED lines=37> */
.L_x_1018:
        /* <DEDUP_REMOVED lines=22> */
.L_x_1019:
[----:B------:R-:W-:Y:S01]  /*05a0*/  PLOP3.LUT P0, PT, PT, PT, UP0, 0x80, 0x0 ;  /* 0x000000000000781c */ /* 0x000fe20003f0f008 */
[----:B------:R-:W-:Y:S01]  /*05b0*/  NOP ;  /* 0x0000000000007918 */ /* 0x000fe20000000000 */
[----:B-12-4-:R-:W-:Y:S11]  /*05c0*/  BAR.SYNC.DEFER_BLOCKING 0x0 ;  /* 0x0000000000007b1d */ /* 0x016ff60000010000 */
[----:B------:R-:W-:Y:S05]  /*05d0*/  @!P0 BRA `(.L_x_1020) ;  /* 0x0000006000048947 */ /* 0x000fea0003800000 */
.L_x_1021:
[----:B------:R-:W-:-:S08]  /*05e0*/  NOP ;  /* 0x0000000000007918 */ /* 0x000fd00000000000 */
[----:B------:R-:W1:Y:S02]  /*05f0*/  USETMAXREG.TRY_ALLOC.CTAPOOL UP0, 0xf0 ;  /* 0x000000f0000079c8 */ /* 0x000e640008000600 */
[----:B-1----:R-:W-:-:S13]  /*0600*/  PLOP3.LUT P0, PT, PT, PT, UP0, 0x80, 0x0 ;  /* 0x000000000000781c */ /* 0x002fda0003f0f008 */
[----:B------:R-:W-:Y:S05]  /*0610*/  @!P0 BRA `(.L_x_1021) ;  /* 0xfffffffc00f08947 */ /* 0x000fea000383ffff */
[----:B------:R-:W-:Y:S01]  /*0620*/  LOP3.LUT R0, R0, 0x3, RZ, 0xc0, !PT ;  /* 0x0000000300007812 */ /* 0x000fe200078ec0ff */
[----:B------:R-:W1:Y:S01]  /*0630*/  S2R R2, SR_TID.X ;  /* 0x0000000000027919 */ /* 0x000e620000002100 */
[----:B------:R-:W2:Y:S04]  /*0640*/  S2UR UR4, SR_CTAID.Z ;  /* 0x00000000000479c3 */ /* 0x000ea80000002700 */
[----:B------:R-:W3:Y:S02]  /*0650*/  SHFL.IDX PT, R0, R0, RZ, 0x1f ;  /* 0x00001fff00007589 */ /* 0x000ee400000e0000 */
[----:B---3--:R-:W-:Y:S02]  /*0660*/  ISETP.NE.AND P0, PT, R0, RZ, PT ;  /* 0x000000ff0000720c */ /* 0x008fe40003f05270 */
[----:B-1----:R-:W-:-:S11]  /*0670*/  SHF.R.U32.HI R2, RZ, 0x7, R2 ;  /* 0x00000007ff027819 */ /* 0x002fd60000011602 */
[----:B------:R-:W-:-:S05]  /*0680*/  @!P0 VIADD R2, R2, 0x9 ;  /* 0x0000000902028836 */ /* 0x000fca0000000000 */
[----:B------:R1:W-:Y:S06]  /*0690*/  @!P0 BAR.ARV R2, 0xa0 ;  /* 0x000280020000851d */ /* 0x0003ec0000002000 */
[----:B--2---:R-:W-:-:S13]  /*06a0*/  ISETP.LE.AND P0, PT, RZ, UR4, PT ;  /* 0x00000004ff007c0c */ /* 0x004fda000bf03270 */
[----:B-1----:R-:W-:Y:S05]  /*06b0*/  @!P0 EXIT ;  /* 0x000000000000894d */ /* 0x002fea0003800000 */
[----:B------:R-:W1:Y:S01]  /*06c0*/  S2UR UR39, SR_CTAID.X ;  /* 0x00000000002779c3 */ /* 0x000e620000002500 */
[----:B------:R-:W2:Y:S01]  /*06d0*/  S2R R3, SR_TID.X ;  /* 0x0000000000037919 */ /* 0x000ea20000002100 */
[----:B------:R-:W-:Y:S01]  /*06e0*/  ULDC UR7, c[0x0][0x280] ;  /* 0x0000a00000077ab9 */ /* 0x000fe20000000800 */
[----:B------:R-:W-:Y:S01]  /*06f0*/  ULDC UR6, c[0x0][0x290] ;  /* 0x0000a40000067ab9 */ /* 0x000fe20000000800 */
[----:B------:R-:W-:Y:S01]  /*0700*/  ULDC UR4, c[0x0][0x74c] ;  /* 0x0001d30000047ab9 */ /* 0x000fe20000000800 */
[----:B------:R-:W-:Y:S02]  /*0710*/  PLOP3.LUT P0, PT, PT, PT, PT, 0x80, 0x0 ;  /* 0x000000000000781c */ /* 0x000fe40003f0f070 */
        /* <DEDUP_REMOVED lines=18> */
[----:B-1----:R-:W-:Y:S02]  /*0840*/  ULEA UR5, UR39, UR7, 0x7 ;  /* 0x0000000727057291 */ /* 0x002fe4000f8e383f */
[----:B------:R-:W-:Y:S02]  /*0850*/  ISETP.LE.AND P1, PT, RZ, UR39, PT ;  /* 0x00000027ff007c0c */ /* 0x000fe4000bf23270 */
[----:B------:R-:W-:Y:S02]  /*0860*/  CS2R R34, SRZ ;  /* 0x0000000000227805 */ /* 0x000fe4000001ff00 */
[----:B------:R-:W-:Y:S01]  /*0870*/  CS2R R32, SRZ ;  /* 0x0000000000207805 */ /* 0x000fe2000001ff00 */
[----:B------:R-:W-:Y:S01]  /*0880*/  UIADD3 UR4, -UR4, UR5, -UR6 ;  /* 0x0000000504047290 */ /* 0x000fe2000fffe906 */
[----:B------:R-:W-:-:S02]  /*0890*/  CS2R R30, SRZ ;  /* 0x00000000001e7805 */ /* 0x000fc4000001ff00 */
[----:B------:R-:W-:Y:S02]  /*08a0*/  CS2R R28, SRZ ;  /* 0x00000000001c7805 */ /* 0x000fe4000001ff00 */
[----:B------:R-:W-:Y:S01]  /*08b0*/  CS2R R26, SRZ ;  /* 0x00000000001a7805 */ /* 0x000fe2000001ff00 */
[----:B------:R-:W-:Y:S01]  /*08c0*/  USHF.R.S32.HI UR5, URZ, 0x1f, UR4 ;  /* 0x0000001f3f057899 */ /* 0x000fe20008011404 */
[----:B--2---:R-:W-:Y:S01]  /*08d0*/  VIADD R18, R3, 0xffffff80 ;  /* 0xffffff8003127836 */ /* 0x004fe20000000000 */
[----:B------:R-:W-:Y:S02]  /*08e0*/  CS2R R24, SRZ ;  /* 0x0000000000187805 */ /* 0x000fe4000001ff00 */
[----:B------:R-:W-:Y:S01]  /*08f0*/  CS2R R118, SRZ ;  /* 0x0000000000767805 */ /* 0x000fe2000001ff00 */
[----:B------:R-:W-:Y:S01]  /*0900*/  ULEA.HI UR5, UR5, UR4, URZ, 0x6 ;  /* 0x0000000405057291 */ /* 0x000fe2000f8f303f */
[----:B------:R-:W-:Y:S01]  /*0910*/  CS2R R116, SRZ ;  /* 0x0000000000747805 */ /* 0x000fe2000001ff00 */
[----:B------:R-:W-:Y:S01]  /*0920*/  UIADD3 UR4, UR7, 0x3f, URZ ;  /* 0x0000003f07047890 */ /* 0x000fe2000fffe03f */
[----:B------:R-:W-:Y:S01]  /*0930*/  CS2R R114, SRZ ;  /* 0x0000000000727805 */ /* 0x000fe2000001ff00 */
[----:B------:R-:W-:Y:S01]  /*0940*/  USHF.R.S32.HI UR6, URZ, 0x6, UR5 ;  /* 0x000000063f067899 */ /* 0x000fe20008011405 */
[----:B------:R-:W-:Y:S01]  /*0950*/  CS2R R112, SRZ ;  /* 0x0000000000707805 */ /* 0x000fe2000001ff00 */
[----:B------:R-:W-:Y:S01]  /*0960*/  USHF.R.S32.HI UR5, URZ, 0x1f, UR4 ;  /* 0x0000001f3f057899 */ /* 0x000fe20008011404 */
[----:B------:R-:W-:Y:S01]  /*0970*/  CS2R R110, SRZ ;  /* 0x00000000006e7805 */ /* 0x000fe2000001ff00 */
[----:B------:R-:W-:Y:S01]  /*0980*/  UISETP.LT.AND UP0, UPT, URZ, UR6, UPT ;  /* 0x000000063f00728c */ /* 0x000fe2000bf01270 */
[----:B------:R-:W-:Y:S01]  /*0990*/  CS2R R108, SRZ ;  /* 0x00000000006c7805 */ /* 0x000fe2000001ff00 */
[----:B------:R-:W-:Y:S01]  /*09a0*/  ULEA.HI UR5, UR5, UR4, URZ, 0x6 ;  /* 0x0000000405057291 */ /* 0x000fe2000f8f303f */
[----:B------:R-:W-:Y:S01]  /*09b0*/  CS2R R106, SRZ ;  /* 0x00000000006a7805 */ /* 0x000fe2000001ff00 */
[----:B------:R-:W-:Y:S01]  /*09c0*/  USEL UR37, URZ, UR6, !UP0 ;  /* 0x000000063f257287 */ /* 0x000fe2000c000000 */
[----:B------:R-:W-:Y:S01]  /*09d0*/  CS2R R104, SRZ ;  /* 0x0000000000687805 */ /* 0x000fe2000001ff00 */
[----:B------:R-:W-:Y:S01]  /*09e0*/  USHF.R.S32.HI UR36, URZ, 0x6, UR5 ;  /* 0x000000063f247899 */ /* 0x000fe20008011405 */
        /* <DEDUP_REMOVED lines=10> */
[----:B------:R-:W-:Y:S01]  /*0a90*/  IMAD.MOV.U32 R83, RZ, RZ, RZ ;  /* 0x000000ffff537224 */ /* 0x000fe200078e00ff */
[----:B------:R-:W-:Y:S06]  /*0aa0*/  @!P1 BRA `(.L_x_1022) ;  /* 0x0000000000289947 */ /* 0x000fec0003800000 */
[----:B------:R-:W-:Y:S01]  /*0ab0*/  ULEA UR4, UR39, UR7, 0x7 ;  /* 0x0000000727047291 */ /* 0x000fe2000f8e383f */
[----:B------:R-:W-:-:S03]  /*0ac0*/  ULDC UR5, c[0x0][0x290] ;  /* 0x0000a40000057ab9 */ /* 0x000fc60000000800 */
[----:B------:R-:W-:-:S03]  /*0ad0*/  UIADD3 UR4, -UR5, 0xbf, UR4 ;  /* 0x000000bf05047890 */ /* 0x000fc6000fffe104 */
[----:B------:R-:W-:Y:S02]  /*0ae0*/  ULDC UR5, c[0x0][0x748] ;  /* 0x0001d20000057ab9 */ /* 0x000fe40000000800 */
[----:B------:R-:W-:-:S04]  /*0af0*/  UIADD3 UR4, UR4, UR5, URZ ;  /* 0x0000000504047290 */ /* 0x000fc8000fffe03f */
[----:B------:R-:W-:-:S04]  /*0b00*/  USHF.R.S32.HI UR5, URZ, 0x1f, UR4 ;  /* 0x0000001f3f057899 */ /* 0x000fc80008011404 */
[----:B------:R-:W-:-:S04]  /*0b10*/  ULEA.HI UR5, UR5, UR4, URZ, 0x6 ;  /* 0x0000000405057291 */ /* 0x000fc8000f8f303f */
[----:B------:R-:W-:-:S04]  /*0b20*/  USHF.R.S32.HI UR5, URZ, 0x6, UR5 ;  /* 0x000000063f057899 */ /* 0x000fc80008011405 */
[----:B------:R-:W-:-:S04]  /*0b30*/  UISETP.LT.AND UP0, UPT, UR36, UR5, UPT ;  /* 0x000000052400728c */ /* 0x000fc8000bf01270 */
[----:B------:R-:W-:-:S12]  /*0b40*/  USEL UR36, UR36, UR5, UP0 ;  /* 0x0000000524247287 */ /* 0x000fd80008000000 */
.L_x_1022:
[----:B------:R-:W-:Y:S01]  /*0b50*/  UISETP.GT.AND UP0, UPT, UR36, UR37, UPT ;  /* 0x000000252400728c */ /* 0x000fe2000bf04270 */
[----:B------:R-:W-:Y:S01]  /*0b60*/  IMAD.MOV.U32 R82, RZ, RZ, RZ ;  /* 0x000000ffff527224 */ /* 0x000fe200078e00ff */
[----:B------:R-:W-:Y:S02]  /*0b70*/  CS2R R80, SRZ ;  /* 0x0000000000507805 */ /* 0x000fe4000001ff00 */
[----:B------:R-:W-:Y:S02]  /*0b80*/  CS2R R78, SRZ ;  /* 0x00000000004e7805 */ /* 0x000fe4000001ff00 */
[----:B------:R-:W-:Y:S02]  /*0b90*/  CS2R R76, SRZ ;  /* 0x00000000004c7805 */ /* 0x000fe4000001ff00 */
[----:B------:R-:W-:Y:S02]  /*0ba0*/  CS2R R74, SRZ ;  /* 0x00000000004a7805 */ /* 0x000fe4000001ff00 */
[----:B------:R-:W-:-:S02]  /*0bb0*/  PLOP3.LUT P1, PT, PT, PT, UP0, 0x80, 0x0 ;  /* 0x000000000000781c */ /* 0x000fc40003f2f008 */
[----:B------:R-:W-:-:S11]  /*0bc0*/  CS2R R72, SRZ ;  /* 0x0000000000487805 */ /* 0x000fd6000001ff00 */
[----:B------:R-:W-:Y:S05]  /*0bd0*/  @!P1 BRA `(.L_x_1023) ;  /* 0x0000004000ec9947 */ /* 0x000fea0003800000 */
        /* <DEDUP_REMOVED lines=19> */
.L_x_1025:
        /* <DEDUP_REMOVED lines=15> */
.L_x_1024:
        /* <DEDUP_REMOVED lines=22> */
.L_x_1027:
        /* <DEDUP_REMOVED lines=15> */
.L_x_1026:
[----:B------:R-:W-:Y:S01]  /*1050*/  SHF.R.S32.HI R19, RZ, 0x1f, R18 ;  /* 0x0000001fff137819 */ /* 0x000fe20000011412 */
[----:B------:R-:W-:-:S03]  /*1060*/  UMOV UR4, 0xffffffff ;  /* 0xffffffff00047882 */ /* 0x000fc60000000000 */
[----:B------:R-:W-:-:S04]  /*1070*/  LEA.HI R0, R19, R18, RZ, 0x7 ;  /* 0x0000001213007211 */ /* 0x000fc800078f38ff */
[----:B------:R-:W-:Y:S01]  /*1080*/  SHF.R.S32.HI R17, RZ, 0x7, R0 ;  /* 0x00000007ff117819 */ /* 0x000fe20000011400 */
[----:B------:R-:W-:Y:S06]  /*1090*/  BRA.DIV UR4, `(.L_x_1028) ;  /* 0x0000008a04307947 */ /* 0x000fec000b800000 */
[----:B------:R1:W2:Y:S02]  /*10a0*/  SHFL.IDX PT, R14, R17, RZ, 0x1f ;  /* 0x00001fff110e7589 */ /* 0x0002a400000e0000 */
.L_x_1113:
        /* <DEDUP_REMOVED lines=10> */
[----:B------:R-:W-:-:S05]  /*1150*/  LOP3.LUT R5, R24, 0x7ffffffc, RZ, 0xc0, !PT ;  /* 0x7ffffffc18057812 */ /* 0x000fca00078ec0ff */
[----:B------:R-:W-:Y:S01]  /*1160*/  IMAD.IADD R2, R22, 0x1, -R5 ;  /* 0x0000000116027824 */ /* 0x000fe200078e0a05 */
[----:B---3--:R-:W-:Y:S06]  /*1170*/  @P0 BRA `(.L_x_1029) ;  /* 0x0000000000080947 */ /* 0x008fec0003800000 */
[----:B------:R-:W2:Y:S02]  /*1180*/  SYNCS.PHASECHK.TRANS64.TRYWAIT P0, [R237+URZ+0x26800], R4 ;  /* 0x02680004ed0075a7 */ /* 0x000ea4000800017f */
[----:B--2---:R-:W-:Y:S05]  /*1190*/  @!P0 BRA `(.L_x_1030) ;  /* 0x0000008800108947 */ /* 0x004fea0003800000 */
.L_x_1029:
[----:B------:R-:W-:Y:S02]  /*11a0*/  IMAD.IADD R16, R14, 0x1, -R3 ;  /* 0x000000010e107824 */ /* 0x000fe400078e0a03 */
[----:B------:R-:W-:Y:S01]  /*11b0*/  IMAD.SHL.U32 R2, R2, 0x2, RZ ;  /* 0x0000000202027824 */ /* 0x000fe200078e00ff */
[----:B------:R-:W-:Y:S06]  /*11c0*/  @!P1 BRA `(.L_x_1031) ;  /* 0x0000000000409947 */ /* 0x000fec0003800000 */
[----:B------:R-:W-:Y:S01]  /*11d0*/  MOV R0, 0x0 ;  /* 0x0000000000007802 */ /* 0x000fe20000000f00 */
[----:B------:R-:W-:Y:S01]  /*11e0*/  ULDC.64 UR4, c[0x4][0x88] ;  /* 0x0100220000047ab9 */ /* 0x000fe20000000a00 */
[----:B------:R-:W-:Y:S01]  /*11f0*/  ULDC.64 UR6, c[0x4][0x90] ;  /* 0x0100240000067ab9 */ /* 0x000fe20000000a00 */
[----:B--2---:R-:W-:Y:S01]  /*1200*/  IMAD.U32 R4, RZ, RZ, UR4 ;  /* 0x00000004ff047e24 */ /* 0x004fe2000f8e00ff */
[----:B------:R2:W3:Y:S01]  /*1210*/  LDC.64 R14, c[0x4][R0] ;  /* 0x01000000000e7b82 */ /* 0x0004e20000000a00 */
        /* <DEDUP_REMOVED lines=8> */
[----:B--2---:R-:W-:-:S07]  /*12a0*/  IMAD.MOV.U32 R13, RZ, RZ, RZ ;  /* 0x000000ffff0d7224 */ /* 0x004fce00078e00ff */
[----:B------:R-:W-:-:S07]  /*12b0*/  LEPC R20, `(.L_x_1031) ;  /* 0x000000001014794e */ /* 0x000fce0000000000 */
[----:B-1-3--:R-:W-:Y:S05]  /*12c0*/  CALL.ABS.NOINC R14 ;  /* 0x000000000e007343 */ /* 0x00afea0003c00000 */
.L_x_1031:
[----:B------:R-:W-:Y:S01]  /*12d0*/  LEA.HI R0, R19, R18, RZ, 0x4 ;  /* 0x0000001213007211 */ /* 0x000fe200078f20ff */
[----:B------:R-:W-:Y:S05]  /*12e0*/  WARPSYNC.ALL ;  /* 0x0000000000007948 */ /* 0x000fea0003800000 */
[----:B------:R-:W-:-:S05]  /*12f0*/  LOP3.LUT R3, R0, 0xfffffff0, RZ, 0xc0, !PT ;  /* 0xfffffff000037812 */ /* 0x000fca00078ec0ff */
[----:B------:R-:W-:Y:S01]  /*1300*/  IMAD.IADD R5, R18, 0x1, -R3 ;  /* 0x0000000112057824 */ /* 0x000fe200078e0a03 */
[----:B------:R-:W-:-:S04]  /*1310*/  SHF.R.S32.HI R3, RZ, 0x4, R0 ;  /* 0x00000004ff037819 */ /* 0x000fc80000011400 */
[----:B------:R-:W-:Y:S02]  /*1320*/  LEA.HI R6, R5, R5, RZ, 0x1 ;  /* 0x0000000505067211 */ /* 0x000fe400078f08ff */
[----:B------:R-:W-:Y:S02]  /*1330*/  LEA.HI R0, R0, R3, RZ, 0x1 ;  /* 0x0000000300007211 */ /* 0x000fe400078f08ff */
[--C-:B------:R-:W-:Y:S02]  /*1340*/  SHF.R.S32.HI R7, RZ, 0x1, R6.reuse ;  /* 0x00000001ff077819 */ /* 0x100fe40000011406 */
[----:B--2---:R-:W-:Y:S02]  /*1350*/  SHF.R.S32.HI R4, RZ, 0x1f, R6 ;  /* 0x0000001fff047819 */ /* 0x004fe40000011406 */
        /* <DEDUP_REMOVED lines=26> */
[--C-:B------:R-:W-:Y:S01]  /*1500*/  SHF.R.S32.HI R3, RZ, 0x2, R24.reuse ;  /* 0x00000002ff037819 */ /* 0x100fe20000011418 */
[----:B------:R-:W-:Y:S01]  /*1510*/  IMAD.SHL.U32 R7, R7, 0x10, RZ ;  /* 0x0000001007077824 */ /* 0x000fe200078e00ff */
[----:B------:R-:W-:Y:S02]  /*1520*/  SHF.R.S32.HI R24, RZ, 0x1f, R24 ;  /* 0x0000001fff187819 */ /* 0x000fe40000011418 */
[----:B------:R-:W2:Y:S01]  /*1530*/  LDSM.16.M88.4 R160, [R6+0x6000] ;  /* 0x0060000006a0783b */ /* 0x000ea20000000200 */
[----:B------:R-:W-:Y:S01]  /*1540*/  LEA.HI R18, R19, R18, RZ, 0x3 ;  /* 0x0000001213127211 */ /* 0x000fe200078f18ff */
[----:B------:R-:W-:Y:S01]  /*1550*/  IMAD R4, R17, 0x8, R4 ;  /* 0x0000000811047824 */ /* 0x000fe200078e0204 */
[----:B------:R-:W-:Y:S01]  /*1560*/  LEA.HI R24, R24, R3, RZ, 0x3 ;  /* 0x0000000318187211 */ /* 0x000fe200078f18ff */
[----:B------:R-:W3:Y:S01]  /*1570*/  LDSM.16.M88.4 R164, [R6+0x8000] ;  /* 0x0080000006a4783b */ /* 0x000ee20000000200 */
[----:B------:R-:W-:Y:S01]  /*1580*/  LOP3.LUT R7, R0, 0x30, R7, 0xf8, !PT ;  /* 0x0000003000077812 */ /* 0x000fe200078ef807 */
[----:B------:R-:W-:Y:S01]  /*1590*/  ULDC UR6, c[0x0][0x290] ;  /* 0x0000a40000067ab9 */ /* 0x000fe20000000800 */
[----:B------:R-:W-:Y:S01]  /*15a0*/  LOP3.LUT R24, R24, 0xfffffff8, RZ, 0xc0, !PT ;  /* 0xfffffff818187812 */ /* 0x000fe200078ec0ff */
[----:B------:R-:W4:Y:S01]  /*15b0*/  LDSM.16.M88.4 R168, [R6+0xa000] ;  /* 0x00a0000006a8783b */ /* 0x000f220000000200 */
[----:B------:R-:W-:Y:S01]  /*15c0*/  LOP3.LUT R7, R7, 0x8, R18, 0xf8, !PT ;  /* 0x0000000807077812 */ /* 0x000fe200078ef812 */
[----:B------:R-:W-:Y:S01]  /*15d0*/  UIMAD UR39, UR39, -0x80, UR6 ;  /* 0xffffff80272778a4 */ /* 0x000fe2000f8e0206 */
[----:B------:R-:W-:Y:S01]  /*15e0*/  SHF.R.U32.HI R8, RZ, 0x3, R0 ;  /* 0x00000003ff087819 */ /* 0x000fe20000011600 */
[----:B------:R-:W5:Y:S01]  /*15f0*/  S2R R5, SR_CTAID.X ;  /* 0x0000000000057919 */ /* 0x000f620000002500 */
[----:B------:R-:W-:Y:S01]  /*1600*/  IMAD.IADD R24, R3, 0x1, -R24 ;  /* 0x0000000103187824 */ /* 0x000fe200078e0a18 */
[----:B------:R-:W-:-:S02]  /*1610*/  LEA.HI R3, R17, R17, RZ, 0x1 ;  /* 0x0000001111037211 */ /* 0x000fc400078f08ff */
[----:B------:R-:W-:Y:S02]  /*1620*/  CS2R R70, SRZ ;  /* 0x0000000000467805 */ /* 0x000fe4000001ff00 */
[----:B------:R-:W-:Y:S02]  /*1630*/  LOP3.LUT R7, R7, R8, RZ, 0x3c, !PT ;  /* 0x0000000807077212 */ /* 0x000fe400078e3cff */
[----:B------:R-:W-:Y:S02]  /*1640*/  CS2R R68, SRZ ;  /* 0x0000000000447805 */ /* 0x000fe4000001ff00 */
[----:B------:R-:W-:Y:S02]  /*1650*/  LOP3.LUT R0, R3, 0x3fffffe, RZ, 0xc0, !PT ;  /* 0x03fffffe03007812 */ /* 0x000fe400078ec0ff */
[----:B------:R-:W-:Y:S02]  /*1660*/  CS2R R66, SRZ ;  /* 0x0000000000427805 */ /* 0x000fe4000001ff00 */
[----:B------:R-:W-:Y:S01]  /*1670*/  LEA.HI R23, R23, R22, RZ, 0x5 ;  /* 0x0000001617177211 */ /* 0x000fe200078f28ff */
[----:B------:R-:W-:Y:S01]  /*1680*/  IMAD.U32 R3, R4, 0x200, R7 ;  /* 0x0000020004037824 */ /* 0x000fe200078e0007 */
[----:B------:R-:W-:Y:S01]  /*1690*/  CS2R R64, SRZ ;  /* 0x0000000000407805 */ /* 0x000fe2000001ff00 */
[C---:B------:R-:W-:Y:S01]  /*16a0*/  IMAD.IADD R0, R17.reuse, 0x1, -R0 ;  /* 0x0000000111007824 */ /* 0x040fe200078e0a00 */
[----:B------:R-:W-:Y:S01]  /*16b0*/  SHF.R.S32.HI R23, RZ, 0x5, R23 ;  /* 0x00000005ff177819 */ /* 0x000fe20000011417 */
[----:B-1----:R-:W-:Y:S01]  /*16c0*/  IMAD R17, R17, 0x300, R22 ;  /* 0x0000030011117824 */ /* 0x002fe200078e0216 */
[----:B------:R1:W-:Y:S01]  /*16d0*/  STL [R1], R3 ;  /* 0x0000000301007387 */ /* 0x0003e20000100800 */
[----:B------:R-:W-:-:S02]  /*16e0*/  CS2R R62, SRZ ;  /* 0x00000000003e7805 */ /* 0x000fc4000001ff00 */
[----:B------:R-:W-:Y:S01]  /*16f0*/  CS2R R60, SRZ ;  /* 0x00000000003c7805 */ /* 0x000fe2000001ff00 */
[----:B------:R-:W-:Y:S01]  /*1700*/  IMAD R23, R23, 0x10, R24 ;  /* 0x0000001017177824 */ /* 0x000fe200078e0218 */
[----:B------:R-:W-:Y:S01]  /*1710*/  CS2R R58, SRZ ;  /* 0x00000000003a7805 */ /* 0x000fe2000001ff00 */
[----:B------:R-:W-:Y:S01]  /*1720*/  IMAD.SHL.U32 R4, R17, 0x4, RZ ;  /* 0x0000000411047824 */ /* 0x000fe200078e00ff */
[----:B------:R-:W-:Y:S01]  /*1730*/  CS2R R56, SRZ ;  /* 0x0000000000387805 */ /* 0x000fe2000001ff00 */
[----:B------:R-:W-:Y:S01]  /*1740*/  IMAD R0, R0, 0x40, R23 ;  /* 0x0000004000007824 */ /* 0x000fe200078e0217 */
[----:B------:R-:W-:Y:S02]  /*1750*/  CS2R R54, SRZ ;  /* 0x0000000000367805 */ /* 0x000fe4000001ff00 */
[----:B------:R-:W-:Y:S01]  /*1760*/  CS2R R52, SRZ ;  /* 0x0000000000347805 */ /* 0x000fe2000001ff00 */
[----:B-1----:R-:W-:Y:S01]  /*1770*/  IMAD.MOV.U32 R3, RZ, RZ, 0x20 ;  /* 0x00000020ff037424 */ /* 0x002fe200078e00ff */
[----:B------:R-:W-:-:S02]  /*1780*/  CS2R R50, SRZ ;  /* 0x0000000000327805 */ /* 0x000fc4000001ff00 */
[----:B------:R-:W-:Y:S02]  /*1790*/  CS2R R48, SRZ ;  /* 0x0000000000307805 */ /* 0x000fe4000001ff00 */
[----:B------:R-:W-:Y:S02]  /*17a0*/  CS2R R46, SRZ ;  /* 0x00000000002e7805 */ /* 0x000fe4000001ff00 */
[----:B------:R-:W-:Y:S02]  /*17b0*/  CS2R R44, SRZ ;  /* 0x00000000002c7805 */ /* 0x000fe4000001ff00 */
[----:B------:R-:W-:Y:S02]  /*17c0*/  SEL R3, R3, 0xffffffe0, !P0 ;  /* 0xffffffe003037807 */ /* 0x000fe40004000000 */
[----:B------:R-:W-:Y:S02]  /*17d0*/  CS2R R42, SRZ ;  /* 0x00000000002a7805 */ /* 0x000fe4000001ff00 */
[----:B------:R-:W-:-:S02]  /*17e0*/  CS2R R40, SRZ ;  /* 0x0000000000287805 */ /* 0x000fc4000001ff00 */
[----:B------:R-:W-:Y:S02]  /*17f0*/  CS2R R38, SRZ ;  /* 0x0000000000267805 */ /* 0x000fe4000001ff00 */
[----:B------:R-:W-:Y:S01]  /*1800*/  CS2R R36, SRZ ;  /* 0x0000000000247805 */ /* 0x000fe2000001ff00 */
[----:B------:R-:W-:Y:S01]  /*1810*/  IMAD.IADD R3, R6, 0x1, R3 ;  /* 0x0000000106037824 */ /* 0x000fe200078e0203 */
[----:B------:R-:W-:Y:S02]  /*1820*/  CS2R R34, SRZ ;  /* 0x0000000000227805 */ /* 0x000fe4000001ff00 */
[----:B------:R-:W-:Y:S02]  /*1830*/  CS2R R32, SRZ ;  /* 0x0000000000207805 */ /* 0x000fe4000001ff00 */
[----:B------:R-:W-:Y:S02]  /*1840*/  CS2R R30, SRZ ;  /* 0x00000000001e7805 */ /* 0x000fe4000001ff00 */
[----:B------:R-:W-:Y:S01]  /*1850*/  CS2R R28, SRZ ;  /* 0x00000000001c7805 */ /* 0x000fe2000001ff00 */
[----:B------:R-:W1:Y:S01]  /*1860*/  LDSM.16.M88.4 R172, [R3+0x6000] ;  /* 0x0060000003ac783b */ /* 0x000e620000000200 */
[----:B------:R-:W-:-:S02]  /*1870*/  CS2R R26, SRZ ;  /* 0x00000000001a7805 */ /* 0x000fc4000001ff00 */
[----:B------:R-:W-:Y:S02]  /*1880*/  CS2R R24, SRZ ;  /* 0x0000000000187805 */ /* 0x000fe4000001ff00 */
[----:B------:R-:W-:Y:S01]  /*1890*/  CS2R R118, SRZ ;  /* 0x0000000000767805 */ /* 0x000fe2000001ff00 */
[----:B------:R-:W1:Y:S01]  /*18a0*/  LDSM.16.M88.4 R176, [R3+0x8000] ;  /* 0x0080000003b0783b */ /* 0x000e620000000200 */
        /* <DEDUP_REMOVED lines=11> */
[----:B-----5:R-:W-:Y:S01]  /*1960*/  IMAD R3, R5, -0x80, -R0 ;  /* 0xffffff8005037824 */ /* 0x020fe200078e0a00 */
        /* <DEDUP_REMOVED lines=12> */
[----:B------:R-:W-:Y:S01]  /*1a30*/  CS2R R72, SRZ ;  /* 0x0000000000487805 */ /* 0x000fe2000001ff00 */
[----:B------:R-:W-:Y:S01]  /*1a40*/  IMAD R4, R4, 0x4, R237 ;  /* 0x0000000404047824 */ /* 0x000fe200078e02ed */
[----:B------:R-:W-:Y:S01]  /*1a50*/  IADD3 R0, -R0, UR39, RZ ;  /* 0x0000002700007c10 */ /* 0x000fe2000fffe1ff */
[----:B------:R-:W-:Y:S01]  /*1a60*/  ULOP3.LUT UR16, UR38, 0x1, URZ, 0xfc, !UPT ;  /* 0x0000000126107892 */ /* 0x000fe2000f8efc3f */
[----:B------:R-:W-:Y:S01]  /*1a70*/  UMOV UR4, URZ ;  /* 0x0000003f00047c82 */ /* 0x000fe20008000000 */
[----:B------:R-:W-:Y:S01]  /*1a80*/  UMOV UR5, URZ ;  /* 0x0000003f00057c82 */ /* 0x000fe20008000000 */
[----:B------:R-:W-:Y:S01]  /*1a90*/  ULDC UR17, c[0x0][0x280] ;  /* 0x0000a00000117ab9 */ /* 0x000fe20000000800 */
[----:B------:R-:W-:Y:S01]  /*1aa0*/  ULDC UR18, c[0x0][0x75c] ;  /* 0x0001d70000127ab9 */ /* 0x000fe20000000800 */
[----:B-1234-:R-:W-:-:S07]  /*1ab0*/  ULDC UR19, c[0x0][0x744] ;  /* 0x0001d10000137ab9 */ /* 0x01efce0000000800 */
.L_x_1042:
[----:B------:R-:W-:-:S06]  /*1ac0*/  UISETP.NE.AND UP0, UPT, UR16, 0x3, UPT ;  /* 0x000000031000788c */ /* 0x000fcc000bf05270 */
[----:B------:R-:W-:-:S13]  /*1ad0*/  PLOP3.LUT P6, PT, PT, PT, UP0, 0x80, 0x0 ;  /* 0x000000000000781c */ /* 0x000fda0003fcf008 */
[----:B-1----:R-:W-:Y:S05]  /*1ae0*/  @!P6 BRA `(.L_x_1032) ;  /* 0x000000000004e947 */ /* 0x002fea0003800000 */
[----:B------:R-:W-:Y:S01]  /*1af0*/  BPT.TRAP 0x1 ;  /* 0x000000040000795c */ /* 0x000fe20000300000 */
.L_x_1032:
[----:B------:R-:W-:Y:S01]  /*1b00*/  R2UR UR6, R237 ;  /* 0x00000000ed0672ca */ /* 0x000fe200000e0000 */
[----:B------:R-:W-:-:S05]  /*1b10*/  IMAD.U32 R120, RZ, RZ, UR4 ;  /* 0x00000004ff787e24 */ /* 0x000fca000f8e00ff */
[----:B------:R-:W-:-:S07]  /*1b20*/  SHF.L.U32 R120, R120, 0x1f, RZ ;  /* 0x0000001f78787819 */ /* 0x000fce00000006ff */
[----:B------:R-:W-:-:S09]  /*1b30*/  ULEA UR6, UR5, UR6, 0x3 ;  /* 0x0000000605067291 */ /* 0x000fd2000f8e183f */
[----:B------:R1:W2:Y:S01]  /*1b40*/  SYNCS.PHASECHK.TRANS64.TRYWAIT P0, [UR6+0x26810], R120 ;  /* 0x02681078ff0075a7 */ /* 0x0002a20008000146 */
[----:B------:R-:W-:Y:S05]  /*1b50*/  @!P6 BRA `(.L_x_1033) ;  /* 0x000000000004e947 */ /* 0x000fea0003800000 */
[----:B------:R-:W-:Y:S01]  /*1b60*/  BPT.TRAP 0x1 ;  /* 0x000000040000795c */ /* 0x000fe20000300000 */
.L_x_1033:
[----:B--2---:R-:W-:Y:S05]  /*1b70*/  @P0 BRA `(.L_x_1034) ;  /* 0x0000000000080947 */ /* 0x004fea0003800000 */
[----:B------:R-:W2:Y:S02]  /*1b80*/  SYNCS.PHASECHK.TRANS64.TRYWAIT P0, [UR6+0x26810], R120 ;  /* 0x02681078ff0075a7 */ /* 0x000ea40008000146 */
[----:B--2---:R-:W-:Y:S05]  /*1b90*/  @!P0 BRA `(.L_x_1035) ;  /* 0x0000007c00a48947 */ /* 0x004fea0003800000 */
.L_x_1034:
[----:B------:R-:W-:Y:S01]  /*1ba0*/  R2UR UR7, R237 ;  /* 0x00000000ed0772ca */ /* 0x000fe200000e0000 */
[----:B--2---:R-:W-:Y:S01]  /*1bb0*/  IMAD R5, R16, 0x800, R237 ;  /* 0x0000080010057824 */ /* 0x004fe200078e02ed */
[----:B------:R-:W-:Y:S01]  /*1bc0*/  WARPGROUP.ARRIVE ;  /* 0x00000000000079c5 */ /* 0x000fe20000000000 */
[----:B------:R-:W-:Y:S01]  /*1bd0*/  UMOV UR9, 0xc0000010 ;  /* 0xc000001000097882 */ /* 0x000fe20000000000 */
[----:B------:R-:W-:Y:S02]  /*1be0*/  UMOV UR11, 0x80000020 ;  /* 0x80000020000b7882 */ /* 0x000fe40000000000 */
[----:B------:R-:W-:Y:S01]  /*1bf0*/  R2UR UR8, R5 ;  /* 0x00000000050872ca */ /* 0x000fe200000e0000 */
[----:B------:R-:W-:-:S04]  /*1c00*/  IMAD.U32 R5, RZ, RZ, UR5 ;  /* 0x00000005ff057e24 */ /* 0x000fc8000f8e00ff */
[----:B------:R-:W-:Y:S02]  /*1c10*/  IMAD R6, R5, 0x40, R2 ;  /* 0x0000004005067824 */ /* 0x000fe400078e0202 */
[----:B------:R-:W-:Y:S02]  /*1c20*/  UIADD3 UR7, UR7, 0x12000, URZ ;  /* 0x0001200007077890 */ /* 0x000fe4000fffe03f */
[----:B------:R-:W-:Y:S02]  /*1c30*/  IMAD R5, R6, 0x4, R237 ;  /* 0x0000000406057824 */ /* 0x000fe400078e02ed */
[----:B------:R-:W-:Y:S02]  /*1c40*/  USHF.R.U32.HI UR7, URZ, 0x4, UR7 ;  /* 0x000000043f077899 */ /* 0x000fe40008011607 */
[----:B------:R-:W-:Y:S02]  /*1c50*/  USHF.R.U32.HI UR8, URZ, 0x4, UR8 ;  /* 0x000000043f087899 */ /* 0x000fe40008011608 */
        /* <DEDUP_REMOVED lines=54> */
.L_x_1036:
[----:B------:R1:W1:Y:S01]  /*1fc0*/  SYNCS.PHASECHK.TRANS64.TRYWAIT P0, [UR6+0x26830], R120 ;  /* 0x02683078ff0075a7 */ /* 0x0002620008000146 */
[----:B------:R-:W-:Y:S05]  /*1fd0*/  @!P6 BRA `(.L_x_1037) ;  /* 0x000000000004e947 */ /* 0x000fea0003800000 */
[----:B------:R-:W-:Y:S01]  /*1fe0*/  BPT.TRAP 0x1 ;  /* 0x000000040000795c */ /* 0x000fe20000300000 */
.L_x_1037:
[----:B------:R-:W1:Y:S01]  /*1ff0*/  LDC.64 R222, c[0x0][0x748] ;  /* 0x0001d200ffde7b82 */ /* 0x000e620000000a00 */
        /* <DEDUP_REMOVED lines=23> */
[----:B------:R-:W1:Y:S08]  /*2170*/  MUFU.TANH R6, R6 ;  /* 0x0000000600067308 */ /* 0x000e700000002400 */
        /* <DEDUP_REMOVED lines=20> */
[----:B------:R-:W2:Y:S08]  /*22c0*/  MUFU.TANH R204, R204 ;  /* 0x000000cc00cc7308 */ /* 0x000eb00000002400 */
[----:B------:R-:W2:Y:S01]  /*22d0*/  MUFU.TANH R205, R205 ;  /* 0x000000cd00cd7308 */ /* 0x000ea20000002400 */
[----:B-1----:R-:W-:Y:S05]  /*22e0*/  @P0 BRA `(.L_x_1038) ;  /* 0x0000000000080947 */ /* 0x002fea0003800000 */
[----:B------:R-:W1:Y:S02]  /*22f0*/  SYNCS.PHASECHK.TRANS64.TRYWAIT P0, [UR6+0x26830], R120 ;  /* 0x02683078ff0075a7 */ /* 0x000e640008000146 */
[----:B-1----:R-:W-:Y:S05]  /*2300*/  @!P0 BRA `(.L_x_1039) ;  /* 0x0000007400e08947 */ /* 0x002fea0003800000 */
.L_x_1038:
[----:B------:R-:W-:Y:S01]  /*2310*/  ULEA UR9, UR37, -UR17, 0x6 ;  /* 0x8000001125097291 */ /* 0x000fe2000f8e303f */
[----:B------:R-:W-:Y:S01]  /*2320*/  ISETP.GT.AND P2, PT, R3, RZ, PT ;  /* 0x000000ff0300720c */ /* 0x000fe20003f44270 */
[----:B------:R-:W-:Y:S01]  /*2330*/  FMUL.FTZ R236, R151, UR18 ;  /* 0x0000001297ec7c20 */ /* 0x000fe20008410000 */
[----:B------:R-:W-:Y:S01]  /*2340*/  ISETP.GT.AND P0, PT, R3, 0x8, PT ;  /* 0x000000080300780c */ /* 0x000fe20003f04270 */
[----:B------:R-:W-:Y:S01]  /*2350*/  FMUL.FTZ R235, R152, UR18 ;  /* 0x0000001298eb7c20 */ /* 0x000fe20008410000 */
[----:B------:R-:W-:Y:S01]  /*2360*/  ISETP.GT.AND P1, PT, R0, RZ, PT ;  /* 0x000000ff0000720c */ /* 0x000fe20003f24270 */
[----:B------:R-:W-:Y:S01]  /*2370*/  FMUL.FTZ R234, R154, UR18 ;  /* 0x000000129aea7c20 */ /* 0x000fe20008410000 */
[C---:B------:R-:W-:Y:S01]  /*2380*/  IADD3 R120, R0.reuse, UR9, R2 ;  /* 0x0000000900787c10 */ /* 0x040fe2000fffe002 */
[----:B------:R-:W1:Y:S01]  /*2390*/  MUFU.TANH R236, R236 ;  /* 0x000000ec00ec7308 */ /* 0x000e620000002400 */
[----:B------:R-:W-:Y:S01]  /*23a0*/  ISETP.GT.AND P3, PT, R0, 0x8, PT ;  /* 0x000000080000780c */ /* 0x000fe20003f64270 */
[----:B------:R-:W-:Y:S01]  /*23b0*/  UMOV UR11, 0x80000020 ;  /* 0x80000020000b7882 */ /* 0x000fe20000000000 */
[--C-:B------:R-:W-:Y:S01]  /*23c0*/  IADD3 R123, RZ, -R120, -R223.reuse ;  /* 0x80000078ff7b7210 */ /* 0x100fe20007ffe8df */
[--C-:B------:R-:W-:Y:S01]  /*23d0*/  IMAD.IADD R121, R222, 0x1, -R120.reuse ;  /* 0x00000001de797824 */ /* 0x100fe200078e0a78 */
[----:B------:R-:W-:Y:S01]  /*23e0*/  IADD3 R223, -R120, 0x8, -R223 ;  /* 0x0000000878df7810 */ /* 0x000fe20007ffe9df */
[----:B------:R-:W-:Y:S01]  /*23f0*/  UMOV UR15, 0x80000020 ;  /* 0x80000020000f7882 */ /* 0x000fe20000000000 */
[----:B------:R-:W-:Y:S01]  /*2400*/  IADD3 R120, R222, 0x8, -R120 ;  /* 0x00000008de787810 */ /* 0x000fe20007ffe878 */
[----:B------:R-:W5:Y:S01]  /*2410*/  MUFU.TANH R235, R235 ;  /* 0x000000eb00eb7308 */ /* 0x000f620000002400 */
[----:B------:R-:W-:Y:S01]  /*2420*/  SEL R121, R121, 0x40, !P2 ;  /* 0x0000004079797807 */ /* 0x000fe20005000000 */
[----:B------:R-:W-:Y:S01]  /*2430*/  FMUL.FTZ R224, R159, UR18 ;  /* 0x000000129fe07c20 */ /* 0x000fe20008410000 */
[----:B------:R-:W-:-:S02]  /*2440*/  SEL R122, R120, 0x40, !P0 ;  /* 0x00000040787a7807 */ /* 0x000fc40004000000 */
[----:B------:R-:W-:Y:S02]  /*2450*/  SEL R120, R123, 0x40, P1 ;  /* 0x000000407b787807 */ /* 0x000fe40000800000 */
[C---:B------:R-:W-:Y:S01]  /*2460*/  ISETP.GE.AND P0, PT, R121.reuse, RZ, PT ;  /* 0x000000ff7900720c */ /* 0x040fe20003f06270 */
[----:B------:R-:W5:Y:S01]  /*2470*/  MUFU.TANH R234, R234 ;  /* 0x000000ea00ea7308 */ /* 0x000f620000002400 */
[----:B------:R-:W-:Y:S02]  /*2480*/  ISETP.GE.AND P1, PT, R121, 0x8, PT ;  /* 0x000000087900780c */ /* 0x000fe40003f26270 */
[----:B------:R-:W-:Y:S02]  /*2490*/  SEL R223, R223, 0x40, P3 ;  /* 0x00000040dfdf7807 */ /* 0x000fe40001800000 */
[C---:B------:R-:W-:Y:S02]  /*24a0*/  ISETP.GT.OR P0, PT, R120.reuse, RZ, !P0 ;  /* 0x000000ff7800720c */ /* 0x040fe40004704670 */
[----:B------:R-:W-:Y:S01]  /*24b0*/  ISETP.GT.OR P1, PT, R120, 0x8, !P1 ;  /* 0x000000087800780c */ /* 0x000fe20004f24670 */
[----:B------:R-:W-:Y:S01]  /*24c0*/  MUFU.TANH R224, R224 ;  /* 0x000000e000e07308 */ /* 0x000fe20000002400 */
[----:B------:R-:W-:-:S02]  /*24d0*/  ISETP.GE.AND P3, PT, R122, RZ, PT ;  /* 0x000000ff7a00720c */ /* 0x000fc40003f66270 */
[----:B------:R-:W-:Y:S02]  /*24e0*/  ISETP.GE.AND P4, PT, R121, 0x1, PT ;  /* 0x000000017900780c */ /* 0x000fe40003f86270 */
[----:B------:R-:W-:Y:S02]  /*24f0*/  ISETP.GE.AND P5, PT, R122, 0x1, PT ;  /* 0x000000017a00780c */ /* 0x000fe40003fa6270 */
[----:B------:R-:W-:Y:S02]  /*2500*/  FSEL R225, R6, -INF , !P0 ;  /* 0xff80000006e17808 */ /* 0x000fe40004000000 */
[----:B------:R-:W-:Y:S02]  /*2510*/  FSEL R221, R10, -INF , !P1 ;  /* 0xff8000000add7808 */ /* 0x000fe40004800000 */
[----:B------:R-:W-:Y:S01]  /*2520*/  ISETP.GE.AND P2, PT, R122, 0x8, PT ;  /* 0x000000087a00780c */ /* 0x000fe20003f46270 */
[----:B---3--:R-:W-:Y:S01]  /*2530*/  FFMA.FTZ R225, R225, UR19, -R194 ;  /* 0x00000013e1e17c23 */ /* 0x008fe200080108c2 */
[----:B------:R-:W-:Y:S01]  /*2540*/  ISETP.GT.OR P3, PT, R223, RZ, !P3 ;  /* 0x000000ffdf00720c */ /* 0x000fe20005f64670 */
[----:B----4-:R-:W-:Y:S01]  /*2550*/  FFMA.FTZ R230, R221, UR19, -R192 ;  /* 0x00000013dde67c23 */ /* 0x010fe200080108c0 */
[----:B------:R-:W-:Y:S01]  /*2560*/  ISETP.GE.AND P0, PT, R121, 0x9, PT ;  /* 0x000000097900780c */ /* 0x000fe20003f06270 */
[----:B------:R-:W-:Y:S01]  /*2570*/  FMUL.FTZ R221, R156, UR18 ;  /* 0x000000129cdd7c20 */ /* 0x000fe20008410000 */
[----:B------:R-:W-:Y:S01]  /*2580*/  ISETP.GT.OR P4, PT, R120, 0x1, !P4 ;  /* 0x000000017800780c */ /* 0x000fe20006784670 */
[----:B------:R-:W-:Y:S01]  /*2590*/  MUFU.EX2 R225, R225 ;  /* 0x000000e100e17308 */ /* 0x000fe20000000800 */
[----:B------:R-:W-:-:S02]  /*25a0*/  ISETP.GT.OR P5, PT, R223, 0x1, !P5 ;  /* 0x00000001df00780c */ /* 0x000fc40006fa4670 */
[----:B------:R-:W-:Y:S02]  /*25b0*/  ISETP.GE.AND P1, PT, R121, 0x11, PT ;  /* 0x000000117900780c */ /* 0x000fe40003f26270 */
[----:B------:R-:W-:Y:S02]  /*25c0*/  FSEL R233, R8, -INF , !P3 ;  /* 0xff80000008e97808 */ /* 0x000fe40005800000 */
[----:B------:R-:W-:Y:S01]  /*25d0*/  FSEL R226, R7, -INF , !P4 ;  /* 0xff80000007e27808 */ /* 0x000fe20006000000 */
[----:B------:R-:W-:Y:S01]  /*25e0*/  MUFU.TANH R221, R221 ;  /* 0x000000dd00dd7308 */ /* 0x000fe20000002400 */
[----:B------:R-:W-:Y:S01]  /*25f0*/  FSEL R232, R9, -INF , !P5 ;  /* 0xff80000009e87808 */ /* 0x000fe20006800000 */
[----:B------:R-:W-:Y:S01]  /*2600*/  FFMA.FTZ R233, R233, UR19, -R194 ;  /* 0x00000013e9e97c23 */ /* 0x000fe200080108c2 */
[----:B------:R-:W-:Y:S01]  /*2610*/  ISETP.GT.OR P2, PT, R223, 0x8, !P2 ;  /* 0x00000008df00780c */ /* 0x000fe20005744670 */
[--C-:B------:R-:W-:Y:S01]  /*2620*/  FFMA.FTZ R226, R226, UR19, -R195.reuse ;  /* 0x00000013e2e27c23 */ /* 0x100fe200080108c3 */
[----:B------:R-:W-:Y:S01]  /*2630*/  ISETP.GT.OR P0, PT, R120, 0x9, !P0 ;  /* 0x000000097800780c */ /* 0x000fe20004704670 */
[----:B------:R-:W-:Y:S01]  /*2640*/  FFMA.FTZ R232, R232, UR19, -R195 ;  /* 0x00000013e8e87c23 */ /* 0x000fe200080108c3 */
[----:B------:R-:W-:Y:S01]  /*2650*/  ISETP.GT.OR P1, PT, R120, 0x11, !P1 ;  /* 0x000000117800780c */ /* 0x000fe20004f24670 */
[----:B------:R-:W-:Y:S01]  /*2660*/  FMUL.FTZ R195, R153, UR18 ;  /* 0x0000001299c37c20 */ /* 0x000fe20008410000 */
[----:B------:R-:W-:Y:S01]  /*2670*/  R2UR UR8, R237 ;  /* 0x00000000ed0872ca */ /* 0x000fe200000e0000 */
[----:B------:R-:W3:Y:S01]  /*2680*/  MUFU.EX2 R153, R233 ;  /* 0x000000e900997308 */ /* 0x000ee20000000800 */
[----:B------:R-:W-:-:S02]  /*2690*/  ISETP.GE.AND P3, PT, R122, 0x9, PT ;  /* 0x000000097a00780c */ /* 0x000fc40003f66270 */
[----:B------:R-:W-:Y:S02]  /*26a0*/  ISETP.GE.AND P4, PT, R121, 0x10, PT ;  /* 0x000000107900780c */ /* 0x000fe40003f86270 */
[----:B------:R-:W-:Y:S02]  /*26b0*/  ISETP.GE.AND P5, PT, R122, 0x10, PT ;  /* 0x000000107a00780c */ /* 0x000fe40003fa6270 */
[----:B------:R-:W-:Y:S01]  /*26c0*/  FSEL R231, R12, -INF , !P2 ;  /* 0xff8000000ce77808 */ /* 0x000fe20005000000 */
[----:B------:R-:W-:Y:S01]  /*26d0*/  FFMA.FTZ R8, -R8, R8, 1 ;  /* 0x3f80000008087423 */ /* 0x000fe20000010108 */
[----:B------:R-:W-:Y:S01]  /*26e0*/  FSEL R222, R11, -INF , !P0 ;  /* 0xff8000000bde7808 */ /* 0x000fe20004000000 */
[----:B------:R-:W-:Y:S01]  /*26f0*/  MUFU.TANH R195, R195 ;  /* 0x000000c300c37308 */ /* 0x000fe20000002400 */
[----:B------:R-:W-:Y:S01]  /*2700*/  FSEL R219, R15, -INF , !P1 ;  /* 0xff8000000fdb7808 */ /* 0x000fe20004800000 */
[----:B------:R-:W-:Y:S01]  /*2710*/  UIADD3 UR8, UR8, 0x18000, URZ ;  /* 0x0001800008087890 */ /* 0x000fe2000fffe03f */
[----:B------:R-:W-:Y:S01]  /*2720*/  ISETP.GE.AND P2, PT, R122, 0x11, PT ;  /* 0x000000117a00780c */ /* 0x000fe20003f46270 */
[----:B------:R-:W-:Y:S01]  /*2730*/  FFMA.FTZ R231, R231, UR19, -R192 ;  /* 0x00000013e7e77c23 */ /* 0x000fe200080108c0 */
[----:B------:R-:W-:Y:S01]  /*2740*/  ISETP.GT.OR P3, PT, R223, 0x9, !P3 ;  /* 0x00000009df00780c */ /* 0x000fe20005f64670 */
[----:B------:R-:W-:Y:S01]  /*2750*/  USHF.R.U32.HI UR8, URZ, 0x4, UR8 ;  /* 0x000000043f087899 */ /* 0x000fe20008011608 */
[----:B------:R-:W-:Y:S01]  /*2760*/  ISETP.GE.AND P0, PT, R121, 0x18, PT ;  /* 0x000000187900780c */ /* 0x000fe20003f06270 */
[--C-:B------:R-:W-:Y:S01]  /*2770*/  FFMA.FTZ R194, R222, UR19, -R193.reuse ;  /* 0x00000013dec27c23 */ /* 0x100fe200080108c1 */
[----:B------:R-:W-:Y:S01]  /*2780*/  ISETP.GT.OR P4, PT, R120, 0x10, !P4 ;  /* 0x000000107800780c */ /* 0x000fe20006784670 */
[----:B------:R-:W-:Y:S01]  /*2790*/  ULOP3.LUT UR8, UR8, 0x3fff, URZ, 0xc0, !UPT ;  /* 0x00003fff08087892 */ /* 0x000fe2000f8ec03f */
[----:B------:R-:W-:Y:S01]  /*27a0*/  ISETP.GT.OR P5, PT, R223, 0x10, !P5 ;  /* 0x00000010df00780c */ /* 0x000fe20006fa4670 */
[----:B------:R-:W-:Y:S01]  /*27b0*/  FMUL.FTZ R222, R157, UR18 ;  /* 0x000000129dde7c20 */ /* 0x000fe20008410000 */
[----:B------:R-:W-:Y:S01]  /*27c0*/  ISETP.GE.AND P1, PT, R121, 0x20, PT ;  /* 0x000000207900780c */ /* 0x000fe20003f26270 */
[----:B------:R-:W-:Y:S01]  /*27d0*/  ULOP3.LUT UR10, UR8, 0x10000, URZ, 0xfc, !UPT ;  /* 0x00010000080a7892 */ /* 0x000fe2000f8efc3f */
[----:B------:R-:W-:Y:S01]  /*27e0*/  FSEL R220, R13, -INF , !P3 ;  /* 0xff8000000ddc7808 */ /* 0x000fe20005800000 */
[----:B------:R-:W-:Y:S01]  /*27f0*/  MUFU.EX2 R226, R226 ;  /* 0x000000e200e27308 */ /* 0x000fe20000000800 */
[----:B------:R-:W-:Y:S01]  /*2800*/  FSEL R228, R14, -INF , !P4 ;  /* 0xff8000000ee47808 */ /* 0x000fe20006000000 */
[----:B------:R-:W-:Y:S01]  /*2810*/  UIMAD UR10, UR5, 0x300, UR10 ;  /* 0x00000300050a78a4 */ /* 0x000fe2000f8e020a */
[----:B------:R-:W-:Y:S01]  /*2820*/  FSEL R227, R17, -INF , !P5 ;  /* 0xff80000011e37808 */ /* 0x000fe20006800000 */
[----:B------:R-:W-:Y:S01]  /*2830*/  FFMA.FTZ R229, R220, UR19, -R193 ;  /* 0x00000013dce57c23 */ /* 0x000fe200080108c1 */
[----:B------:R-:W-:Y:S01]  /*2840*/  ISETP.GT.OR P2, PT, R223, 0x11, !P2 ;  /* 0x00000011df00780c */ /* 0x000fe20005744670 */
[----:B------:R-:W-:Y:S01]  /*2850*/  UIADD3 UR12, UR10, 0x2, URZ ;  /* 0x000000020a0c7890 */ /* 0x000fe2000fffe03f */
[C---:B------:R-:W-:Y:S01]  /*2860*/  ISETP.GT.OR P0, PT, R120.reuse, 0x18, !P0 ;  /* 0x000000187800780c */ /* 0x040fe20004704670 */
[----:B------:R-:W-:Y:S01]  /*2870*/  FMUL.FTZ R220, R155, UR18 ;  /* 0x000000129bdc7c20 */ /* 0x000fe20008410000 */
[----:B------:R-:W-:Y:S01]  /*2880*/  ISETP.GT.OR P1, PT, R120, 0x20, !P1 ;  /* 0x000000207800780c */ /* 0x000fe20004f24670 */
[----:B------:R4:W3:Y:S01]  /*2890*/  MUFU.EX2 R155, R232 ;  /* 0x000000e8009b7308 */ /* 0x0008e20000000800 */
[----:B------:R-:W-:-:S02]  /*28a0*/  ISETP.GE.AND P3, PT, R122, 0x18, PT ;  /* 0x000000187a00780c */ /* 0x000fc40003f66270 */
[----:B------:R-:W-:Y:S01]  /*28b0*/  ISETP.GE.AND P4, PT, R121, 0x19, PT ;  /* 0x000000197900780c */ /* 0x000fe20003f86270 */
[----:B------:R-:W-:Y:S01]  /*28c0*/  UMOV UR14, UR12 ;  /* 0x0000000c000e7c82 */ /* 0x000fe20008000000 */
[----:B------:R-:W-:Y:S01]  /*28d0*/  ISETP.GE.AND P5, PT, R122, 0x19, PT ;  /* 0x000000197a00780c */ /* 0x000fe20003fa6270 */
[----:B------:R-:W-:Y:S01]  /*28e0*/  UIADD3 UR12, UR10, 0x100, URZ ;  /* 0x000001000a0c7890 */ /* 0x000fe2000fffe03f */
[----:B------:R-:W-:Y:S01]  /*28f0*/  FSEL R218, R18, -INF , !P2 ;  /* 0xff80000012da7808 */ /* 0x000fe20005000000 */
[----:B------:R-:W-:Y:S01]  /*2900*/  FFMA.FTZ R227, R227, UR19, -R190 ;  /* 0x00000013e3e37c23 */ /* 0x000fe200080108be */
[----:B------:R-:W-:Y:S01]  /*2910*/  FSEL R214, R19, -INF , !P0 ;  /* 0xff80000013d67808 */ /* 0x000fe20004000000 */
[----:B----4-:R-:W4:Y:S01]  /*2920*/  LDL R232, [R1] ;  /* 0x0000000001e87983 */ /* 0x010f220000100800 */
[----:B------:R-:W-:Y:S01]  /*2930*/  FSEL R152, R199, -INF , !P1 ;  /* 0xff800000c7987808 */ /* 0x000fe20004800000 */
[----:B------:R-:W-:Y:S01]  /*2940*/  MUFU.EX2 R159, R231 ;  /* 0x000000e7009f7308 */ /* 0x000fe20000000800 */
[----:B------:R-:W-:-:S02]  /*2950*/  ISETP.GE.AND P2, PT, R122, 0x20, PT ;  /* 0x000000207a00780c */ /* 0x000fc40003f46270 */
[----:B------:R-:W-:Y:S02]  /*2960*/  ISETP.GT.OR P3, PT, R223, 0x18, !P3 ;  /* 0x00000018df00780c */ /* 0x000fe40005f64670 */
[----:B------:R-:W-:Y:S02]  /*2970*/  ISETP.GE.AND P0, PT, R121, 0x21, PT ;  /* 0x000000217900780c */ /* 0x000fe40003f06270 */
[----:B------:R-:W-:Y:S01]  /*2980*/  ISETP.GT.OR P4, PT, R120, 0x19, !P4 ;  /* 0x000000197800780c */ /* 0x000fe20006784670 */
[----:B------:R-:W-:Y:S01]  /*2990*/  FFMA.FTZ R219, R219, UR19, -R191 ;  /* 0x00000013dbdb7c23 */ /* 0x000fe200080108bf */
[----:B------:R-:W-:Y:S01]  /*29a0*/  ISETP.GT.OR P5, PT, R223, 0x19, !P5 ;  /* 0x00000019df00780c */ /* 0x000fe20006fa4670 */
[----:B------:R-:W3:Y:S01]  /*29b0*/  MUFU.EX2 R194, R194 ;  /* 0x000000c200c27308 */ /* 0x000ee20000000800 */
[----:B------:R-:W-:Y:S02]  /*29c0*/  ISETP.GE.AND P1, PT, R121, 0x29, PT ;  /* 0x000000297900780c */ /* 0x000fe40003f26270 */
[----:B------:R-:W-:-:S02]  /*29d0*/  FSEL R217, R197, -INF , !P3 ;  /* 0xff800000c5d97808 */ /* 0x000fc40005800000 */
[----:B------:R-:W-:Y:S02]  /*29e0*/  FSEL R215, R196, -INF , !P4 ;  /* 0xff800000c4d77808 */ /* 0x000fe40006000000 */
[----:B------:R-:W-:Y:S01]  /*29f0*/  FSEL R216, R198, -INF , !P5 ;  /* 0xff800000c6d87808 */ /* 0x000fe20006800000 */
[----:B------:R-:W-:Y:S01]  /*2a00*/  MUFU.TANH R222, R222 ;  /* 0x000000de00de7308 */ /* 0x000fe20000002400 */
[----:B------:R-:W-:Y:S02]  /*2a10*/  ISETP.GT.OR P2, PT, R223, 0x20, !P2 ;  /* 0x00000020df00780c */ /* 0x000fe40005744670 */
[C---:B------:R-:W-:Y:S02]  /*2a20*/  ISETP.GT.OR P0, PT, R120.reuse, 0x21, !P0 ;  /* 0x000000217800780c */ /* 0x040fe40004704670 */
[----:B------:R-:W-:Y:S02]  /*2a30*/  ISETP.GT.OR P1, PT, R120, 0x29, !P1 ;  /* 0x000000297800780c */ /* 0x000fe40004f24670 */
[----:B------:R-:W-:Y:S01]  /*2a40*/  ISETP.GE.AND P3, PT, R122, 0x21, PT ;  /* 0x000000217a00780c */ /* 0x000fe20003f66270 */
[----:B------:R-:W-:Y:S01]  /*2a50*/  MUFU.TANH R220, R220 ;  /* 0x000000dc00dc7308 */ /* 0x000fe20000002400 */
[----:B------:R-:W-:-:S02]  /*2a60*/  ISETP.GE.AND P4, PT, R121, 0x28, PT ;  /* 0x000000287900780c */ /* 0x000fc40003f86270 */
[----:B------:R-:W-:Y:S02]  /*2a70*/  ISETP.GE.AND P5, PT, R122, 0x28, PT ;  /* 0x000000287a00780c */ /* 0x000fe40003fa6270 */
[----:B------:R-:W-:Y:S02]  /*2a80*/  FSEL R213, R201, -INF , !P2 ;  /* 0xff800000c9d57808 */ /* 0x000fe40005000000 */
[----:B------:R-:W-:Y:S02]  /*2a90*/  FSEL R154, R200, -INF , !P0 ;  /* 0xff800000c89a7808 */ /* 0x000fe40004000000 */
[----:B--2---:R-:W-:Y:S02]  /*2aa0*/  FSEL R206, R204, -INF , !P1 ;  /* 0xff800000ccce7808 */ /* 0x004fe40004800000 */
[----:B------:R-:W-:Y:S02]  /*2ab0*/  ISETP.GE.AND P2, PT, R122, 0x29, PT ;  /* 0x000000297a00780c */ /* 0x000fe40003f46270 */
[----:B------:R-:W-:-:S02]  /*2ac0*/  ISETP.GT.OR P3, PT, R223, 0x21, !P3 ;  /* 0x00000021df00780c */ /* 0x000fc40005f64670 */
[----:B------:R-:W-:Y:S02]  /*2ad0*/  ISETP.GE.AND P0, PT, R121, 0x30, PT ;  /* 0x000000307900780c */ /* 0x000fe40003f06270 */
[----:B------:R-:W-:Y:S02]  /*2ae0*/  ISETP.GT.OR P4, PT, R120, 0x28, !P4 ;  /* 0x000000287800780c */ /* 0x000fe40006784670 */
[----:B------:R-:W-:Y:S02]  /*2af0*/  ISETP.GT.OR P5, PT, R223, 0x28, !P5 ;  /* 0x00000028df00780c */ /* 0x000fe40006fa4670 */
[----:B------:R-:W-:Y:S02]  /*2b00*/  ISETP.GE.AND P1, PT, R122, 0x30, PT ;  /* 0x000000307a00780c */ /* 0x000fe40003f26270 */
[----:B------:R-:W-:Y:S02]  /*2b10*/  FSEL R212, R202, -INF , !P3 ;  /* 0xff800000cad47808 */ /* 0x000fe40005800000 */
[----:B------:R-:W-:-:S02]  /*2b20*/  FSEL R208, R203, -INF , !P4 ;  /* 0xff800000cbd07808 */ /* 0x000fc40006000000 */
[----:B------:R-:W-:Y:S02]  /*2b30*/  FSEL R211, R205, -INF , !P5 ;  /* 0xff800000cdd37808 */ /* 0x000fe40006800000 */
[C---:B------:R-:W-:Y:S02]  /*2b40*/  ISETP.GT.OR P2, PT, R223.reuse, 0x29, !P2 ;  /* 0x00000029df00780c */ /* 0x040fe40005744670 */
[----:B------:R-:W-:Y:S02]  /*2b50*/  ISETP.GT.OR P0, PT, R120, 0x30, !P0 ;  /* 0x000000307800780c */ /* 0x000fe40004704670 */
[----:B------:R-:W-:Y:S02]  /*2b60*/  ISETP.GT.OR P1, PT, R223, 0x30, !P1 ;  /* 0x00000030df00780c */ /* 0x000fe40004f24670 */
[C---:B------:R-:W-:Y:S02]  /*2b70*/  ISETP.GE.AND P3, PT, R121.reuse, 0x31, PT ;  /* 0x000000317900780c */ /* 0x040fe40003f66270 */
[----:B------:R-:W-:-:S02]  /*2b80*/  ISETP.GE.AND P4, PT, R121, 0x38, PT ;  /* 0x000000387900780c */ /* 0x000fc40003f86270 */
[----:B------:R-:W-:Y:S02]  /*2b90*/  ISETP.GE.AND P5, PT, R121, 0x39, PT ;  /* 0x000000397900780c */ /* 0x000fe40003fa6270 */
[----:B-1----:R-:W-:Y:S02]  /*2ba0*/  FSEL R210, R236, -INF , !P2 ;  /* 0xff800000ecd27808 */ /* 0x002fe40005000000 */
[----:B-----5:R-:W-:Y:S02]  /*2bb0*/  FSEL R207, R235, -INF , !P0 ;  /* 0xff800000ebcf7808 */ /* 0x020fe40004000000 */
[----:B------:R-:W-:Y:S02]  /*2bc0*/  FSEL R209, R234, -INF , !P1 ;  /* 0xff800000ead17808 */ /* 0x000fe40004800000 */
[C---:B------:R-:W-:Y:S02]  /*2bd0*/  ISETP.GE.AND P2, PT, R122.reuse, 0x31, PT ;  /* 0x000000317a00780c */ /* 0x040fe40003f46270 */
[----:B------:R-:W-:-:S02]  /*2be0*/  ISETP.GE.AND P0, PT, R122, 0x38, PT ;  /* 0x000000387a00780c */ /* 0x000fc40003f06270 */
[----:B------:R-:W-:Y:S02]  /*2bf0*/  ISETP.GE.AND P1, PT, R122, 0x39, PT ;  /* 0x000000397a00780c */ /* 0x000fe40003f26270 */
[C---:B------:R-:W-:Y:S02]  /*2c00*/  ISETP.GT.OR P3, PT, R120.reuse, 0x31, !P3 ;  /* 0x000000317800780c */ /* 0x040fe40005f64670 */
[C---:B------:R-:W-:Y:S02]  /*2c10*/  ISETP.GT.OR P4, PT, R120.reuse, 0x38, !P4 ;  /* 0x000000387800780c */ /* 0x040fe40006784670 */
[----:B------:R-:W-:Y:S02]  /*2c20*/  ISETP.GT.OR P5, PT, R120, 0x39, !P5 ;  /* 0x000000397800780c */ /* 0x000fe40006fa4670 */
[----:B------:R-:W-:Y:S01]  /*2c30*/  WARPGROUP.ARRIVE ;  /* 0x00000000000079c5 */ /* 0x000fe20000000000 */
[C---:B------:R-:W-:Y:S02]  /*2c40*/  ISETP.GT.OR P2, PT, R223.reuse, 0x31, !P2 ;  /* 0x00000031df00780c */ /* 0x040fe40005744670 */
[----:B------:R-:W-:-:S02]  /*2c50*/  ISETP.GT.OR P0, PT, R223, 0x38, !P0 ;  /* 0x00000038df00780c */ /* 0x000fc40004704670 */
[----:B------:R-:W-:Y:S01]  /*2c60*/  ISETP.GT.OR P1, PT, R223, 0x39, !P1 ;  /* 0x00000039df00780c */ /* 0x000fe20004f24670 */
[----:B------:R-:W-:Y:S01]  /*2c70*/  HGMMA.64x64x16.F32 R120, R160, gdesc[UR8], RZ, !UPT, gsb0 ;  /* 0x00e00008a0787df0 */ /* 0x000fe2000c0008ff */
[----:B------:R-:W-:Y:S01]  /*2c80*/  UMOV UR11, 0x80000020 ;  /* 0x80000020000b7882 */ /* 0x000fe20000000000 */
[----:B------:R-:W-:Y:S01]  /*2c90*/  FMUL.FTZ R223, R158, UR18 ;  /* 0x000000129edf7c20 */ /* 0x000fe20008410000 */
[----:B------:R-:W-:Y:S02]  /*2ca0*/  WARPGROUP.DEPBAR.LE gsb0, 0x0 ;  /* 0x00008000000079c5 */ /* 0x000fe40000010000 */
[----:B------:R-:W-:Y:S01]  /*2cb0*/  WARPGROUP.ARRIVE ;  /* 0x00000000000079c5 */ /* 0x000fe20000000000 */
[----:B------:R1:W-:Y:S05]  /*2cc0*/  MUFU.EX2 R158, R230 ;  /* 0x000000e6009e7308 */ /* 0x0003ea0000000800 */
[----:B------:R-:W-:Y:S01]  /*2cd0*/  HGMMA.64x64x16.F32 R120, R172, gdesc[UR12], R120, gsb0 ;  /* 0x00e0000cac787df0 */ /* 0x000fe20008000878 */
[----:B------:R-:W-:Y:S01]  /*2ce0*/  UMOV UR14, UR12 ;  /* 0x0000000c000e7c82 */ /* 0x000fe20008000000 */
[----:B------:R-:W-:Y:S01]  /*2cf0*/  UMOV UR15, 0x80000020 ;  /* 0x80000020000f7882 */ /* 0x000fe20000000000 */
[----:B------:R-:W-:Y:S01]  /*2d00*/  UIADD3 UR12, UR10, 0x102, URZ ;  /* 0x000001020a0c7890 */ /* 0x000fe2000fffe03f */
[----:B------:R-:W-:Y:S01]  /*2d10*/  FFMA.FTZ R214, R214, UR19, -R188 ;  /* 0x00000013d6d67c23 */ /* 0x000fe200080108bc */
[----:B------:R-:W-:Y:S01]  /*2d20*/  FFMA.FTZ R213, R213, UR19, -R186 ;  /* 0x00000013d5d57c23 */ /* 0x000fe200080108ba */
[--C-:B------:R-:W-:Y:S01]  /*2d30*/  FFMA.FTZ R206, R206, UR19, -R185.reuse ;  /* 0x00000013cece7c23 */ /* 0x100fe200080108b9 */
[----:B------:R-:W-:Y:S01]  /*2d40*/  FFMA.FTZ R210, R210, UR19, -R185 ;  /* 0x00000013d2d27c23 */ /* 0x000fe200080108b9 */
[----:B------:R-:W-:Y:S01]  /*2d50*/  MUFU.TANH R223, R223 ;  /* 0x000000df00df7308 */ /* 0x000fe20000002400 */
[----:B------:R-:W-:-:S02]  /*2d60*/  WARPGROUP.DEPBAR.LE gsb0, 0x0 ;  /* 0x00008000000079c5 */ /* 0x000fc40000010000 */
[----:B------:R-:W-:-:S06]  /*2d70*/  WARPGROUP.ARRIVE ;  /* 0x00000000000079c5 */ /* 0x000fcc0000000000 */
[----:B------:R-:W-:Y:S01]  /*2d80*/  HGMMA.64x64x16.F32 R120, R164, gdesc[UR12], R120, gsb0 ;  /* 0x00e0000ca4787df0 */ /* 0x000fe20008000878 */
[----:B------:R-:W-:Y:S01]  /*2d90*/  UMOV UR14, UR12 ;  /* 0x0000000c000e7c82 */ /* 0x000fe20008000000 */
[----:B------:R-:W-:Y:S01]  /*2da0*/  UMOV UR15, 0x80000020 ;  /* 0x80000020000f7882 */ /* 0x000fe20000000000 */
[----:B------:R-:W-:Y:S02]  /*2db0*/  UIADD3 UR12, UR10, 0x200, URZ ;  /* 0x000002000a0c7890 */ /* 0x000fe4000fffe03f */
[----:B------:R-:W-:Y:S01]  /*2dc0*/  UIADD3 UR10, UR10, 0x202, URZ ;  /* 0x000002020a0a7890 */ /* 0x000fe2000fffe03f */
[----:B------:R-:W-:Y:S02]  /*2dd0*/  WARPGROUP.DEPBAR.LE gsb0, 0x0 ;  /* 0x00008000000079c5 */ /* 0x000fe40000010000 */
[----:B------:R-:W-:-:S06]  /*2de0*/  WARPGROUP.ARRIVE ;  /* 0x00000000000079c5 */ /* 0x000fcc0000000000 */
[----:B------:R-:W-:Y:S01]  /*2df0*/  HGMMA.64x64x16.F32 R120, R176, gdesc[UR12], R120, gsb0 ;  /* 0x00e0000cb0787df0 */ /* 0x000fe20008000878 */
[----:B------:R-:W-:Y:S01]  /*2e00*/  UMOV UR14, UR12 ;  /* 0x0000000c000e7c82 */ /* 0x000fe20008000000 */
[----:B------:R-:W-:Y:S01]  /*2e10*/  UMOV UR15, 0x80000020 ;  /* 0x80000020000f7882 */ /* 0x000fe20000000000 */
[----:B------:R-:W-:Y:S02]  /*2e20*/  WARPGROUP.DEPBAR.LE gsb0, 0x0 ;  /* 0x00008000000079c5 */ /* 0x000fe40000010000 */
[----:B------:R-:W-:-:S06]  /*2e30*/  WARPGROUP.ARRIVE ;  /* 0x00000000000079c5 */ /* 0x000fcc0000000000 */
[----:B------:R-:W-:Y:S03]  /*2e40*/  HGMMA.64x64x16.F32 R120, R168, gdesc[UR12], R120, gsb0 ;  /* 0x00e0000ca8787df0 */ /* 0x000fe60008000878 */
[----:B------:R-:W-:Y:S02]  /*2e50*/  WARPGROUP.DEPBAR.LE gsb0, 0x0 ;  /* 0x00008000000079c5 */ /* 0x000fe40000010000 */
[----:B------:R-:W-:-:S06]  /*2e60*/  WARPGROUP.ARRIVE ;  /* 0x00000000000079c5 */ /* 0x000fcc0000000000 */
[----:B------:R-:W-:Y:S01]  /*2e70*/  HGMMA.64x64x16.F32 R120, R180, gdesc[UR8], R120, gsb0 ;  /* 0x00e00008b4787df0 */ /* 0x000fe20008000878 */
[----:B------:R-:W-:Y:S02]  /*2e80*/  FFMA.FTZ R188, R217, UR19, -R188 ;  /* 0x00000013d9bc7c23 */ /* 0x000fe400080108bc */
[----:B------:R-:W-:Y:S02]  /*2e90*/  WARPGROUP.DEPBAR.LE gsb0, 0x0 ;  /* 0x00008000000079c5 */ /* 0x000fe40000010000 */
[----:B------:R-:W1:Y:S04]  /*2ea0*/  LDS.64 R192, [R5+0x1e200] ;  /* 0x01e2000005c07984 */ /* 0x000e680000000a00 */
[----:B------:R-:W2:Y:S01]  /*2eb0*/  LDS.64 R156, [R5+0x1e220] ;  /* 0x01e22000059c7984 */ /* 0x000ea20000000a00 */
[--C-:B-1----:R-:W-:Y:S01]  /*2ec0*/  FADD.FTZ R230, R120, -R192.reuse ;  /* 0x800000c078e67221 */ /* 0x102fe20000010000 */
[----:B------:R-:W-:Y:S01]  /*2ed0*/  FADD.FTZ R192, R122, -R192 ;  /* 0x800000c07ac07221 */ /* 0x000fe20000010000 */
[----:B------:R-:W-:Y:S01]  /*2ee0*/  FFMA.FTZ R122, R228, UR19, -R190 ;  /* 0x00000013e47a7c23 */ /* 0x000fe200080108be */
[----:B------:R-:W-:Y:S01]  /*2ef0*/  FFMA.FTZ R190, -R6, R6, 1 ;  /* 0x3f80000006be7423 */ /* 0x000fe20000010106 */
[--C-:B------:R-:W-:Y:S01]  /*2f00*/  FADD.FTZ R6, R123, -R193.reuse ;  /* 0x800000c17b067221 */ /* 0x100fe20000010000 */
[----:B---3--:R-:W-:Y:S01]  /*2f10*/  FMUL.FTZ R123, R153, R192 ;  /* 0x000000c0997b7220 */ /* 0x008fe20000410000 */
[----:B------:R-:W-:Y:S01]  /*2f20*/  FADD.FTZ R231, R121, -R193 ;  /* 0x800000c179e77221 */ /* 0x000fe20000010000 */
[----:B------:R-:W-:Y:S01]  /*2f30*/  FFMA.FTZ R193, -R9, R9, 1 ;  /* 0x3f80000009c17423 */ /* 0x000fe20000010109 */
[----:B------:R-:W-:Y:S01]  /*2f40*/  FMUL.FTZ R6, R155, R6 ;  /* 0x000000069b067220 */ /* 0x000fe20000410000 */
[----:B------:R-:W-:Y:S01]  /*2f50*/  FMUL.FTZ R192, R8, R123 ;  /* 0x0000007b08c07220 */ /* 0x000fe20000410000 */
[----:B------:R-:W-:Y:S01]  /*2f60*/  FFMA.FTZ R123, R218, UR19, -R191 ;  /* 0x00000013da7b7c23 */ /* 0x000fe200080108bf */
[----:B------:R-:W-:Y:S01]  /*2f70*/  FFMA.FTZ R191, -R7, R7, 1 ;  /* 0x3f80000007bf7423 */ /* 0x000fe20000010107 */
[----:B------:R-:W-:-:S02]  /*2f80*/  FMUL.FTZ R193, R193, R6 ;  /* 0x00000006c1c17220 */ /* 0x000fc40000410000 */
[----:B------:R-:W1:Y:S01]  /*2f90*/  LDS.64 R6, [R5+0x1e240] ;  /* 0x01e2400005067984 */ /* 0x000e620000000a00 */
[----:B--2---:R-:W-:Y:S01]  /*2fa0*/  FADD.FTZ R217, R125, -R157 ;  /* 0x8000009d7dd97221 */ /* 0x004fe20000010000 */
[----:B------:R2:W-:Y:S01]  /*2fb0*/  MUFU.EX2 R9, R214 ;  /* 0x000000d600097308 */ /* 0x0005e20000000800 */
[----:B------:R-:W-:Y:S01]  /*2fc0*/  FFMA.FTZ R125, R215, UR19, -R189 ;  /* 0x00000013d77d7c23 */ /* 0x000fe200080108bd */
[----:B------:R-:W-:Y:S01]  /*2fd0*/  FFMA.FTZ R215, -R11, R11, 1 ;  /* 0x3f8000000bd77423 */ /* 0x000fe2000001010b */
[----:B--2---:R-:W-:Y:S01]  /*2fe0*/  FFMA.FTZ R214, -R10, R10, 1 ;  /* 0x3f8000000ad67423 */ /* 0x004fe2000001010a */
[----:B------:R-:W-:-:S04]  /*2ff0*/  FMUL.FTZ R10, R194, R217 ;  /* 0x000000d9c20a7220 */ /* 0x000fc80000410000 */
[----:B------:R-:W2:Y:S01]  /*3000*/  MUFU.EX2 R120, R229 ;  /* 0x000000e500787308 */ /* 0x000ea20000000800 */
[----:B------:R-:W-:Y:S02]  /*3010*/  FMUL.FTZ R215, R215, R10 ;  /* 0x0000000ad7d77220 */ /* 0x000fe40000410000 */
[----:B------:R-:W3:Y:S01]  /*3020*/  LDS.64 R10, [R5+0x1e260] ;  /* 0x01e26000050a7984 */ /* 0x000ee20000000a00 */
[----:B------:R-:W-:-:S04]  /*3030*/  FADD.FTZ R126, R126, -R156 ;  /* 0x8000009c7e7e7221 */ /* 0x000fc80000010000 */
[----:B------:R-:W5:Y:S01]  /*3040*/  MUFU.EX2 R121, R227 ;  /* 0x000000e300797308 */ /* 0x000f620000000800 */
[----:B------:R-:W-:Y:S01]  /*3050*/  FADD.FTZ R127, R127, -R157 ;  /* 0x8000009d7f7f7221 */ /* 0x000fe20000010000 */
[----:B------:R-:W-:Y:S01]  /*3060*/  FFMA.FTZ R157, -R12, R12, 1 ;  /* 0x3f8000000c9d7423 */ /* 0x000fe2000001010c */
[----:B------:R-:W-:-:S05]  /*3070*/  FMUL.FTZ R126, R159, R126 ;  /* 0x0000007e9f7e7220 */ /* 0x000fca0000410000 */
[----:B------:R-:W5:Y:S01]  /*3080*/  MUFU.EX2 R122, R122 ;  /* 0x0000007a007a7308 */ /* 0x000f620000000800 */
[----:B------:R-:W-:Y:S01]  /*3090*/  FMUL.FTZ R157, R157, R126 ;  /* 0x0000007e9d9d7220 */ /* 0x000fe20000410000 */
[----:B------:R-:W-:Y:S01]  /*30a0*/  FFMA.FTZ R126, R152, UR19, -R186 ;  /* 0x00000013987e7c23 */ /* 0x000fe200080108ba */
[----:B------:R-:W-:Y:S01]  /*30b0*/  FFMA.FTZ R186, -R13, R13, 1 ;  /* 0x3f8000000dba7423 */ /* 0x000fe2000001010d */
[----:B--2---:R-:W-:Y:S01]  /*30c0*/  FMUL.FTZ R127, R120, R127 ;  /* 0x0000007f787f7220 */ /* 0x004fe20000410000 */
[--C-:B------:R-:W-:Y:S01]  /*30d0*/  FFMA.FTZ R208, R208, UR19, -R184.reuse ;  /* 0x00000013d0d07c23 */ /* 0x100fe200080108b8 */
[----:B------:R-:W-:Y:S01]  /*30e0*/  FFMA.FTZ R211, R211, UR19, -R184 ;  /* 0x00000013d3d37c23 */ /* 0x000fe200080108b8 */
[--C-:B-1----:R-:W-:Y:S01]  /*30f0*/  FADD.FTZ R185, R128, -R6.reuse ;  /* 0x8000000680b97221 */ /* 0x102fe20000010000 */
[----:B------:R-:W-:Y:S01]  /*3100*/  FADD.FTZ R6, R130, -R6 ;  /* 0x8000000682067221 */ /* 0x000fe20000010000 */
[----:B------:R-:W-:Y:S01]  /*3110*/  FMUL.FTZ R186, R186, R127 ;  /* 0x0000007fbaba7220 */ /* 0x000fe20000410000 */
[----:B------:R1:W2:Y:S01]  /*3120*/  MUFU.EX2 R8, R219 ;  /* 0x000000db00087308 */ /* 0x0002a20000000800 */
[--C-:B------:R-:W-:Y:S01]  /*3130*/  FFMA.FTZ R127, R154, UR19, -R187.reuse ;  /* 0x000000139a7f7c23 */ /* 0x100fe200080108bb */
[----:B------:R-:W-:Y:S01]  /*3140*/  FFMA.FTZ R152, R212, UR19, -R187 ;  /* 0x00000013d4987c23 */ /* 0x000fe200080108bb */
[----:B------:R-:W-:Y:S01]  /*3150*/  FFMA.FTZ R184, -R14, R14, 1 ;  /* 0x3f8000000eb87423 */ /* 0x000fe2000001010e */
[--C-:B------:R-:W-:Y:S01]  /*3160*/  FADD.FTZ R187, R129, -R7.reuse ;  /* 0x8000000781bb7221 */ /* 0x100fe20000010000 */
[----:B------:R-:W-:Y:S01]  /*3170*/  FADD.FTZ R154, R131, -R7 ;  /* 0x80000007839a7221 */ /* 0x000fe20000010000 */
[----:B-----5:R-:W-:-:S02]  /*3180*/  FMUL.FTZ R14, R121, R6 ;  /* 0x00000006790e7220 */ /* 0x020fc40000410000 */
[----:B------:R-:W5:Y:S01]  /*3190*/  MUFU.EX2 R123, R123 ;  /* 0x0000007b007b7308 */ /* 0x000f620000000800 */
[----:B------:R-:W4:Y:S01]  /*31a0*/  LDS.64 R6, [R5+0x1e280] ;  /* 0x01e2800005067984 */ /* 0x000f220000000a00 */
[----:B-1----:R-:W-:Y:S01]  /*31b0*/  FADD.FTZ R219, R124, -R156 ;  /* 0x8000009c7cdb7221 */ /* 0x002fe20000010000 */
[----:B------:R-:W-:-:S05]  /*31c0*/  FMUL.FTZ R185, R122, R185 ;  /* 0x000000b97ab97220 */ /* 0x000fca0000410000 */
[----:B------:R-:W1:Y:S01]  /*31d0*/  MUFU.EX2 R124, R188 ;  /* 0x000000bc007c7308 */ /* 0x000e620000000800 */
[----:B------:R-:W-:Y:S01]  /*31e0*/  FMUL.FTZ R184, R184, R185 ;  /* 0x000000b9b8b87220 */ /* 0x000fe20000410000 */
[----:B------:R-:W-:Y:S01]  /*31f0*/  FFMA.FTZ R185, -R17, R17, 1 ;  /* 0x3f80000011b97423 */ /* 0x000fe20000010111 */
[----:B------:R-:W-:Y:S01]  /*3200*/  FFMA.FTZ R129, -R15, R15, 1 ;  /* 0x3f8000000f817423 */ /* 0x000fe2000001010f */
[----:B------:R-:W-:Y:S01]  /*3210*/  FFMA.FTZ R216, R216, UR19, -R189 ;  /* 0x00000013d8d87c23 */ /* 0x000fe200080108bd */
[----:B------:R-:W-:Y:S02]  /*3220*/  FSEL R131, R221, -INF , !P4 ;  /* 0xff800000dd837808 */ /* 0x000fe40006000000 */
[----:B------:R-:W-:Y:S01]  /*3230*/  FSEL R15, R223, -INF , !P0 ;  /* 0xff800000df0f7808 */ /* 0x000fe20004000000 */
[----:B------:R-:W1:Y:S01]  /*3240*/  MUFU.EX2 R125, R125 ;  /* 0x0000007d007d7308 */ /* 0x000e620000000800 */
[----:B------:R-:W-:Y:S01]  /*3250*/  FMUL.FTZ R185, R185, R14 ;  /* 0x0000000eb9b97220 */ /* 0x000fe20000410000 */
[----:B--2---:R-:W-:Y:S01]  /*3260*/  FMUL.FTZ R14, R8, R187 ;  /* 0x000000bb080e7220 */ /* 0x004fe20000410000 */
[----:B-----5:R-:W-:Y:S01]  /*3270*/  FMUL.FTZ R187, R123, R154 ;  /* 0x0000009a7bbb7220 */ /* 0x020fe20000410000 */
[--C-:B------:R-:W-:Y:S01]  /*3280*/  FFMA.FTZ R131, R131, UR19, -R20.reuse ;  /* 0x0000001383837c23 */ /* 0x100fe20008010814 */
[----:B------:R-:W-:Y:S01]  /*3290*/  FFMA.FTZ R154, R15, UR19, -R20 ;  /* 0x000000130f9a7c23 */ /* 0x000fe20008010814 */
[----:B------:R-:W-:-:S02]  /*32a0*/  FFMA.FTZ R130, -R18, R18, 1 ;  /* 0x3f80000012827423 */ /* 0x000fc40000010112 */
[----:B------:R-:W2:Y:S01]  /*32b0*/  MUFU.EX2 R12, R216 ;  /* 0x000000d8000c7308 */ /* 0x000ea20000000800 */
[----:B------:R-:W-:Y:S01]  /*32c0*/  FSEL R20, R222, -INF , !P5 ;  /* 0xff800000de147808 */ /* 0x000fe20006800000 */
[----:B---3--:R-:W-:Y:S01]  /*32d0*/  FADD.FTZ R189, R134, -R10 ;  /* 0x8000000a86bd7221 */ /* 0x008fe20000010000 */
[--C-:B------:R-:W-:Y:S01]  /*32e0*/  FFMA.FTZ R207, R207, UR19, -R22.reuse ;  /* 0x00000013cfcf7c23 */ /* 0x100fe20008010816 */
[----:B------:R-:W-:Y:S01]  /*32f0*/  FFMA.FTZ R209, R209, UR19, -R22 ;  /* 0x00000013d1d17c23 */ /* 0x000fe20008010816 */
[----:B------:R-:W-:Y:S01]  /*3300*/  FMUL.FTZ R130, R130, R187 ;  /* 0x000000bb82827220 */ /* 0x000fe20000410000 */
[----:B------:R-:W-:Y:S02]  /*3310*/  FSEL R156, R224, -INF , !P1 ;  /* 0xff800000e09c7808 */ /* 0x000fe40004800000 */
[----:B------:R3:W-:Y:S01]  /*3320*/  MUFU.EX2 R22, R208 ;  /* 0x000000d000167308 */ /* 0x0007e20000000800 */
[----:B------:R-:W-:Y:S01]  /*3330*/  FFMA.FTZ R134, R20, UR19, -R21 ;  /* 0x0000001314867c23 */ /* 0x000fe20008010815 */
[----:B------:R-:W-:Y:S01]  /*3340*/  FFMA.FTZ R187, -R197, R197, 1 ;  /* 0x3f800000c5bb7423 */ /* 0x000fe200000101c5 */
[----:B------:R-:W-:Y:S01]  /*3350*/  FMUL.FTZ R129, R129, R14 ;  /* 0x0000000e81817220 */ /* 0x000fe20000410000 */
[----:B------:R-:W-:Y:S01]  /*3360*/  FADD.FTZ R20, R133, -R11 ;  /* 0x8000000b85147221 */ /* 0x000fe20000010000 */
[----:B------:R-:W5:Y:S01]  /*3370*/  LDS.64 R14, [R5+0x1e2a0] ;  /* 0x01e2a000050e7984 */ /* 0x000f620000000a00 */
[----:B---3--:R-:W-:Y:S01]  /*3380*/  FADD.FTZ R208, R132, -R10 ;  /* 0x8000000a84d07221 */ /* 0x008fe20000010000 */
[----:B-1----:R-:W-:Y:S01]  /*3390*/  FMUL.FTZ R10, R124, R189 ;  /* 0x000000bd7c0a7220 */ /* 0x002fe20000410000 */
[----:B------:R-:W-:Y:S01]  /*33a0*/  FFMA.FTZ R156, R156, UR19, -R21 ;  /* 0x000000139c9c7c23 */ /* 0x000fe20008010815 */
[----:B------:R-:W1:Y:S01]  /*33b0*/  MUFU.EX2 R126, R126 ;  /* 0x0000007e007e7308 */ /* 0x000e620000000800 */
[----:B------:R-:W-:Y:S01]  /*33c0*/  FFMA.FTZ R132, -R19, R19, 1 ;  /* 0x3f80000013847423 */ /* 0x000fe20000010113 */
[----:B------:R-:W-:Y:S01]  /*33d0*/  FMUL.FTZ R187, R187, R10 ;  /* 0x0000000abbbb7220 */ /* 0x000fe20000410000 */
[----:B------:R-:W-:Y:S01]  /*33e0*/  FMUL.FTZ R21, R9, R208 ;  /* 0x000000d009157220 */ /* 0x000fe20000410000 */
[----:B------:R-:W-:Y:S01]  /*33f0*/  FADD.FTZ R11, R135, -R11 ;  /* 0x8000000b870b7221 */ /* 0x000fe20000010000 */
[----:B------:R-:W-:Y:S01]  /*3400*/  FMUL.FTZ R10, R125, R20 ;  /* 0x000000147d0a7220 */ /* 0x000fe20000410000 */
[----:B------:R-:W-:-:S02]  /*3410*/  FFMA.FTZ R133, -R196, R196, 1 ;  /* 0x3f800000c4857423 */ /* 0x000fc400000101c4 */
[----:B------:R-:W3:Y:S01]  /*3420*/  MUFU.EX2 R13, R213 ;  /* 0x000000d5000d7308 */ /* 0x000ee20000000800 */
[----:B------:R-:W-:Y:S01]  /*3430*/  FMUL.FTZ R132, R132, R21 ;  /* 0x0000001584847220 */ /* 0x000fe20000410000 */
[----:B------:R-:W-:Y:S01]  /*3440*/  FSEL R128, R195, -INF , !P3 ;  /* 0xff800000c3807808 */ /* 0x000fe20005800000 */
[----:B--2---:R-:W-:Y:S01]  /*3450*/  FMUL.FTZ R21, R12, R11 ;  /* 0x0000000b0c157220 */ /* 0x004fe20000410000 */
[----:B------:R-:W-:-:S04]  /*3460*/  FSEL R188, R220, -INF , !P2 ;  /* 0xff800000dcbc7808 */ /* 0x000fc80005000000 */
[----:B------:R-:W2:Y:S01]  /*3470*/  MUFU.EX2 R152, R152 ;  /* 0x0000009800987308 */ /* 0x000ea20000000800 */
[----:B------:R-:W-:Y:S02]  /*3480*/  FMUL.FTZ R133, R133, R10 ;  /* 0x0000000a85857220 */ /* 0x000fe40000410000 */
[----:B------:R-:W5:Y:S01]  /*3490*/  LDS.64 R10, [R5+0x1e2c0] ;  /* 0x01e2c000050a7984 */ /* 0x000f620000000a00 */
[--C-:B------:R-:W-:Y:S01]  /*34a0*/  FFMA.FTZ R128, R128, UR19, -R23.reuse ;  /* 0x0000001380807c23 */ /* 0x100fe20008010817 */
[----:B------:R-:W-:Y:S01]  /*34b0*/  FFMA.FTZ R188, R188, UR19, -R23 ;  /* 0x00000013bcbc7c23 */ /* 0x000fe20008010817 */
[--C-:B----4-:R-:W-:Y:S02]  /*34c0*/  FADD.FTZ R189, R136, -R6.reuse ;  /* 0x8000000688bd7221 */ /* 0x110fe40000010000 */
[----:B------:R4:W-:Y:S01]  /*34d0*/  MUFU.EX2 R23, R206 ;  /* 0x000000ce00177308 */ /* 0x0009e20000000800 */
[----:B------:R-:W-:Y:S01]  /*34e0*/  FFMA.FTZ R198, -R198, R198, 1 ;  /* 0x3f800000c6c67423 */ /* 0x000fe200000101c6 */
[----:B------:R-:W-:Y:S01]  /*34f0*/  FADD.FTZ R6, R138, -R6 ;  /* 0x800000068a067221 */ /* 0x000fe20000010000 */
[----:B-1----:R-:W-:Y:S01]  /*3500*/  FMUL.FTZ R196, R126, R189 ;  /* 0x000000bd7ec47220 */ /* 0x002fe20000410000 */
[--C-:B----4-:R-:W-:Y:S01]  /*3510*/  FADD.FTZ R206, R137, -R7.reuse ;  /* 0x8000000789ce7221 */ /* 0x110fe20000010000 */
[----:B------:R-:W-:-:S03]  /*3520*/  FADD.FTZ R7, R139, -R7 ;  /* 0x800000078b077221 */ /* 0x000fc60000010000 */
[----:B------:R-:W1:Y:S01]  /*3530*/  MUFU.EX2 R127, R127 ;  /* 0x0000007f007f7308 */ /* 0x000e620000000800 */
[----:B------:R-:W-:Y:S01]  /*3540*/  FMUL.FTZ R136, R198, R21 ;  /* 0x00000015c6887220 */ /* 0x000fe20000410000 */
[----:B---3--:R-:W-:Y:S01]  /*3550*/  FMUL.FTZ R198, R13, R6 ;  /* 0x000000060dc67220 */ /* 0x008fe20000410000 */
[----:B--2---:R-:W-:Y:S02]  /*3560*/  FMUL.FTZ R189, R152, R7 ;  /* 0x0000000798bd7220 */ /* 0x004fe40000410000 */
[----:B------:R2:W3:Y:S01]  /*3570*/  LDS.64 R6, [R5+0x1e2e0] ;  /* 0x01e2e00005067984 */ /* 0x0004e20000000a00 */
[----:B------:R-:W-:Y:S02]  /*3580*/  FFMA.FTZ R138, -R200, R200, 1 ;  /* 0x3f800000c88a7423 */ /* 0x000fe400000101c8 */
[----:B------:R-:W4:Y:S01]  /*3590*/  MUFU.EX2 R17, R211 ;  /* 0x000000d300117308 */ /* 0x000f220000000800 */
[----:B------:R-:W-:Y:S01]  /*35a0*/  FFMA.FTZ R137, -R201, R201, 1 ;  /* 0x3f800000c9897423 */ /* 0x000fe200000101c9 */
[----:B-1----:R-:W-:-:S06]  /*35b0*/  FMUL.FTZ R139, R127, R206 ;  /* 0x000000ce7f8b7220 */ /* 0x002fcc0000410000 */
[----:B------:R1:W3:Y:S01]  /*35c0*/  MUFU.EX2 R21, R188 ;  /* 0x000000bc00157308 */ /* 0x0002e20000000800 */
[----:B------:R-:W-:Y:S01]  /*35d0*/  FMUL.FTZ R138, R138, R139 ;  /* 0x0000008b8a8a7220 */ /* 0x000fe20000410000 */
[--C-:B-----5:R-:W-:Y:S01]  /*35e0*/  FADD.FTZ R139, R140, -R14.reuse ;  /* 0x8000000e8c8b7221 */ /* 0x120fe20000010000 */
[----:B------:R-:W-:Y:S01]  /*35f0*/  FMUL.FTZ R137, R137, R198 ;  /* 0x000000c689897220 */ /* 0x000fe20000410000 */
[----:B------:R-:W-:-:S04]  /*3600*/  FADD.FTZ R198, R142, -R14 ;  /* 0x8000000e8ec67221 */ /* 0x000fc80000010000 */
[----:B------:R-:W5:Y:S01]  /*3610*/  MUFU.EX2 R128, R128 ;  /* 0x0000008000807308 */ /* 0x000f620000000800 */
[----:B------:R-:W-:Y:S01]  /*3620*/  FFMA.FTZ R203, -R203, R203, 1 ;  /* 0x3f800000cbcb7423 */ /* 0x000fe200000101cb */
[----:B------:R-:W-:Y:S01]  /*3630*/  FMUL.FTZ R142, R22, R139 ;  /* 0x0000008b168e7220 */ /* 0x000fe20000410000 */
[----:B-1----:R-:W-:Y:S01]  /*3640*/  FADD.FTZ R188, R141, -R15 ;  /* 0x8000000f8dbc7221 */ /* 0x002fe20000010000 */
[--C-:B------:R-:W-:Y:S02]  /*3650*/  FADD.FTZ R145, R145, -R11.reuse ;  /* 0x8000000b91917221 */ /* 0x100fe40000010000 */
[----:B--2---:R-:W-:Y:S01]  /*3660*/  FMUL.FTZ R5, R203, R142 ;  /* 0x0000008ecb057220 */ /* 0x004fe20000410000 */
[----:B------:R-:W-:Y:S01]  /*3670*/  FADD.FTZ R142, R147, -R11 ;  /* 0x8000000b938e7221 */ /* 0x000fe20000010000 */
[----:B------:R-:W1:Y:S01]  /*3680*/  MUFU.EX2 R154, R154 ;  /* 0x0000009a009a7308 */ /* 0x000e620000000800 */
[----:B------:R-:W-:Y:S01]  /*3690*/  FFMA.FTZ R14, -R205, R205, 1 ;  /* 0x3f800000cd0e7423 */ /* 0x000fe200000101cd */
[----:B------:R-:W-:Y:S01]  /*36a0*/  FFMA.FTZ R140, -R204, R204, 1 ;  /* 0x3f800000cc8c7423 */ /* 0x000fe200000101cc */
[----:B----4-:R-:W-:Y:S01]  /*36b0*/  FMUL.FTZ R139, R17, R198 ;  /* 0x000000c6118b7220 */ /* 0x010fe20000410000 */
[----:B------:R-:W-:-:S04]  /*36c0*/  FMUL.FTZ R141, R23, R188 ;  /* 0x000000bc178d7220 */ /* 0x000fc80000410000 */
[----:B------:R-:W2:Y:S01]  /*36d0*/  MUFU.EX2 R11, R156 ;  /* 0x0000009c000b7308 */ /* 0x000ea20000000800 */
[----:B------:R-:W-:Y:S01]  /*36e0*/  FMUL.FTZ R14, R14, R139 ;  /* 0x0000008b0e0e7220 */ /* 0x000fe20000410000 */
[----:B------:R-:W-:Y:S01]  /*36f0*/  FMUL.FTZ R140, R140, R141 ;  /* 0x0000008d8c8c7220 */ /* 0x000fe20000410000 */
[----:B------:R-:W-:-:S05]  /*3700*/  FADD.FTZ R144, R144, -R10 ;  /* 0x8000000a90907221 */ /* 0x000fca0000010000 */
[----:B------:R-:W4:Y:S01]  /*3710*/  MUFU.EX2 R18, R210 ;  /* 0x000000d200127308 */ /* 0x000f220000000800 */
[----:B------:R-:W-:Y:S01]  /*3720*/  FADD.FTZ R139, R146, -R10 ;  /* 0x8000000a928b7221 */ /* 0x000fe20000010000 */
[----:B------:R-:W-:Y:S01]  /*3730*/  FFMA.FTZ R220, -R220, R220, 1 ;  /* 0x3f800000dcdc7423 */ /* 0x000fe200000101dc */
[----:B---3--:R-:W-:-:S05]  /*3740*/  FMUL.FTZ R141, R21, R142 ;  /* 0x0000008e158d7220 */ /* 0x008fca0000410000 */
[----:B------:R-:W3:Y:S01]  /*3750*/  MUFU.EX2 R19, R207 ;  /* 0x000000cf00137308 */ /* 0x000ee20000000800 */
[----:B------:R-:W-:Y:S01]  /*3760*/  FFMA.FTZ R195, -R195, R195, 1 ;  /* 0x3f800000c3c37423 */ /* 0x000fe200000101c3 */
[----:B-----5:R-:W-:-:S06]  /*3770*/  FMUL.FTZ R10, R128, R145 ;  /* 0x00000091800a7220 */ /* 0x020fcc0000410000 */
[----:B------:R-:W5:Y:S08]  /*3780*/  MUFU.EX2 R20, R209 ;  /* 0x000000d100147308 */ /* 0x000f700000000800 */
[----:B------:R-:W5:Y:S08]  /*3790*/  MUFU.EX2 R131, R131 ;  /* 0x0000008300837308 */ /* 0x000f700000000800 */
[----:B------:R-:W5:Y:S01]  /*37a0*/  MUFU.EX2 R134, R134 ;  /* 0x0000008600867308 */ /* 0x000f620000000800 */
[----:B------:R-:W-:Y:S01]  /*37b0*/  FMUL.FTZ R220, R220, R141 ;  /* 0x0000008ddcdc7220 */ /* 0x000fe20000410000 */
[----:B------:R-:W-:Y:S01]  /*37c0*/  FMUL.FTZ R195, R195, R10 ;  /* 0x0000000ac3c37220 */ /* 0x000fe20000410000 */
[--C-:B------:R-:W-:Y:S01]  /*37d0*/  FADD.FTZ R141, R150, -R6.reuse ;  /* 0x80000006968d7221 */ /* 0x100fe20000010000 */
[----:B------:R-:W-:Y:S01]  /*37e0*/  FADD.FTZ R10, R151, -R7 ;  /* 0x80000007970a7221 */ /* 0x000fe20000010000 */
[----:B------:R-:W-:Y:S01]  /*37f0*/  FFMA.FTZ R135, -R199, R199, 1 ;  /* 0x3f800000c7877423 */ /* 0x000fe200000101c7 */
[----:B------:R-:W-:Y:S01]  /*3800*/  FADD.FTZ R143, R143, -R15 ;  /* 0x8000000f8f8f7221 */ /* 0x000fe20000010000 */
[----:B------:R-:W-:Y:S01]  /*3810*/  FADD.FTZ R148, R148, -R6 ;  /* 0x8000000694947221 */ /* 0x000fe20000010000 */
[----:B------:R-:W-:Y:S01]  /*3820*/  FMUL.FTZ R233, R225, R230 ;  /* 0x000000e6e1e97220 */ /* 0x000fe20000410000 */
[----:B------:R-:W-:Y:S01]  /*3830*/  FMUL.FTZ R218, R226, R231 ;  /* 0x000000e7e2da7220 */ /* 0x000fe20000410000 */
[----:B------:R-:W-:Y:S01]  /*3840*/  FADD.FTZ R149, R149, -R7 ;  /* 0x8000000795957221 */ /* 0x000fe20000010000 */
[----:B-1----:R-:W-:Y:S01]  /*3850*/  FMUL.FTZ R6, R154, R141 ;  /* 0x0000008d9a067220 */ /* 0x002fe20000410000 */
[----:B------:R-:W-:Y:S01]  /*3860*/  FMUL.FTZ R219, R158, R219 ;  /* 0x000000db9edb7220 */ /* 0x000fe20000410000 */
[----:B--2---:R-:W-:Y:S01]  /*3870*/  FMUL.FTZ R141, R11, R10 ;  /* 0x0000000a0b8d7220 */ /* 0x004fe20000410000 */
[----:B------:R-:W-:Y:S01]  /*3880*/  FMUL.FTZ R135, R135, R196 ;  /* 0x000000c487877220 */ /* 0x000fe20000410000 */
[----:B------:R-:W-:-:S02]  /*3890*/  IMAD.U32 R10, RZ, RZ, UR5 ;  /* 0x00000005ff0a7e24 */ /* 0x000fc4000f8e00ff */
[----:B------:R-:W-:Y:S01]  /*38a0*/  FFMA.FTZ R196, -R202, R202, 1 ;  /* 0x3f800000cac47423 */ /* 0x000fe200000101ca */
[----:B------:R-:W-:Y:S01]  /*38b0*/  FFMA.FTZ R15, -R236, R236, 1 ;  /* 0x3f800000ec0f7423 */ /* 0x000fe200000101ec */
[----:B----4-:R-:W-:Y:S01]  /*38c0*/  FMUL.FTZ R188, R18, R143 ;  /* 0x0000008f12bc7220 */ /* 0x010fe20000410000 */
[----:B------:R-:W-:Y:S01]  /*38d0*/  FMUL.FTZ R190, R190, R233 ;  /* 0x000000e9bebe7220 */ /* 0x000fe20000410000 */
[----:B------:R-:W-:Y:S01]  /*38e0*/  FMUL.FTZ R191, R191, R218 ;  /* 0x000000dabfbf7220 */ /* 0x000fe20000410000 */
[----:B------:R-:W-:Y:S01]  /*38f0*/  FFMA.FTZ R235, -R235, R235, 1 ;  /* 0x3f800000ebeb7423 */ /* 0x000fe200000101eb */
[----:B------:R-:W-:Y:S01]  /*3900*/  FFMA.FTZ R234, -R234, R234, 1 ;  /* 0x3f800000eaea7423 */ /* 0x000fe200000101ea */
[----:B---3--:R-:W-:Y:S01]  /*3910*/  FMUL.FTZ R144, R19, R144 ;  /* 0x0000009013907220 */ /* 0x008fe20000410000 */
[----:B-----5:R-:W-:Y:S01]  /*3920*/  FMUL.FTZ R139, R20, R139 ;  /* 0x0000008b148b7220 */ /* 0x020fe20000410000 */
[----:B------:R-:W-:Y:S01]  /*3930*/  FFMA.FTZ R221, -R221, R221, 1 ;  /* 0x3f800000dddd7423 */ /* 0x000fe200000101dd */
[----:B------:R-:W-:Y:S01]  /*3940*/  FFMA.FTZ R223, -R223, R223, 1 ;  /* 0x3f800000dfdf7423 */ /* 0x000fe200000101df */
[----:B------:R-:W-:Y:S01]  /*3950*/  FFMA.FTZ R222, -R222, R222, 1 ;  /* 0x3f800000dede7423 */ /* 0x000fe200000101de */
[----:B------:R-:W-:Y:S01]  /*3960*/  FFMA.FTZ R224, -R224, R224, 1 ;  /* 0x3f800000e0e07423 */ /* 0x000fe200000101e0 */
[----:B------:R-:W-:Y:S01]  /*3970*/  FMUL.FTZ R148, R131, R148 ;  /* 0x0000009483947220 */ /* 0x000fe20000410000 */
[----:B------:R-:W-:Y:S01]  /*3980*/  FMUL.FTZ R149, R134, R149 ;  /* 0x0000009586957220 */ /* 0x000fe20000410000 */
[----:B------:R-:W-:Y:S01]  /*3990*/  FMUL.FTZ R214, R214, R219 ;  /* 0x000000dbd6d67220 */ /* 0x000fe20000410000 */
[----:B------:R-:W-:-:S02]  /*39a0*/  IMAD R10, R10, 0x2000, R232 ;  /* 0x000020000a0a7824 */ /* 0x000fc400078e02e8 */
[----:B------:R-:W-:Y:S01]  /*39b0*/  FMUL.FTZ R196, R196, R189 ;  /* 0x000000bdc4c47220 */ /* 0x000fe20000410000 */
[----:B------:R-:W-:Y:S01]  /*39c0*/  FMUL.FTZ R15, R15, R188 ;  /* 0x000000bc0f0f7220 */ /* 0x000fe20000410000 */
[----:B------:R-:W-:Y:S01]  /*39d0*/  FMUL.FTZ R144, R235, R144 ;  /* 0x00000090eb907220 */ /* 0x000fe20000410000 */
[----:B------:R-:W-:Y:S01]  /*39e0*/  FMUL.FTZ R139, R234, R139 ;  /* 0x0000008bea8b7220 */ /* 0x000fe20000410000 */
[----:B------:R-:W-:Y:S01]  /*39f0*/  FMUL.FTZ R146, R221, R148 ;  /* 0x00000094dd927220 */ /* 0x000fe20000410000 */
[----:B------:R-:W-:Y:S01]  /*3a00*/  FMUL.FTZ R6, R223, R6 ;  /* 0x00000006df067220 */ /* 0x000fe20000410000 */
[----:B------:R-:W-:Y:S01]  /*3a10*/  FMUL.FTZ R7, R222, R149 ;  /* 0x00000095de077220 */ /* 0x000fe20000410000 */
[----:B------:R-:W-:Y:S01]  /*3a20*/  FMUL.FTZ R141, R224, R141 ;  /* 0x0000008de08d7220 */ /* 0x000fe20000410000 */
[----:B------:R-:W-:Y:S01]  /*3a30*/  F2FP.F16.F32.PACK_AB R188, R191, R190 ;  /* 0x000000bebfbc723e */ /* 0x000fe200000000ff */
[----:B------:R-:W-:Y:S01]  /*3a40*/  IMAD R10, R10, 0x2, R237 ;  /* 0x000000020a0a7824 */ /* 0x000fe200078e02ed */
[----:B------:R-:W-:-:S02]  /*3a50*/  F2FP.F16.F32.PACK_AB R189, R193, R192 ;  /* 0x000000c0c1bd723e */ /* 0x000fc400000000ff */
[----:B------:R-:W-:Y:S02]  /*3a60*/  F2FP.F16.F32.PACK_AB R190, R215, R214 ;  /* 0x000000d6d7be723e */ /* 0x000fe400000000ff */
[----:B------:R-:W-:Y:S01]  /*3a70*/  F2FP.F16.F32.PACK_AB R191, R186, R157 ;  /* 0x0000009dbabf723e */ /* 0x000fe200000000ff */
[----:B------:R-:W-:Y:S01]  /*3a80*/  ULOP3.LUT UR8, UR8, 0x1000000, URZ, 0xfc, !UPT ;  /* 0x0100000008087892 */ /* 0x000fe2000f8efc3f */
[----:B------:R-:W-:Y:S02]  /*3a90*/  F2FP.F16.F32.PACK_AB R184, R129, R184 ;  /* 0x000000b881b8723e */ /* 0x000fe400000000ff */
        /* <DEDUP_REMOVED lines=10> */
[----:B------:R-:W-:Y:S01]  /*3b40*/  F2FP.F16.F32.PACK_AB R147, R141, R6 ;  /* 0x000000068d93723e */ /* 0x000fe200000000ff */
[----:B------:R1:W-:Y:S01]  /*3b50*/  STSM.16.MT88.4 [R10+0x1e800], R188 ;  /* 0x01e800bc0a007844 */ /* 0x0003e20000004200 */
[----:B------:R-:W-:Y:S01]  /*3b60*/  F2FP.F16.F32.PACK_AB R156, R226, R225 ;  /* 0x000000e1e29c723e */ /* 0x000fe200000000ff */
[----:B------:R-:W-:Y:S01]  /*3b70*/  UIMAD UR8, UR5, 0x300, UR8 ;  /* 0x00000300050878a4 */ /* 0x000fe2000f8e0208 */
[----:B------:R-:W-:Y:S01]  /*3b80*/  F2FP.F16.F32.PACK_AB R157, R155, R153 ;  /* 0x000000999b9d723e */ /* 0x000fe200000000ff */
[----:B------:R1:W-:Y:S01]  /*3b90*/  STSM.16.MT88.4 [R10+0x1f000], R184 ;  /* 0x01f000b80a007844 */ /* 0x0003e20000004200 */
[----:B------:R-:W-:Y:S02]  /*3ba0*/  F2FP.F16.F32.PACK_AB R158, R194, R158 ;  /* 0x0000009ec29e723e */ /* 0x000fe400000000ff */
[----:B------:R-:W-:Y:S01]  /*3bb0*/  F2FP.F16.F32.PACK_AB R159, R120, R159 ;  /* 0x0000009f789f723e */ /* 0x000fe200000000ff */
[----:B------:R1:W-:Y:S04]  /*3bc0*/  STSM.16.MT88.4 [R10+0x1f800], R148 ;  /* 0x01f800940a007844 */ /* 0x0003e80000004200 */
[----:B------:R1:W-:Y:S01]  /*3bd0*/  STSM.16.MT88.4 [R10+0x20000], R144 ;  /* 0x020000900a007844 */ /* 0x0003e20000004200 */
[----:B------:R-:W-:Y:S01]  /*3be0*/  WARPGROUP.ARRIVE ;  /* 0x00000000000079c5 */ /* 0x000fe20000000000 */
[----:B------:R-:W-:Y:S01]  /*3bf0*/  UMOV UR10, UR8 ;  /* 0x00000008000a7c82 */ /* 0x000fe20008000000 */
[----:B------:R-:W-:-:S04]  /*3c00*/  UMOV UR11, 0x80000020 ;  /* 0x80000020000b7882 */ /* 0x000fc80000000000 */
[----:B------:R-:W-:Y:S01]  /*3c10*/  HGMMA.64x96x16.F32 R72, R156, gdesc[UR8].tnspB, R72, gsb0 ;  /* 0x416000089c487df0 */ /* 0x000fe20008000848 */
[----:B------:R-:W-:Y:S02]  /*3c20*/  F2FP.F16.F32.PACK_AB R120, R8, R122 ;  /* 0x0000007a0878723e */ /* 0x000fe400000000ff */
[----:B------:R-:W-:Y:S01]  /*3c30*/  F2FP.F16.F32.PACK_AB R121, R123, R121 ;  /* 0x000000797b79723e */ /* 0x000fe200000000ff */
[----:B------:R-:W-:Y:S01]  /*3c40*/  UIADD3 UR10, UR8, 0x40, URZ ;  /* 0x00000040080a7890 */ /* 0x000fe2000fffe03f */
[----:B------:R-:W-:Y:S02]  /*3c50*/  F2FP.F16.F32.PACK_AB R122, R125, R9 ;  /* 0x000000097d7a723e */ /* 0x000fe400000000ff */
[----:B------:R-:W-:Y:S01]  /*3c60*/  F2FP.F16.F32.PACK_AB R123, R12, R124 ;  /* 0x0000007c0c7b723e */ /* 0x000fe200000000ff */
[----:B------:R-:W-:Y:S01]  /*3c70*/  UMOV UR11, 0x80000020 ;  /* 0x80000020000b7882 */ /* 0x000fe20000000000 */
[----:B------:R-:W-:Y:S02]  /*3c80*/  WARPGROUP.DEPBAR.LE gsb0, 0x0 ;  /* 0x00008000000079c5 */ /* 0x000fe40000010000 */
[----:B------:R-:W-:-:S06]  /*3c90*/  WARPGROUP.ARRIVE ;  /* 0x00000000000079c5 */ /* 0x000fcc0000000000 */
[----:B------:R-:W-:Y:S01]  /*3ca0*/  HGMMA.64x96x16.F32 R72, R120, gdesc[UR8].tnspB, R72, gsb0 ;  /* 0x4160000878487df0 */ /* 0x000fe20008000848 */
[----:B------:R-:W-:Y:S01]  /*3cb0*/  UIADD3 UR10, UR8, 0x80, URZ ;  /* 0x00000080080a7890 */ /* 0x000fe2000fffe03f */
[----:B------:R-:W-:Y:S01]  /*3cc0*/  UMOV UR11, 0x80000020 ;  /* 0x80000020000b7882 */ /* 0x000fe20000000000 */
[----:B------:R-:W-:Y:S01]  /*3cd0*/  VIADD R129, R237, 0x1e800 ;  /* 0x0001e800ed817836 */ /* 0x000fe20000000000 */
[----:B------:R-:W-:Y:S01]  /*3ce0*/  F2FP.F16.F32.PACK_AB R130, R134, R131 ;  /* 0x000000838682723e */ /* 0x000fe200000000ff */
[----:B------:R-:W-:Y:S01]  /*3cf0*/  UIADD3 UR12, UR8, 0xc0, URZ ;  /* 0x000000c0080c7890 */ /* 0x000fe2000fffe03f */
[----:B------:R-:W-:Y:S02]  /*3d00*/  F2FP.F16.F32.PACK_AB R128, R128, R19 ;  /* 0x000000138080723e */ /* 0x000fe400000000ff */
[----:B------:R-:W-:Y:S02]  /*3d10*/  R2UR UR9, R129 ;  /* 0x00000000810972ca */ /* 0x000fe400000e0000 */
[----:B------:R-:W-:-:S02]  /*3d20*/  F2FP.F16.F32.PACK_AB R129, R21, R20 ;  /* 0x000000141581723e */ /* 0x000fc400000000ff */
[----:B------:R-:W-:Y:S01]  /*3d30*/  F2FP.F16.F32.PACK_AB R131, R11, R154 ;  /* 0x0000009a0b83723e */ /* 0x000fe200000000ff */
[----:B------:R-:W-:Y:S02]  /*3d40*/  WARPGROUP.DEPBAR.LE gsb0, 0x0 ;  /* 0x00008000000079c5 */ /* 0x000fe40000010000 */
[----:B------:R-:W-:Y:S02]  /*3d50*/  F2FP.F16.F32.PACK_AB R120, R127, R126 ;  /* 0x0000007e7f78723e */ /* 0x000fe400000000ff */
[----:B------:R-:W-:Y:S02]  /*3d60*/  F2FP.F16.F32.PACK_AB R121, R152, R13 ;  /* 0x0000000d9879723e */ /* 0x000fe400000000ff */
[----:B------:R-:W-:Y:S02]  /*3d70*/  F2FP.F16.F32.PACK_AB R122, R23, R22 ;  /* 0x00000016177a723e */ /* 0x000fe400000000ff */
[----:B------:R-:W-:-:S04]  /*3d80*/  F2FP.F16.F32.PACK_AB R123, R18, R17 ;  /* 0x00000011127b723e */ /* 0x000fc800000000ff */
[----:B------:R-:W-:-:S06]  /*3d90*/  WARPGROUP.ARRIVE ;  /* 0x00000000000079c5 */ /* 0x000fcc0000000000 */
[----:B------:R-:W-:Y:S01]  /*3da0*/  HGMMA.64x96x16.F32 R72, R120, gdesc[UR8].tnspB, R72, gsb0 ;  /* 0x4160000878487df0 */ /* 0x000fe20008000848 */
[----:B------:R-:W-:Y:S01]  /*3db0*/  UMOV UR14, UR12 ;  /* 0x0000000c000e7c82 */ /* 0x000fe20008000000 */
[----:B------:R-:W-:Y:S01]  /*3dc0*/  UMOV UR15, 0x80000020 ;  /* 0x80000020000f7882 */ /* 0x000fe20000000000 */
[----:B------:R-:W-:Y:S02]  /*3dd0*/  WARPGROUP.DEPBAR.LE gsb0, 0x0 ;  /* 0x00008000000079c5 */ /* 0x000fe40000010000 */
[----:B------:R-:W-:-:S06]  /*3de0*/  WARPGROUP.ARRIVE ;  /* 0x00000000000079c5 */ /* 0x000fcc0000000000 */
[----:B------:R-:W-:Y:S01]  /*3df0*/  HGMMA.64x96x16.F32 R72, R128, gdesc[UR12].tnspB, R72, gsb0 ;  /* 0x4160000c80487df0 */ /* 0x000fe20008000848 */
[----:B------:R-:W-:-:S05]  /*3e00*/  IMAD R5, R16, 0x1000, R237 ;  /* 0x0000100010057824 */ /* 0x000fca00078e02ed */
[----:B------:R-:W-:Y:S01]  /*3e10*/  R2UR UR10, R5 ;  /* 0x00000000050a72ca */ /* 0x000fe200000e0000 */
[----:B------:R-:W-:-:S04]  /*3e20*/  USHF.R.U32.HI UR9, URZ, 0x4, UR9 ;  /* 0x000000043f097899 */ /* 0x000fc80008011609 */
[----:B------:R-:W-:-:S04]  /*3e30*/  ULOP3.LUT UR9, UR9, 0x3fff, URZ, 0xc0, !UPT ;  /* 0x00003fff09097892 */ /* 0x000fc8000f8ec03f */
[----:B------:R-:W-:-:S04]  /*3e40*/  ULOP3.LUT UR9, UR9, 0x10000, URZ, 0xfc, !UPT ;  /* 0x0001000009097892 */ /* 0x000fc8000f8efc3f */
[----:B------:R-:W-:Y:S02]  /*3e50*/  USHF.R.U32.HI UR10, URZ, 0x4, UR10 ;  /* 0x000000043f0a7899 */ /* 0x000fe4000801160a */
[----:B------:R-:W-:Y:S02]  /*3e60*/  ULEA UR8, UR5, UR9, 0xa ;  /* 0x0000000905087291 */ /* 0x000fe4000f8e503f */
[----:B------:R-:W-:Y:S01]  /*3e70*/  ULOP3.LUT UR10, UR10, 0x3fff, URZ, 0xc0, !UPT ;  /* 0x00003fff0a0a7892 */ /* 0x000fe2000f8ec03f */
[----:B------:R-:W-:Y:S01]  /*3e80*/  UMOV UR11, 0xc0000010 ;  /* 0xc0000010000b7882 */ /* 0x000fe20000000000 */
        /* <DEDUP_REMOVED lines=11> */
[----:B------:R-:W-:Y:S01]  /*3f40*/  UIADD3 UR20, UR10, 0x200, URZ ;  /* 0x000002000a147890 */ /* 0x000fe2000fffe03f */
[----:B------:R-:W-:Y:S01]  /*3f50*/  UMOV UR12, UR8 ;  /* 0x00000008000c7c82 */ /* 0x000fe20008000000 */
[----:B------:R-:W-:Y:S01]  /*3f60*/  UMOV UR13, UR9 ;  /* 0x00000009000d7c82 */ /* 0x000fe20008000000 */
[----:B------:R-:W-:-:S04]  /*3f70*/  UMOV UR15, 0xc0000010 ;  /* 0xc0000010000f7882 */ /* 0x000fc80000000000 */
[----:B------:R-:W-:Y:S01]  /*3f80*/  UMOV UR14, UR20 ;  /* 0x00000014000e7c82 */ /* 0x000fe20008000000 */
[----:B------:R-:W-:Y:S02]  /*3f90*/  WARPGROUP.DEPBAR.LE gsb0, 0x0 ;  /* 0x00008000000079c5 */ /* 0x000fe40000010000 */
        /* <DEDUP_REMOVED lines=17> */
[----:B------:R-:W-:Y:S01]  /*40b0*/  UIADD3 UR9, UR10, 0x220, URZ ;  /* 0x000002200a097890 */ /* 0x000fe2000fffe03f */
[----:B------:R-:W-:-:S06]  /*40c0*/  UMOV UR15, 0xc0000010 ;  /* 0xc0000010000f7882 */ /* 0x000fcc0000000000 */
[----:B------:R-:W-:Y:S01]  /*40d0*/  UMOV UR14, UR9 ;  /* 0x00000009000e7c82 */ /* 0x000fe20008000000 */
        /* <DEDUP_REMOVED lines=105> */
[----:B------:R-:W-:Y:S02]  /*4770*/  UIADD3 UR8, UR8, 0x206, URZ ;  /* 0x0000020608087890 */ /* 0x000fe4000fffe03f */
[----:B------:R-:W-:Y:S02]  /*4780*/  UIADD3 UR12, UR10, 0x2e0, URZ ;  /* 0x000002e00a0c7890 */ /* 0x000fe4000fffe03f */
[----:B------:R-:W-:Y:S01]  /*4790*/  UIADD3 UR13, UR10, 0x4e0, URZ ;  /* 0x000004e00a0d7890 */ /* 0x000fe2000fffe03f */
[----:B------:R-:W-:Y:S02]  /*47a0*/  UMOV UR11, 0xc0000010 ;  /* 0xc0000010000b7882 */ /* 0x000fe40000000000 */
[----:B------:R-:W-:Y:S01]  /*47b0*/  UMOV UR10, UR9 ;  /* 0x00000009000a7c82 */ /* 0x000fe20008000000 */
[----:B------:R-:W-:Y:S01]  /*47c0*/  UMOV UR9, 0x40000040 ;  /* 0x4000004000097882 */ /* 0x000fe20000000000 */
[----:B------:R-:W-:-:S02]  /*47d0*/  WARPGROUP.DEPBAR.LE gsb0, 0x0 ;  /* 0x00008000000079c5 */ /* 0x000fc40000010000 */
        /* <DEDUP_REMOVED lines=15> */
.L_x_1040:
[----:B------:R-:W-:Y:S01]  /*48d0*/  UIADD3 UR8, UR6, 0x26840, URZ ;  /* 0x0002684006087890 */ /* 0x000fe2000fffe03f */
[----:B------:R-:W1:Y:S01]  /*48e0*/  S2R R5, SR_TID.X ;  /* 0x0000000000057919 */ /* 0x000e620000002100 */
[----:B------:R-:W-:Y:S02]  /*48f0*/  ULOP3.LUT UR10, UR7, 0x1000000, URZ, 0xfc, !UPT ;  /* 0x01000000070a7892 */ /* 0x000fe4000f8efc3f */
        /* <DEDUP_REMOVED lines=12> */
[----:B-1----:R-:W-:-:S05]  /*49c0*/  SHF.R.U32.HI R5, RZ, 0x7, R5 ;  /* 0x00000007ff057819 */ /* 0x002fca0000011605 */
[C---:B------:R-:W-:Y:S02]  /*49d0*/  VIADD R6, R5.reuse, 0x9 ;  /* 0x0000000905067836 */ /* 0x040fe40000000000 */
[----:B------:R-:W-:Y:S01]  /*49e0*/  VIADD R5, R5, 0xc ;  /* 0x0000000c05057836 */ /* 0x000fe20000000000 */
        /* <DEDUP_REMOVED lines=28> */
.L_x_1041:
        /* <DEDUP_REMOVED lines=62> */
.L_x_1023:
[----:B------:R-:W-:Y:S05]  /*4f90*/  @P0 BRA `(.L_x_1043) ;  /* 0x0000000c00980947 */ /* 0x000fea0003800000 */
[----:B------:R-:W2:Y:S01]  /*4fa0*/  S2UR UR4, SR_CgaCtaId ;  /* 0x00000000000479c3 */ /* 0x000ea20000008800 */
[----:B------:R-:W-:Y:S02]  /*4fb0*/  UMOV UR37, 0x400 ;  /* 0x0000040000257882 */ /* 0x000fe40000000000 */
[----:B--2---:R-:W-:-:S06]  /*4fc0*/  ULEA UR37, UR4, UR37, 0x18 ;  /* 0x0000002504257291 */ /* 0x004fcc000f8ec03f */
[----:B------:R-:W-:-:S05]  /*4fd0*/  IMAD.U32 R16, RZ, RZ, UR37 ;  /* 0x00000025ff107e24 */ /* 0x000fca000f8e00ff */
        /* <DEDUP_REMOVED lines=18> */
.L_x_1044:
[----:B------:R-:W-:-:S06]  /*5100*/  UIADD3 UR4, UR37, 0x6000, URZ ;  /* 0x0000600025047890 */ /* 0x000fcc000fffe03f */
        /* <DEDUP_REMOVED lines=19> */
.L_x_1045:
        /* <DEDUP_REMOVED lines=18> */
.L_x_1046:
        /* <DEDUP_REMOVED lines=18> */
.L_x_1047:
[----:B------:R-:W2:Y:S01]  /*5480*/  S2R R0, SR_TID.X ;  /* 0x0000000000007919 */ /* 0x000ea20000002100 */
        /* <DEDUP_REMOVED lines=15> */
[----:B--2---:R-:W-:Y:S01]  /*5580*/  VIADD R0, R0, 0xffffff80 ;  /* 0xffffff8000007836 */ /* 0x004fe20000000000 */
[----:B------:R-:W-:Y:S02]  /*5590*/  F2FP.F16.F32.PACK_AB R97, R99, R98 ;  /* 0x000000626361723e */ /* 0x000fe400000000ff */
[----:B------:R-:W-:-:S02]  /*55a0*/  F2FP.F16.F32.PACK_AB R104, R105, R104 ;  /* 0x000000686968723e */ /* 0x000fc400000000ff */
[----:B------:R-:W-:Y:S02]  /*55b0*/  SHF.R.S32.HI R3, RZ, 0x1f, R0 ;  /* 0x0000001fff037819 */ /* 0x000fe40000011400 */
[----:B------:R-:W-:Y:S02]  /*55c0*/  F2FP.F16.F32.PACK_AB R98, R101, R100 ;  /* 0x000000646562723e */ /* 0x000fe400000000ff */
[CC--:B------:R-:W-:Y:S02]  /*55d0*/  LEA.HI R2, R3.reuse, R0.reuse, RZ, 0x4 ;  /* 0x0000000003027211 */ /* 0x0c0fe400078f20ff */
[----:B------:R-:W-:Y:S02]  /*55e0*/  LEA.HI R3, R3, R0, RZ, 0x5 ;  /* 0x0000000003037211 */ /* 0x000fe400078f28ff */
[----:B-1----:R-:W-:Y:S02]  /*55f0*/  LOP3.LUT R5, R2, 0xfffffff0, RZ, 0xc0, !PT ;  /* 0xfffffff002057812 */ /* 0x002fe400078ec0ff */
[----:B------:R-:W-:-:S02]  /*5600*/  SHF.R.S32.HI R9, RZ, 0x5, R3 ;  /* 0x00000005ff097819 */ /* 0x000fc40000011403 */
[----:B------:R-:W-:Y:S01]  /*5610*/  F2FP.F16.F32.PACK_AB R99, R103, R102 ;  /* 0x000000666763723e */ /* 0x000fe200000000ff */
[----:B------:R-:W-:Y:S01]  /*5620*/  IMAD.IADD R5, R0, 0x1, -R5 ;  /* 0x0000000100057824 */ /* 0x000fe200078e0a05 */
[----:B------:R-:W-:Y:S02]  /*5630*/  SHF.R.S32.HI R0, RZ, 0x4, R2 ;  /* 0x00000004ff007819 */ /* 0x000fe40000011402 */
[----:B------:R-:W-:Y:S02]  /*5640*/  F2FP.F16.F32.PACK_AB R105, R107, R106 ;  /* 0x0000006a6b69723e */ /* 0x000fe400000000ff */
[----:B------:R-:W-:Y:S01]  /*5650*/  LEA.HI R4, R5, R5, RZ, 0x1 ;  /* 0x0000000505047211 */ /* 0x000fe200078f08ff */
[----:B------:R-:W-:Y:S01]  /*5660*/  IMAD.SHL.U32 R0, R0, 0x8, RZ ;  /* 0x0000000800007824 */ /* 0x000fe200078e00ff */
[----:B------:R-:W-:Y:S02]  /*5670*/  SHF.R.S32.HI R8, RZ, 0x1f, R5 ;  /* 0x0000001fff087819 */ /* 0x000fe40000011405 */
[----:B------:R-:W-:-:S02]  /*5680*/  SHF.R.S32.HI R6, RZ, 0x1, R4 ;  /* 0x00000001ff067819 */ /* 0x000fc40000011404 */
[----:B------:R-:W-:Y:S02]  /*5690*/  SHF.R.S32.HI R7, RZ, 0x1f, R4 ;  /* 0x0000001fff077819 */ /* 0x000fe40000011404 */
[----:B------:R-:W-:Y:S02]  /*56a0*/  LEA.HI R8, R8, R5, RZ, 0x3 ;  /* 0x0000000508087211 */ /* 0x000fe400078f18ff */
[----:B------:R-:W-:Y:S02]  /*56b0*/  LEA.HI R7, R7, R6, RZ, 0x2 ;  /* 0x0000000607077211 */ /* 0x000fe400078f10ff */
[----:B------:R-:W-:Y:S01]  /*56c0*/  LOP3.LUT R4, R4, 0x3fffffe, RZ, 0xc0, !PT ;  /* 0x03fffffe04047812 */ /* 0x000fe200078ec0ff */
[----:B------:R-:W-:Y:S01]  /*56d0*/  IMAD.SHL.U32 R8, R8, 0x20, RZ ;  /* 0x0000002008087824 */ /* 0x000fe200078e00ff */
[----:B------:R-:W-:Y:S02]  /*56e0*/  LOP3.LUT R7, R7, 0xfffffffc, RZ, 0xc0, !PT ;  /* 0xfffffffc07077812 */ /* 0x000fe400078ec0ff */
[----:B------:R-:W-:Y:S01]  /*56f0*/  F2FP.F16.F32.PACK_AB R112, R113, R112 ;  /* 0x000000707170723e */ /* 0x000fe200000000ff */
[----:B------:R-:W-:Y:S01]  /*5700*/  IMAD.IADD R4, R5, 0x1, -R4 ;  /* 0x0000000105047824 */ /* 0x000fe200078e0a04 */
[----:B------:R-:W-:Y:S01]  /*5710*/  LOP3.LUT R8, R8, 0x7fffff00, RZ, 0xc0, !PT ;  /* 0x7fffff0008087812 */ /* 0x000fe200078ec0ff */
[----:B------:R-:W-:Y:S01]  /*5720*/  IMAD.IADD R7, R6, 0x1, -R7 ;  /* 0x0000000106077824 */ /* 0x000fe200078e0a07 */
[----:B------:R-:W-:-:S02]  /*5730*/  F2FP.F16.F32.PACK_AB R106, R109, R108 ;  /* 0x0000006c6d6a723e */ /* 0x000fc400000000ff */
[----:B------:R-:W-:Y:S01]  /*5740*/  F2FP.F16.F32.PACK_AB R107, R111, R110 ;  /* 0x0000006e6f6b723e */ /* 0x000fe200000000ff */
[C---:B------:R-:W-:Y:S01]  /*5750*/  IMAD.SHL.U32 R2, R7.reuse, 0x40, RZ ;  /* 0x0000004007027824 */ /* 0x040fe200078e00ff */
[----:B------:R-:W-:Y:S01]  /*5760*/  LOP3.LUT P0, RZ, R7, 0x2, RZ, 0xc0, !PT ;  /* 0x0000000207ff7812 */ /* 0x000fe2000780c0ff */
[----:B------:R-:W-:Y:S01]  /*5770*/  IMAD R5, R9, 0x200, R8 ;  /* 0x0000020009057824 */ /* 0x000fe200078e0208 */
[----:B------:R-:W-:Y:S02]  /*5780*/  F2FP.F16.F32.PACK_AB R113, R115, R114 ;  /* 0x000000727371723e */ /* 0x000fe400000000ff */
[----:B------:R-:W-:Y:S01]  /*5790*/  LOP3.LUT R3, R2, 0xc0, RZ, 0xc0, !PT ;  /* 0x000000c002037812 */ /* 0x000fe200078ec0ff */
[----:B------:R-:W-:Y:S01]  /*57a0*/  IMAD R5, R4, 0x20, R5 ;  /* 0x0000002004057824 */ /* 0x000fe200078e0205 */
[----:B------:R-:W-:Y:S01]  /*57b0*/  F2FP.F16.F32.PACK_AB R24, R25, R24 ;  /* 0x000000181918723e */ /* 0x000fe200000000ff */
[----:B------:R-:W-:Y:S01]  /*57c0*/  IMAD.MOV.U32 R2, RZ, RZ, 0x20 ;  /* 0x00000020ff027424 */ /* 0x000fe200078e00ff */
[----:B------:R-:W-:-:S02]  /*57d0*/  LOP3.LUT R0, R3, 0x8, R0, 0xf8, !PT ;  /* 0x0000000803007812 */ /* 0x000fc400078ef800 */
[----:B------:R-:W-:Y:S02]  /*57e0*/  SHF.R.U32.HI R3, RZ, 0x3, R3 ;  /* 0x00000003ff037819 */ /* 0x000fe40000011603 */
[----:B------:R-:W-:Y:S02]  /*57f0*/  F2FP.F16.F32.PACK_AB R114, R117, R116 ;  /* 0x000000747572723e */ /* 0x000fe400000000ff */
[----:B------:R-:W-:Y:S02]  /*5800*/  LOP3.LUT R0, R0, R3, RZ, 0x3c, !PT ;  /* 0x0000000300007212 */ /* 0x000fe400078e3cff */
[----:B------:R-:W-:Y:S02]  /*5810*/  SEL R3, R2, 0xffffffe0, !P0 ;  /* 0xffffffe002037807 */ /* 0x000fe40004000000 */
[----:B------:R-:W-:Y:S01]  /*5820*/  F2FP.F16.F32.PACK_AB R115, R119, R118 ;  /* 0x000000767773723e */ /* 0x000fe200000000ff */
[----:B------:R-:W-:Y:S01]  /*5830*/  IMAD.IADD R0, R5, 0x1, R0 ;  /* 0x0000000105007824 */ /* 0x000fe200078e0200 */
[----:B------:R-:W-:-:S02]  /*5840*/  F2FP.F16.F32.PACK_AB R25, R27, R26 ;  /* 0x0000001a1b19723e */ /* 0x000fc400000000ff */
[----:B------:R-:W-:Y:S02]  /*5850*/  F2FP.F16.F32.PACK_AB R32, R33, R32 ;  /* 0x000000202120723e */ /* 0x000fe400000000ff */
[----:B------:R-:W-:Y:S02]  /*5860*/  LEA R0, R0, UR37, 0x1 ;  /* 0x0000002500007c11 */ /* 0x000fe4000f8e08ff */
[----:B------:R-:W-:Y:S02]  /*5870*/  F2FP.F16.F32.PACK_AB R26, R29, R28 ;  /* 0x0000001c1d1a723e */ /* 0x000fe400000000ff */
[----:B------:R-:W-:Y:S01]  /*5880*/  IADD3 R2, R3, 0x6000, R0 ;  /* 0x0000600003027810 */ /* 0x000fe20007ffe000 */
[----:B------:R-:W-:Y:S01]  /*5890*/  STSM.16.M88.4 [R0+0x6000], R72 ;  /* 0x0060004800007844 */ /* 0x000fe20000000200 */
[----:B------:R-:W-:Y:S02]  /*58a0*/  F2FP.F16.F32.PACK_AB R27, R31, R30 ;  /* 0x0000001e1f1b723e */ /* 0x000fe400000000ff */
[----:B------:R-:W-:Y:S01]  /*58b0*/  F2FP.F16.F32.PACK_AB R33, R35, R34 ;  /* 0x000000222321723e */ /* 0x000fe200000000ff */
[----:B------:R-:W1:Y:S01]  /*58c0*/  SHFL.IDX PT, R3, R9, RZ, 0x1f ;  /* 0x00001fff09037589 */ /* 0x000e6200000e0000 */
[----:B------:R-:W-:-:S02]  /*58d0*/  F2FP.F16.F32.PACK_AB R40, R41, R40 ;  /* 0x000000282928723e */ /* 0x000fc400000000ff */
[----:B------:R-:W-:Y:S01]  /*58e0*/  F2FP.F16.F32.PACK_AB R34, R37, R36 ;  /* 0x000000242522723e */ /* 0x000fe200000000ff */
[----:B------:R2:W-:Y:S01]  /*58f0*/  STSM.16.M88.4 [R2], R80 ;  /* 0x0000005002007844 */ /* 0x0005e20000000200 */
[----:B------:R-:W-:Y:S02]  /*5900*/  F2FP.F16.F32.PACK_AB R35, R39, R38 ;  /* 0x000000262723723e */ /* 0x000fe400000000ff */
[----:B------:R-:W-:Y:S01]  /*5910*/  F2FP.F16.F32.PACK_AB R41, R43, R42 ;  /* 0x0000002a2b29723e */ /* 0x000fe200000000ff */
[----:B------:R2:W-:Y:S01]  /*5920*/  STSM.16.M88.4 [R0+0x8000], R88 ;  /* 0x0080005800007844 */ /* 0x0005e20000000200 */
[----:B------:R-:W-:Y:S02]  /*5930*/  F2FP.F16.F32.PACK_AB R48, R49, R48 ;  /* 0x000000303130723e */ /* 0x000fe400000000ff */
[----:B------:R-:W-:Y:S01]  /*5940*/  F2FP.F16.F32.PACK_AB R42, R45, R44 ;  /* 0x0000002c2d2a723e */ /* 0x000fe200000000ff */
[----:B------:R2:W-:Y:S01]  /*5950*/  STSM.16.M88.4 [R2+0x2000], R96 ;  /* 0x0020006002007844 */ /* 0x0005e20000000200 */
[----:B------:R-:W-:-:S02]  /*5960*/  F2FP.F16.F32.PACK_AB R43, R47, R46 ;  /* 0x0000002e2f2b723e */ /* 0x000fc400000000ff */
[----:B------:R-:W-:Y:S01]  /*5970*/  F2FP.F16.F32.PACK_AB R49, R51, R50 ;  /* 0x000000323331723e */ /* 0x000fe200000000ff */
[----:B------:R2:W-:Y:S01]  /*5980*/  STSM.16.M88.4 [R0+0xa000], R104 ;  /* 0x00a0006800007844 */ /* 0x0005e20000000200 */
[----:B------:R-:W-:Y:S02]  /*5990*/  F2FP.F16.F32.PACK_AB R56, R57, R56 ;  /* 0x000000383938723e */ /* 0x000fe400000000ff */
[----:B------:R-:W-:Y:S01]  /*59a0*/  F2FP.F16.F32.PACK_AB R50, R53, R52 ;  /* 0x000000343532723e */ /* 0x000fe200000000ff */
[----:B------:R2:W-:Y:S01]  /*59b0*/  STSM.16.M88.4 [R2+0x4000], R112 ;  /* 0x0040007002007844 */ /* 0x0005e20000000200 */
[----:B------:R-:W-:Y:S02]  /*59c0*/  F2FP.F16.F32.PACK_AB R51, R55, R54 ;  /* 0x000000363733723e */ /* 0x000fe400000000ff */
[----:B------:R-:W-:Y:S01]  /*59d0*/  F2FP.F16.F32.PACK_AB R57, R59, R58 ;  /* 0x0000003a3b39723e */ /* 0x000fe200000000ff */
[----:B------:R2:W-:Y:S01]  /*59e0*/  STSM.16.M88.4 [R0], R24 ;  /* 0x0000001800007844 */ /* 0x0005e20000000200 */
[----:B------:R-:W-:-:S02]  /*59f0*/  F2FP.F16.F32.PACK_AB R64, R65, R64 ;  /* 0x000000404140723e */ /* 0x000fc400000000ff */
[----:B------:R-:W-:Y:S01]  /*5a00*/  F2FP.F16.F32.PACK_AB R58, R61, R60 ;  /* 0x0000003c3d3a723e */ /* 0x000fe200000000ff */
[----:B------:R2:W-:Y:S01]  /*5a10*/  STSM.16.M88.4 [R2+-0x6000], R32 ;  /* 0xffa0002002007844 */ /* 0x0005e20000000200 */
[----:B------:R-:W-:Y:S02]  /*5a20*/  F2FP.F16.F32.PACK_AB R59, R63, R62 ;  /* 0x0000003e3f3b723e */ /* 0x000fe400000000ff */
[----:B------:R-:W-:Y:S01]  /*5a30*/  F2FP.F16.F32.PACK_AB R65, R67, R66 ;  /* 0x000000424341723e */ /* 0x000fe200000000ff */
[----:B------:R2:W-:Y:S01]  /*5a40*/  STSM.16.M88.4 [R0+0x2000], R40 ;  /* 0x0020002800007844 */ /* 0x0005e20000000200 */
[----:B------:R-:W-:Y:S02]  /*5a50*/  F2FP.F16.F32.PACK_AB R66, R69, R68 ;  /* 0x000000444542723e */ /* 0x000fe400000000ff */
[----:B------:R-:W-:Y:S01]  /*5a60*/  F2FP.F16.F32.PACK_AB R67, R71, R70 ;  /* 0x000000464743723e */ /* 0x000fe200000000ff */
[----:B------:R2:W-:Y:S01]  /*5a70*/  STSM.16.M88.4 [R2+-0x4000], R48 ;  /* 0xffc0003002007844 */ /* 0x0005e20000000200 */
[----:B-1----:R-:W-:-:S03]  /*5a80*/  ISETP.NE.AND P0, PT, R3, 0x7, PT ;  /* 0x000000070300780c */ /* 0x002fc60003f05270 */
[----:B------:R2:W-:Y:S04]  /*5a90*/  STSM.16.M88.4 [R0+0x4000], R56 ;  /* 0x0040003800007844 */ /* 0x0005e80000000200 */
[----:B------:R2:W-:Y:S01]  /*5aa0*/  STSM.16.M88.4 [R2+-0x2000], R64 ;  /* 0xffe0004002007844 */ /* 0x0005e20000000200 */
        /* <DEDUP_REMOVED lines=12> */
[----:B------:R-:W-:Y:S01]  /*5b70*/  ULDC.64 UR6, c[0x0][0x198] ;  /* 0x0000660000067ab9 */ /* 0x000fe20000000a00 */
[----:B------:R-:W-:Y:S02]  /*5b80*/  UIADD3 UR8, UR37, 0x6000, URZ ;  /* 0x0000600025087890 */ /* 0x000fe4000fffe03f */
[----:B------:R-:W-:Y:S02]  /*5b90*/  UIADD3 UR4, UP0, UR6, 0x770, URZ ;  /* 0x0000077006047890 */ /* 0x000fe4000ff1e03f */
[----:B------:R-:W-:Y:S02]  /*5ba0*/  UIADD3 UR40, UR37, 0x8000, URZ ;  /* 0x0000800025287890 */ /* 0x000fe4000fffe03f */
[----:B------:R-:W3:Y:S01]  /*5bb0*/  S2UR UR11, SR_CTAID.Y ;  /* 0x00000000000b79c3 */ /* 0x000ee20000002600 */
[----:B------:R-:W-:Y:S02]  /*5bc0*/  UIADD3.X UR5, URZ, UR7, URZ, UP0, !UPT ;  /* 0x000000073f057290 */ /* 0x000fe400087fe43f */
[----:B------:R-:W-:-:S02]  /*5bd0*/  UIADD3 UR6, UP0, UR6, 0x670, URZ ;  /* 0x0000067006067890 */ /* 0x000fc4000ff1e03f */
[----:B------:R-:W-:Y:S02]  /*5be0*/  UIADD3 UR32, UR37, 0xa000, URZ ;  /* 0x0000a00025207890 */ /* 0x000fe4000fffe03f */
[----:B------:R-:W-:Y:S01]  /*5bf0*/  UIADD3.X UR7, URZ, UR7, URZ, UP0, !UPT ;  /* 0x000000073f077290 */ /* 0x000fe200087fe43f */
[----:B------:R-:W4:Y:S01]  /*5c00*/  S2UR UR12, SR_CTAID.Z ;  /* 0x00000000000c79c3 */ /* 0x000f220000002700 */
[----:B------:R-:W-:Y:S02]  /*5c10*/  UIADD3 UR24, UR37, 0x2000, URZ ;  /* 0x0000200025187890 */ /* 0x000fe4000fffe03f */
[----:B------:R-:W-:Y:S01]  /*5c20*/  UIADD3 UR16, UR37, 0x4000, URZ ;  /* 0x0000400025107890 */ /* 0x000fe2000fffe03f */
[----:B------:R-:W-:Y:S01]  /*5c30*/  UMOV UR9, URZ ;  /* 0x0000003f00097c82 */ /* 0x000fe20008000000 */
[----:B------:R-:W-:Y:S01]  /*5c40*/  UMOV UR41, 0x20 ;  /* 0x0000002000297882 */ /* 0x000fe20000000000 */
[----:B------:R-:W-:Y:S01]  /*5c50*/  UMOV UR33, 0x40 ;  /* 0x0000004000217882 */ /* 0x000fe20000000000 */
[----:B-1----:R-:W-:Y:S01]  /*5c60*/  USHF.L.U32 UR10, UR10, 0x7, URZ ;  /* 0x000000070a0a7899 */ /* 0x002fe2000800063f */
[----:B------:R-:W-:Y:S01]  /*5c70*/  UMOV UR25, 0x20 ;  /* 0x0000002000197882 */ /* 0x000fe20000000000 */
[----:B------:R-:W-:-:S05]  /*5c80*/  UMOV UR17, 0x40 ;  /* 0x0000004000117882 */ /* 0x000fca0000000000 */
[----:B------:R-:W-:Y:S01]  /*5c90*/  UMOV UR42, UR10 ;  /* 0x0000000a002a7c82 */ /* 0x000fe20008000000 */
[----:B---3--:R-:W-:Y:S01]  /*5ca0*/  UMOV UR43, UR11 ;  /* 0x0000000b002b7c82 */ /* 0x008fe20008000000 */
[----:B------:R-:W-:Y:S01]  /*5cb0*/  UMOV UR35, UR11 ;  /* 0x0000000b00237c82 */ /* 0x000fe20008000000 */
[----:B------:R-:W-:Y:S01]  /*5cc0*/  UMOV UR34, UR10 ;  /* 0x0000000a00227c82 */ /* 0x000fe20008000000 */
[----:B------:R-:W-:Y:S01]  /*5cd0*/  UMOV UR27, UR11 ;  /* 0x0000000b001b7c82 */ /* 0x000fe20008000000 */
[----:B------:R-:W-:Y:S01]  /*5ce0*/  UMOV UR26, UR10 ;  /* 0x0000000a001a7c82 */ /* 0x000fe20008000000 */
[----:B------:R-:W-:Y:S01]  /*5cf0*/  UMOV UR19, UR11 ;  /* 0x0000000b00137c82 */ /* 0x000fe20008000000 */
[----:B------:R-:W-:Y:S01]  /*5d00*/  UMOV UR18, UR10 ;  /* 0x0000000a00127c82 */ /* 0x000fe20008000000 */
[----:B----4-:R-:W-:Y:S01]  /*5d10*/  UMOV UR44, UR12 ;  /* 0x0000000c002c7c82 */ /* 0x010fe20008000000 */
[----:B------:R1:W-:Y:S01]  /*5d20*/  UTMASTG.4D [UR8], [UR4] ;  /* 0x00000008040073b5 */ /* 0x0003e20008018000 */
[----:B------:R-:W-:Y:S01]  /*5d30*/  UMOV UR36, UR12 ;  /* 0x0000000c00247c82 */ /* 0x000fe20008000000 */
        /* <DEDUP_REMOVED lines=9> */
.L_x_1049:
[----:B------:R-:W-:Y:S05]  /*5dd0*/  BSYNC B0 ;  /* 0x0000000000007941 */ /* 0x000fea0003800000 */
.L_x_1048:
[----:B------:R-:W-:-:S04]  /*5de0*/  DEPBAR.LE SB0, 0x0 ;  /* 0x000080000000791a */ /* 0x000fc80000000000 */
[----:B------:R-:W-:Y:S05]  /*5df0*/  EXIT ;  /* 0x000000000000794d */ /* 0x000fea0003800000 */
.L_x_1043:
[----:B------:R-:W2:Y:S01]  /*5e00*/  S2R R0, SR_TID.X ;  /* 0x0000000000007919 */ /* 0x000ea20000002100 */
[----:B------:R-:W3:Y:S01]  /*5e10*/  S2UR UR12, SR_CTAID.Y ;  /* 0x00000000000c79c3 */ /* 0x000ee20000002600 */
[----:B------:R-:W-:Y:S01]  /*5e20*/  ULDC.64 UR4, c[0x0][0x208] ;  /* 0x0000820000047ab9 */ /* 0x000fe20000000a00 */
[----:B------:R-:W-:Y:S01]  /*5e30*/  BSSY B0, `(.L_x_1050) ;  /* 0x000003b000007945 */ /* 0x000fe20003800000 */
[----:B------:R-:W4:Y:S05]  /*5e40*/  S2R R19, SR_CTAID.X ;  /* 0x0000000000137919 */ /* 0x000f2a0000002500 */
[----:B-1----:R-:W1:Y:S08]  /*5e50*/  LDC.64 R4, c[0x0][0x820] ;  /* 0x00020800ff047b82 */ /* 0x002e700000000a00 */
[----:B------:R-:W5:Y:S08]  /*5e60*/  LDC R12, c[0x0][0x808] ;  /* 0x00020200ff0c7b82 */ /* 0x000f700000000800 */
[----:B------:R-:W4:Y:S01]  /*5e70*/  LDC.64 R10, c[0x0][0x850] ;  /* 0x00021400ff0a7b82 */ /* 0x000f220000000a00 */
[----:B---3--:R-:W-:Y:S01]  /*5e80*/  USHF.R.S32.HI UR7, URZ, 0x1f, UR12 ;  /* 0x0000001f3f077899 */ /* 0x008fe2000801140c */
[----:B--2---:R-:W-:-:S06]  /*5e90*/  VIADD R3, R0, 0xffffff80 ;  /* 0xffffff8000037836 */ /* 0x004fcc0000000000 */
[----:B------:R-:W2:Y:S01]  /*5ea0*/  S2UR UR9, SR_CTAID.Z ;  /* 0x00000000000979c3 */ /* 0x000ea20000002700 */
[----:B------:R-:W-:-:S04]  /*5eb0*/  SHF.R.S32.HI R2, RZ, 0x1f, R3 ;  /* 0x0000001fff027819 */ /* 0x000fc80000011403 */
[----:B------:R-:W-:-:S03]  /*5ec0*/  LEA.HI R2, R2, R3, RZ, 0x2 ;  /* 0x0000000302027211 */ /* 0x000fc600078f10ff */
[----:B------:R-:W3:Y:S01]  /*5ed0*/  LDC.64 R16, c[0x0][0x828] ;  /* 0x00020a00ff107b82 */ /* 0x000ee20000000a00 */
[----:B------:R-:W-:Y:S02]  /*5ee0*/  LOP3.LUT R0, R2, 0x1ffffffc, RZ, 0xc0, !PT ;  /* 0x1ffffffc02007812 */ /* 0x000fe400078ec0ff */
[----:B------:R-:W-:-:S03]  /*5ef0*/  SHF.R.S32.HI R2, RZ, 0x2, R2 ;  /* 0x00000002ff027819 */ /* 0x000fc60000011402 */
[----:B------:R-:W-:Y:S02]  /*5f00*/  IMAD.IADD R0, R3, 0x1, -R0 ;  /* 0x0000000103007824 */ /* 0x000fe400078e0a00 */
[----:B------:R-:W3:Y:S01]  /*5f10*/  LDC.64 R14, c[0x0][0x858] ;  /* 0x00021600ff0e7b82 */ /* 0x000ee20000000a00 */
[----:B------:R-:W-:Y:S01]  /*5f20*/  SHF.R.S32.HI R3, RZ, 0x1f, R2 ;  /* 0x0000001fff037819 */ /* 0x000fe20000011402 */
[----:B------:R-:W-:Y:S02]  /*5f30*/  IMAD.SHL.U32 R8, R0, 0x8, RZ ;  /* 0x0000000800087824 */ /* 0x000fe400078e00ff */
[----:B-1----:R-:W-:Y:S01]  /*5f40*/  IMAD R0, R4, UR7, RZ ;  /* 0x0000000704007c24 */ /* 0x002fe2000f8e02ff */
[----:B--2---:R-:W-:Y:S01]  /*5f50*/  USHF.R.S32.HI UR6, URZ, 0x1f, UR9 ;  /* 0x0000001f3f067899 */ /* 0x004fe20008011409 */
[----:B------:R-:W-:Y:S01]  /*5f60*/  VIADD R18, R8, 0x40 ;  /* 0x0000004008127836 */ /* 0x000fe20000000000 */
[----:B------:R-:W-:Y:S01]  /*5f70*/  SHF.R.S32.HI R9, RZ, 0x1f, R8 ;  /* 0x0000001fff097819 */ /* 0x000fe20000011408 */
[----:B------:R-:W-:-:S02]  /*5f80*/  IMAD R5, R5, UR12, R0 ;  /* 0x0000000c05057c24 */ /* 0x000fc4000f8e0200 */
[----:B----4-:R-:W-:Y:S02]  /*5f90*/  IMAD R0, R10, UR7, RZ ;  /* 0x000000070a007c24 */ /* 0x010fe4000f8e02ff */
[----:B------:R-:W-:-:S04]  /*5fa0*/  IMAD.WIDE.U32 R6, R4, UR12, R8 ;  /* 0x0000000c04067c25 */ /* 0x000fc8000f8e0008 */
[----:B------:R-:W-:Y:S02]  /*5fb0*/  IMAD.IADD R7, R7, 0x1, R5 ;  /* 0x0000000107077824 */ /* 0x000fe400078e0205 */
[----:B------:R-:W-:-:S04]  /*5fc0*/  IMAD.WIDE R4, R19, 0x80, R2 ;  /* 0x0000008013047825 */ /* 0x000fc800078e0202 */
[----:B-----5:R-:W-:Y:S02]  /*5fd0*/  IMAD R3, R19, -0x80, R12 ;  /* 0xffffff8013037824 */ /* 0x020fe400078e020c */
[----:B------:R-:W-:Y:S02]  /*5fe0*/  IMAD R13, R11, UR12, R0 ;  /* 0x0000000c0b0d7c24 */ /* 0x000fe4000f8e0200 */
[----:B------:R-:W-:Y:S01]  /*5ff0*/  IMAD.WIDE.U32 R10, R10, UR12, R8 ;  /* 0x0000000c0a0a7c25 */ /* 0x000fe2000f8e0008 */
[----:B------:R-:W-:-:S03]  /*6000*/  ISETP.GE.AND P1, PT, R2, R3, PT ;  /* 0x000000030200720c */ /* 0x000fc60003f26270 */
[----:B------:R-:W-:Y:S02]  /*6010*/  VIADD R0, R2, 0x40 ;  /* 0x0000004002007836 */ /* 0x000fe40000000000 */
[----:B---3--:R-:W-:Y:S02]  /*6020*/  IMAD R12, R16, UR6, RZ ;  /* 0x00000006100c7c24 */ /* 0x008fe4000f8e02ff */
[----:B------:R-:W-:Y:S01]  /*6030*/  IMAD R2, R14, UR6, RZ ;  /* 0x000000060e027c24 */ /* 0x000fe2000f8e02ff */
[----:B------:R-:W-:Y:S01]  /*6040*/  ISETP.GE.AND P0, PT, R0, R3, PT ;  /* 0x000000030000720c */ /* 0x000fe20003f06270 */
[----:B------:R-:W-:Y:S02]  /*6050*/  IMAD.IADD R11, R11, 0x1, R13 ;  /* 0x000000010b0b7824 */ /* 0x000fe400078e020d */
[----:B------:R-:W-:Y:S02]  /*6060*/  IMAD R17, R17, UR9, R12 ;  /* 0x0000000911117c24 */ /* 0x000fe4000f8e020c */
[----:B------:R-:W-:-:S02]  /*6070*/  IMAD R15, R15, UR9, R2 ;  /* 0x000000090f0f7c24 */ /* 0x000fc4000f8e0202 */
[----:B------:R-:W-:-:S04]  /*6080*/  IMAD.WIDE.U32 R12, R14, UR9, R10 ;  /* 0x000000090e0c7c25 */ /* 0x000fc8000f8e000a */
[----:B------:R-:W-:-:S04]  /*6090*/  IMAD.WIDE.U32 R2, R16, UR9, R6 ;  /* 0x0000000910027c25 */ /* 0x000fc8000f8e0006 */
[----:B------:R-:W-:Y:S02]  /*60a0*/  VIADD R16, R8, 0x20 ;  /* 0x0000002008107836 */ /* 0x000fe40000000000 */
[----:B------:R-:W-:Y:S02]  /*60b0*/  IMAD.IADD R15, R13, 0x1, R15 ;  /* 0x000000010d0f7824 */ /* 0x000fe400078e020f */
[----:B------:R-:W-:Y:S01]  /*60c0*/  IMAD.IADD R11, R3, 0x1, R17 ;  /* 0x00000001030b7824 */ /* 0x000fe200078e0211 */
        /* <DEDUP_REMOVED lines=17> */
.L_x_1051:
[----:B------:R-:W-:Y:S05]  /*61e0*/  BSYNC B0 ;  /* 0x0000000000007941 */ /* 0x000fea0003800000 */
.L_x_1050:
[----:B------:R-:W-:Y:S04]  /*61f0*/  BSSY B0, `(.L_x_1052) ;  /* 0x0000014000007945 */ /* 0x000fe80003800000 */
[----:B------:R-:W-:Y:S05]  /*6200*/  @P0 BRA `(.L_x_1053) ;  /* 0x0000000000480947 */ /* 0x000fea0003800000 */
[----:B------:R-:W-:Y:S01]  /*6210*/  IADD3 R7, P2, R4, 0x40, RZ ;  /* 0x0000004004077810 */ /* 0x000fe20007f5e0ff */
[----:B------:R-:W-:Y:S01]  /*6220*/  ULDC.64 UR10, c[0x0][0x818] ;  /* 0x00020600000a7ab9 */ /* 0x000fe20000000a00 */
[----:B------:R-:W-:Y:S01]  /*6230*/  IMAD.MOV.U32 R3, RZ, RZ, R11 ;  /* 0x000000ffff037224 */ /* 0x000fe200078e000b */
[----:B------:R-:W-:Y:S02]  /*6240*/  ULDC UR8, c[0x0][0x80c] ;  /* 0x0002030000087ab9 */ /* 0x000fe40000000800 */
[----:B------:R-:W-:Y:S01]  /*6250*/  IMAD.X R0, RZ, RZ, R5, P2 ;  /* 0x000000ffff007224 */ /* 0x000fe200010e0605 */
[----:B------:R-:W-:Y:S01]  /*6260*/  ISETP.GE.AND P3, PT, R8, UR8, PT ;  /* 0x0000000808007c0c */ /* 0x000fe2000bf66270 */
[----:B------:R-:W-:Y:S01]  /*6270*/  IMAD.WIDE.U32 R2, R7, UR10, R2 ;  /* 0x0000000a07027c25 */ /* 0x000fe2000f8e0002 */
[----:B------:R-:W-:Y:S02]  /*6280*/  ISETP.GE.AND P4, PT, R16, UR8, PT ;  /* 0x0000000810007c0c */ /* 0x000fe4000bf86270 */
[----:B------:R-:W-:Y:S01]  /*6290*/  ISETP.GE.AND P5, PT, R18, UR8, PT ;  /* 0x0000000812007c0c */ /* 0x000fe2000bfa6270 */
        /* <DEDUP_REMOVED lines=9> */
.L_x_1053:
[----:B------:R-:W-:Y:S05]  /*6330*/  BSYNC B0 ;  /* 0x0000000000007941 */ /* 0x000fea0003800000 */
.L_x_1052:
[----:B------:R-:W-:Y:S04]  /*6340*/  BSSY B0, `(.L_x_1054) ;  /* 0x0000012000007945 */ /* 0x000fe80003800000 */
[----:B------:R-:W-:Y:S05]  /*6350*/  @P1 BRA `(.L_x_1055) ;  /* 0x0000000000401947 */ /* 0x000fea0003800000 */
[----:B------:R-:W-:Y:S01]  /*6360*/  ULDC.64 UR8, c[0x0][0x848] ;  /* 0x0002120000087ab9 */ /* 0x000fe20000000a00 */
[----:B------:R-:W-:Y:S01]  /*6370*/  IMAD.MOV.U32 R14, RZ, RZ, R12 ;  /* 0x000000ffff0e7224 */ /* 0x000fe200078e000c */
[----:B------:R-:W-:Y:S01]  /*6380*/  ULDC UR6, c[0x0][0x83c] ;  /* 0x00020f0000067ab9 */ /* 0x000fe20000000800 */
[----:B--2---:R-:W-:Y:S01]  /*6390*/  IMAD R7, R5, UR8, RZ ;  /* 0x0000000805077c24 */ /* 0x004fe2000f8e02ff */
        /* <DEDUP_REMOVED lines=12> */
.L_x_1055:
[----:B------:R-:W-:Y:S05]  /*6460*/  BSYNC B0 ;  /* 0x0000000000007941 */ /* 0x000fea0003800000 */
.L_x_1054:
[----:B------:R-:W-:Y:S04]  /*6470*/  BSSY B0, `(.L_x_1056) ;  /* 0x0000016000007945 */ /* 0x000fe80003800000 */
[----:B------:R-:W-:Y:S05]  /*6480*/  @P0 BRA `(.L_x_1057) ;  /* 0x0000000000500947 */ /* 0x000fea0003800000 */
[----:B--23--:R-:W-:Y:S01]  /*6490*/  IADD3 R7, P0, R4, 0x40, RZ ;  /* 0x0000004004077810 */ /* 0x00cfe20007f1e0ff */
        /* <DEDUP_REMOVED lines=18> */
[----:B------:R2:W-:Y:S02]  /*65c0*/  STG.E.128 desc[UR4][R4.64+0x80], RZ ;  /* 0x000080ff04007986 */ /* 0x0005e4000c101d04 */
.L_x_1057:
[----:B------:R-:W-:Y:S05]  /*65d0*/  BSYNC B0 ;  /* 0x0000000000007941 */ /* 0x000fea0003800000 */
.L_x_1056:
[----:B------:R-:W-:Y:S05]  /*65e0*/  EXIT ;  /* 0x000000000000794d */ /* 0x000fea0003800000 */
.L_x_1020:
[----:B------:R-:W-:-:S08]  /*65f0*/  NOP ;  /* 0x0000000000007918 */ /* 0x000fd00000000000 */
[----:B------:R-:W1:-:S00]  /*6600*/  USETMAXREG.DEALLOC.CTAPOOL 0x18 ;  /* 0x00000018000079c8 */ /* 0x000e4000080e0500 */
[----:B-1----:R-:W-:Y:S01]  /*6610*/  LOP3.LUT R2, R0, 0x3, RZ, 0xc0, !PT ;  /* 0x0000000300027812 */ /* 0x002fe200078ec0ff */
[----:B------:R-:W-:Y:S01]  /*6620*/  BSSY B0, `(.L_x_1058) ;  /* 0x0000332000007945 */ /* 0x000fe20003800000 */
[----:B------:R-:W-:-:S04]  /*6630*/  IMAD.MOV.U32 R0, RZ, RZ, RZ ;  /* 0x000000ffff007224 */ /* 0x000fc800078e00ff */
        /* <DEDUP_REMOVED lines=8> */
[----:B------:R-:W1:Y:S01]  /*66c0*/  S2UR UR9, SR_CTAID.X ;  /* 0x00000000000979c3 */ /* 0x000e620000002500 */
[----:B------:R-:W-:Y:S01]  /*66d0*/  ULDC UR4, c[0x0][0x280] ;  /* 0x0000a00000047ab9 */ /* 0x000fe20000000800 */
[----:B------:R-:W-:Y:S01]  /*66e0*/  ULDC UR6, c[0x0][0x290] ;  /* 0x0000a40000067ab9 */ /* 0x000fe20000000800 */
[----:B------:R-:W-:-:S05]  /*66f0*/  ULDC UR7, c[0x0][0x74c] ;  /* 0x0001d30000077ab9 */ /* 0x000fca0000000800 */
[----:B------:R-:W2:Y:S01]  /*6700*/  S2UR UR13, SR_CTAID.Y ;  /* 0x00000000000d79c3 */ /* 0x000ea20000002600 */
[----:B-1----:R-:W-:Y:S02]  /*6710*/  ULEA UR5, UR9, UR4, 0x7 ;  /* 0x0000000409057291 */ /* 0x002fe4000f8e383f */
[----:B------:R-:W-:Y:S02]  /*6720*/  ISETP.LE.AND P0, PT, RZ, UR9, PT ;  /* 0x00000009ff007c0c */ /* 0x000fe4000bf03270 */
[----:B------:R-:W-:-:S04]  /*6730*/  UIADD3 UR5, -UR7, UR5, -UR6 ;  /* 0x0000000507057290 */ /* 0x000fc8000fffe906 */
[----:B------:R-:W-:-:S04]  /*6740*/  USHF.R.S32.HI UR6, URZ, 0x1f, UR5 ;  /* 0x0000001f3f067899 */ /* 0x000fc80008011405 */
[----:B------:R-:W-:-:S04]  /*6750*/  ULEA.HI UR6, UR6, UR5, URZ, 0x6 ;  /* 0x0000000506067291 */ /* 0x000fc8000f8f303f */
[----:B------:R-:W-:Y:S02]  /*6760*/  USHF.R.S32.HI UR5, URZ, 0x6, UR6 ;  /* 0x000000063f057899 */ /* 0x000fe40008011406 */
[----:B------:R-:W-:Y:S02]  /*6770*/  UIADD3 UR6, UR4, 0x3f, URZ ;  /* 0x0000003f04067890 */ /* 0x000fe4000fffe03f */
[----:B------:R-:W-:Y:S02]  /*6780*/  UISETP.LT.AND UP0, UPT, URZ, UR5, UPT ;  /* 0x000000053f00728c */ /* 0x000fe4000bf01270 */
[----:B------:R-:W-:Y:S02]  /*6790*/  USHF.R.S32.HI UR7, URZ, 0x1f, UR6 ;  /* 0x0000001f3f077899 */ /* 0x000fe40008011406 */
[----:B------:R-:W-:Y:S02]  /*67a0*/  USEL UR5, URZ, UR5, !UP0 ;  /* 0x000000053f057287 */ /* 0x000fe4000c000000 */
[----:B------:R-:W-:-:S04]  /*67b0*/  ULEA.HI UR7, UR7, UR6, URZ, 0x6 ;  /* 0x0000000607077291 */ /* 0x000fc8000f8f303f */
[----:B------:R-:W-:Y:S01]  /*67c0*/  USHF.R.S32.HI UR8, URZ, 0x6, UR7 ;  /* 0x000000063f087899 */ /* 0x000fe20008011407 */
[----:B--2---:R-:W-:Y:S11]  /*67d0*/  @!P0 BRA `(.L_x_1061) ;  /* 0x0000000000288947 */ /* 0x004ff60003800000 */
        /* <DEDUP_REMOVED lines=10> */
.L_x_1061:
[----:B------:R-:W-:Y:S02]  /*6880*/  UISETP.GT.AND UP0, UPT, UR8, UR5, UPT ;  /* 0x000000050800728c */ /* 0x000fe4000bf04270 */
[----:B------:R-:W-:Y:S02]  /*6890*/  USHF.R.S32.HI UR14, URZ, 0x1f, UR12 ;  /* 0x0000001f3f0e7899 */ /* 0x000fe4000801140c */
[----:B------:R-:W-:Y:S02]  /*68a0*/  USHF.R.S32.HI UR9, URZ, 0x1f, UR13 ;  /* 0x0000001f3f097899 */ /* 0x000fe4000801140d */
[----:B------:R-:W-:-:S13]  /*68b0*/  PLOP3.LUT P0, PT, PT, PT, UP0, 0x80, 0x0 ;  /* 0x000000000000781c */ /* 0x000fda0003f0f008 */
[----:B------:R-:W-:Y:S05]  /*68c0*/  @!P0 BRA `(.L_x_1060) ;  /* 0x00000030001c8947 */ /* 0x000fea0003800000 */
[----:B------:R-:W-:Y:S01]  /*68d0*/  UIADD3 UR4, -UR5, UR8, URZ ;  /* 0x0000000805047290 */ /* 0x000fe2000fffe13f */
[----:B------:R-:W-:Y:S01]  /*68e0*/  ULDC.64 UR10, c[0x0][0x2d8] ;  /* 0x0000b600000a7ab9 */ /* 0x000fe20000000a00 */
[----:B------:R-:W-:Y:S02]  /*68f0*/  ELECT P0, URZ, PT ;  /* 0x00000000003f782f */ /* 0x000fe40003800000 */
[----:B------:R-:W-:Y:S02]  /*6900*/  ULOP3.LUT UR4, UR4, 0x1, URZ, 0xc0, !UPT ;  /* 0x0000000104047892 */ /* 0x000fe4000f8ec03f */
[----:B------:R-:W-:Y:S02]  /*6910*/  UIMAD UR9, UR9, UR10, URZ ;  /* 0x0000000a090972a4 */ /* 0x000fe4000f8e023f */
[----:B------:R-:W-:Y:S02]  /*6920*/  UISETP.NE.U32.AND UP0, UPT, UR4, 0x1, UPT ;  /* 0x000000010400788c */ /* 0x000fe4000bf05070 */
[----:B------:R-:W-:-:S02]  /*6930*/  UIMAD.WIDE.U32 UR6, UR13, UR10, URZ ;  /* 0x0000000a0d0672a5 */ /* 0x000fc4000f8e003f */
[----:B------:R-:W-:Y:S02]  /*6940*/  UIMAD UR9, UR13, UR11, UR9 ;  /* 0x0000000b0d0972a4 */ /* 0x000fe4000f8e0209 */
[----:B------:R-:W-:Y:S01]  /*6950*/  PLOP3.LUT P1, PT, PT, PT, UP0, 0x80, 0x0 ;  /* 0x000000000000781c */ /* 0x000fe20003f2f008 */
[----:B------:R-:W-:Y:S01]  /*6960*/  ULDC.64 UR10, c[0x0][0x2e0] ;  /* 0x0000b800000a7ab9 */ /* 0x000fe20000000a00 */
[----:B------:R-:W-:Y:S02]  /*6970*/  UIADD3 UR7, UR7, UR9, URZ ;  /* 0x0000000907077290 */ /* 0x000fe4000fffe03f */
[----:B------:R-:W-:Y:S02]  /*6980*/  UIMAD UR9, UR14, UR10, URZ ;  /* 0x0000000a0e0972a4 */ /* 0x000fe4000f8e023f */
[----:B------:R-:W-:Y:S02]  /*6990*/  UIMAD.WIDE.U32 UR6, UR12, UR10, UR6 ;  /* 0x0000000a0c0672a5 */ /* 0x000fe4000f8e0006 */
[----:B------:R-:W-:-:S04]  /*69a0*/  UIMAD UR9, UR12, UR11, UR9 ;  /* 0x0000000b0c0972a4 */ /* 0x000fc8000f8e0209 */
[----:B------:R-:W-:Y:S01]  /*69b0*/  UIADD3 UR9, UR7, UR9, URZ ;  /* 0x0000000907097290 */ /* 0x000fe2000fffe03f */
[----:B------:R-:W-:Y:S11]  /*69c0*/  @P1 BRA `(.L_x_1062) ;  /* 0x0000000000bc1947 */ /* 0x000ff60003800000 */
[----:B------:R-:W-:Y:S01]  /*69d0*/  UIMAD UR14, UR5, 0x1800, URZ ;  /* 0x00001800050e78a4 */ /* 0x000fe2000f8e023f */
        /* <DEDUP_REMOVED lines=9> */
[----:B------:R-:W-:Y:S01]  /*6a70*/  UMOV UR16, 0x0 ;  /* 0x0000000000107882 */ /* 0x000fe20000000000 */
[----:B------:R-:W-:Y:S02]  /*6a80*/  UMOV UR17, 0x14f00000 ;  /* 0x14f0000000117882 */ /* 0x000fe40000000000 */
[----:B------:R-:W-:-:S02]  /*6a90*/  ULEA.HI.X UR11, UR13, UR11, UR15, 0x2, UP0 ;  /* 0x0000000b0d0b7291 */ /* 0x000fc400080f140f */
[----:B-1----:R-:W-:-:S03]  /*6aa0*/  ULEA UR4, UR12, UR4, 0x18 ;  /* 0x000000040c047291 */ /* 0x002fc6000f8ec03f */
[----:B------:R-:W-:Y:S01]  /*6ab0*/  UMOV UR12, 0x300 ;  /* 0x00000300000c7882 */ /* 0x000fe20000000000 */
[----:B------:R-:W-:-:S09]  /*6ac0*/  UIADD3 UR4, UR4, 0xc000, URZ ;  /* 0x0000c00004047890 */ /* 0x000fd2000fffe03f */
[----:B------:R1:W-:Y:S02]  /*6ad0*/  UBLKRED.G.S.ADD.F32.RN [UR10], [UR4], UR12, desc[UR16] ;  /* 0x0000100a040073bb */ /* 0x0003e400080a140c */
[----:B-1----:R0:W-:Y:S02]  /*6ae0*/  UTMACMDFLUSH ;  /* 0x00000000000079b7 */ /* 0x0021e40000000000 */
.L_x_1064:
[----:B------:R-:W-:Y:S05]  /*6af0*/  BSYNC B1 ;  /* 0x0000000000017941 */ /* 0x000fea0003800000 */
.L_x_1063:
        /* <DEDUP_REMOVED lines=9> */
[----:B------:R-:W-:Y:S02]  /*6b90*/  UMOV UR17, 0x14f00000 ;  /* 0x14f0000000117882 */ /* 0x000fe40000000000 */
[----:B------:R-:W-:Y:S02]  /*6ba0*/  ULEA.HI.X.SX32 UR4, UR4, UR9, 0x1, UP0 ;  /* 0x0000000904047291 */ /* 0x000fe400080f0e3f */
[----:B------:R-:W-:-:S04]  /*6bb0*/  ULEA UR10, UP0, UR15, UR10, 0x2 ;  /* 0x0000000a0f0a7291 */ /* 0x000fc8000f80103f */
[----:B------:R-:W-:-:S03]  /*6bc0*/  ULEA.HI.X UR11, UR15, UR11, UR4, 0x2, UP0 ;  /* 0x0000000b0f0b7291 */ /* 0x000fc600080f1404 */
[----:B------:R-:W-:Y:S01]  /*6bd0*/  UMOV UR4, 0x300 ;  /* 0x0000030000047882 */ /* 0x000fe20000000000 */
[----:B-1----:R-:W-:-:S04]  /*6be0*/  ULEA UR12, UR13, UR12, 0x18 ;  /* 0x0000000c0d0c7291 */ /* 0x002fc8000f8ec03f */
[----:B------:R-:W-:-:S09]  /*6bf0*/  UIADD3 UR12, UR12, 0xf000, URZ ;  /* 0x0000f0000c0c7890 */ /* 0x000fd2000fffe03f */
[----:B------:R1:W-:Y:S01]  /*6c00*/  UBLKRED.G.S.ADD.F32.RN [UR10], [UR12], UR4, desc[UR16] ;  /* 0x0000100a0c0073bb */ /* 0x0003e200080a1404 */
[----:B------:R0:W-:Y:S01]  /*6c10*/  UTMACMDFLUSH ;  /* 0x00000000000079b7 */ /* 0x0001e20000000000 */
[----:B-1----:R-:W-:-:S04]  /*6c20*/  DEPBAR.LE SB0, 0x1 ;  /* 0x000080400000791a */ /* 0x002fc80000000000 */
.L_x_1066:
[----:B------:R-:W-:Y:S05]  /*6c30*/  BSYNC B1 ;  /* 0x0000000000017941 */ /* 0x000fea0003800000 */
.L_x_1065:
[----:B------:R-:W-:Y:S06]  /*6c40*/  BAR.ARV 0xa, 0xa0 ;  /* 0x0282800000007b1d */ /* 0x000fec0000002000 */
[----:B------:R-:W-:Y:S04]  /*6c50*/  BSSY B1, `(.L_x_1067) ;  /* 0x0000003000017945 */ /* 0x000fe80003800000 */
[----:B------:R-:W-:Y:S05]  /*6c60*/  @!P0 BRA `(.L_x_1068) ;  /* 0x0000000000048947 */ /* 0x000fea0003800000 */
[----:B------:R-:W-:-:S04]  /*6c70*/  DEPBAR.LE SB0, 0x0 ;  /* 0x000080000000791a */ /* 0x000fc80000000000 */
.L_x_1068:
[----:B------:R-:W-:Y:S05]  /*6c80*/  BSYNC B1 ;  /* 0x0000000000017941 */ /* 0x000fea0003800000 */
.L_x_1067:
[----:B------:R-:W-:Y:S06]  /*6c90*/  BAR.ARV 0xb, 0xa0 ;  /* 0x02c2800000007b1d */ /* 0x000fec0000002000 */
[----:B------:R-:W-:Y:S01]  /*6ca0*/  UIADD3 UR12, UR5, 0x1, URZ ;  /* 0x00000001050c7890 */ /* 0x000fe2000fffe03f */
[----:B------:R-:W-:Y:S11]  /*6cb0*/  BRA `(.L_x_1069) ;  /* 0x0000000000047947 */ /* 0x000ff60003800000 */
.L_x_1062:
[----:B------:R-:W-:-:S05]  /*6cc0*/  UMOV UR12, UR5 ;  /* 0x00000005000c7c82 */ /* 0x000fca0008000000 */
.L_x_1069:
[----:B------:R-:W-:-:S04]  /*6cd0*/  UIADD3 UR4, UR5, 0x1, URZ ;  /* 0x0000000105047890 */ /* 0x000fc8000fffe03f */
[----:B------:R-:W-:-:S06]  /*6ce0*/  UISETP.NE.AND UP0, UPT, UR8, UR4, UPT ;  /* 0x000000040800728c */ /* 0x000fcc000bf05270 */
[----:B------:R-:W-:-:S13]  /*6cf0*/  PLOP3.LUT P1, PT, PT, PT, UP0, 0x80, 0x0 ;  /* 0x000000000000781c */ /* 0x000fda0003f2f008 */
[----:B------:R-:W-:Y:S05]  /*6d00*/  @!P1 BRA `(.L_x_1060) ;  /* 0x0000002c000c9947 */ /* 0x000fea0003800000 */
[----:B------:R-:W-:Y:S01]  /*6d10*/  ULDC.64 UR18, c[0x0][0x2c0] ;  /* 0x0000b00000127ab9 */ /* 0x000fe20000000a00 */
[----:B------:R-:W-:Y:S02]  /*6d20*/  UIMAD UR13, UR12, 0x1800, URZ ;  /* 0x000018000c0d78a4 */ /* 0x000fe4000f8e023f */
[----:B------:R-:W-:Y:S01]  /*6d30*/  ULEA UR18, UP0, UR6, UR18, 0x2 ;  /* 0x0000001206127291 */ /* 0x000fe2000f80103f */
[----:B------:R-:W-:Y:S01]  /*6d40*/  UMOV UR4, URZ ;  /* 0x0000003f00047c82 */ /* 0x000fe20008000000 */
[----:B------:R-:W-:Y:S02]  /*6d50*/  ULDC.64 UR24, c[0x0][0x2c0] ;  /* 0x0000b00000187ab9 */ /* 0x000fe40000000a00 */
[----:B------:R-:W-:Y:S02]  /*6d60*/  ULEA.HI.X UR19, UR6, UR19, UR9, 0x2, UP0 ;  /* 0x0000001306137291 */ /* 0x000fe400080f1409 */
[----:B------:R-:W-:Y:S02]  /*6d70*/  UIADD3 UR14, UP0, UR18, 0x3000, URZ ;  /* 0x00003000120e7890 */ /* 0x000fe4000ff1e03f */
[----:B------:R-:W-:-:S02]  /*6d80*/  UIADD3 UR16, UP1, UR18, 0x6000, URZ ;  /* 0x0000600012107890 */ /* 0x000fc4000ff3e03f */
[----:B------:R-:W-:Y:S02]  /*6d90*/  UIADD3 UR18, UP2, UR18, 0x9000, URZ ;  /* 0x0000900012127890 */ /* 0x000fe4000ff5e03f */
[----:B------:R-:W-:Y:S02]  /*6da0*/  UIADD3.X UR15, URZ, UR19, URZ, UP0, !UPT ;  /* 0x000000133f0f7290 */ /* 0x000fe400087fe43f */
[----:B------:R-:W-:Y:S02]  /*6db0*/  UIADD3.X UR17, URZ, UR19, URZ, UP1, !UPT ;  /* 0x000000133f117290 */ /* 0x000fe40008ffe43f */
[----:B------:R-:W-:Y:S01]  /*6dc0*/  UIADD3.X UR19, URZ, UR19, URZ, UP2, !UPT ;  /* 0x000000133f137290 */ /* 0x000fe200097fe43f */
[----:B------:R-:W-:-:S11]  /*6dd0*/  UMOV UR20, UR13 ;  /* 0x0000000d00147c82 */ /* 0x000fd60008000000 */
.L_x_1082:
[----:B------:R-:W-:Y:S01]  /*6de0*/  UIADD3 UR10, UR13, UR4, URZ ;  /* 0x000000040d0a7290 */ /* 0x000fe2000fffe03f */
[----:B------:R-:W-:Y:S03]  /*6df0*/  BAR.SYNC.DEFER_BLOCKING 0xd, 0xa0 ;  /* 0x0342800000007b1d */ /* 0x000fe60000010000 */
[----:B------:R-:W-:Y:S02]  /*6e00*/  UIMAD.WIDE UR26, UR10, 0x4, UR14 ;  /* 0x000000040a1a78a5 */ /* 0x000fe4000f8e020e */
[----:B------:R-:W-:Y:S01]  /*6e10*/  UIMAD.WIDE UR28, UR10, 0x4, UR16 ;  /* 0x000000040a1c78a5 */ /* 0x000fe2000f8e0210 */
[----:B------:R-:W-:Y:S01]  /*6e20*/  BSSY B1, `(.L_x_1070) ;  /* 0x0000010000017945 */ /* 0x000fe20003800000 */
[----:B------:R-:W-:-:S03]  /*6e30*/  UIMAD.WIDE UR10, UR10, 0x4, UR18 ;  /* 0x000000040a0a78a5 */ /* 0x000fc6000f8e0212 */
[----:B------:R-:W-:Y:S09]  /*6e40*/  @!P0 BRA `(.L_x_1071) ;  /* 0x0000000000348947 */ /* 0x000ff20003800000 */
[----:B------:R-:W1:Y:S01]  /*6e50*/  S2UR UR22, SR_CgaCtaId ;  /* 0x00000000001679c3 */ /* 0x000e620000008800 */
[----:B------:R-:W-:Y:S01]  /*6e60*/  UIADD3 UR23, UP0, UR20, UR6, URZ ;  /* 0x0000000614177290 */ /* 0x000fe2000ff1e03f */
[----:B------:R-:W-:Y:S01]  /*6e70*/  UMOV UR21, 0x400 ;  /* 0x0000040000157882 */ /* 0x000fe20000000000 */
[----:B------:R-:W-:Y:S02]  /*6e80*/  UMOV UR32, 0x0 ;  /* 0x0000000000207882 */ /* 0x000fe40000000000 */
[----:B------:R-:W-:Y:S01]  /*6e90*/  ULEA.HI.X.SX32 UR30, UR20, UR9, 0x1, UP0 ;  /* 0x00000009141e7291 */ /* 0x000fe200080f0e3f */
[----:B------:R-:W-:Y:S01]  /*6ea0*/  UMOV UR33, 0x14f00000 ;  /* 0x14f0000000217882 */ /* 0x000fe20000000000 */
[----:B-1----:R-:W-:Y:S02]  /*6eb0*/  ULEA UR21, UR22, UR21, 0x18 ;  /* 0x0000001516157291 */ /* 0x002fe4000f8ec03f */
[----:B------:R-:W-:Y:S02]  /*6ec0*/  ULEA UR22, UP0, UR23, UR24, 0x2 ;  /* 0x0000001817167291 */ /* 0x000fe4000f80103f */
[----:B------:R-:W-:-:S02]  /*6ed0*/  UIADD3 UR21, UR21, 0xc000, URZ ;  /* 0x0000c00015157890 */ /* 0x000fc4000fffe03f */
[----:B------:R-:W-:-:S03]  /*6ee0*/  ULEA.HI.X UR23, UR23, UR25, UR30, 0x2, UP0 ;  /* 0x0000001917177291 */ /* 0x000fc600080f141e */
[----:B------:R-:W-:-:S06]  /*6ef0*/  UMOV UR30, 0x300 ;  /* 0x00000300001e7882 */ /* 0x000fcc0000000000 */
[----:B------:R1:W-:Y:S02]  /*6f00*/  UBLKRED.G.S.ADD.F32.RN [UR22], [UR21], UR30, desc[UR32] ;  /* 0x00002016150073bb */ /* 0x0003e400080a141e */
[----:B-1----:R0:W-:Y:S02]  /*6f10*/  UTMACMDFLUSH ;  /* 0x00000000000079b7 */ /* 0x0021e40000000000 */
.L_x_1071:
[----:B------:R-:W-:Y:S05]  /*6f20*/  BSYNC B1 ;  /* 0x0000000000017941 */ /* 0x000fea0003800000 */
.L_x_1070:
        /* <DEDUP_REMOVED lines=13> */
.L_x_1073:
[----:B------:R-:W-:Y:S05]  /*7000*/  BSYNC B1 ;  /* 0x0000000000017941 */ /* 0x000fea0003800000 */
.L_x_1072:
[----:B------:R-:W-:Y:S06]  /*7010*/  BAR.ARV 0xa, 0xa0 ;  /* 0x0282800000007b1d */ /* 0x000fec0000002000 */
[----:B------:R-:W-:Y:S04]  /*7020*/  BSSY B1, `(.L_x_1074) ;  /* 0x0000003000017945 */ /* 0x000fe80003800000 */
[----:B------:R-:W-:Y:S05]  /*7030*/  @!P0 BRA `(.L_x_1075) ;  /* 0x0000000000048947 */ /* 0x000fea0003800000 */
[----:B------:R-:W-:-:S04]  /*7040*/  DEPBAR.LE SB0, 0x0 ;  /* 0x000080000000791a */ /* 0x000fc80000000000 */
.L_x_1075:
[----:B------:R-:W-:Y:S05]  /*7050*/  BSYNC B1 ;  /* 0x0000000000017941 */ /* 0x000fea0003800000 */
.L_x_1074:
        /* <DEDUP_REMOVED lines=13> */
.L_x_1077:
[----:B------:R-:W-:Y:S05]  /*7130*/  BSYNC B1 ;  /* 0x0000000000017941 */ /* 0x000fea0003800000 */
.L_x_1076:
        /* <DEDUP_REMOVED lines=13> */
.L_x_1079:
[----:B------:R-:W-:Y:S05]  /*7210*/  BSYNC B1 ;  /* 0x0000000000017941 */ /* 0x000fea0003800000 */
.L_x_1078:
[----:B------:R-:W-:Y:S01]  /*7220*/  UIADD3 UR12, UR12, 0x2, URZ ;  /* 0x000000020c0c7890 */ /* 0x000fe2000fffe03f */
[----:B------:R-:W-:Y:S06]  /*7230*/  BAR.ARV 0xa, 0xa0 ;  /* 0x0282800000007b1d */ /* 0x000fec0000002000 */
[----:B------:R-:W-:Y:S01]  /*7240*/  UISETP.GE.AND UP0, UPT, UR12, UR8, UPT ;  /* 0x000000080c00728c */ /* 0x000fe2000bf06270 */
[----:B------:R-:W-:Y:S04]  /*7250*/  BSSY B1, `(.L_x_1080) ;  /* 0x0000003000017945 */ /* 0x000fe80003800000 */
[----:B------:R-:W-:Y:S06]  /*7260*/  @!P0 BRA `(.L_x_1081) ;  /* 0x0000000000048947 */ /* 0x000fec0003800000 */
[----:B------:R-:W-:-:S04]  /*7270*/  DEPBAR.LE SB0, 0x0 ;  /* 0x000080000000791a */ /* 0x000fc80000000000 */
.L_x_1081:
[----:B------:R-:W-:Y:S05]  /*7280*/  BSYNC B1 ;  /* 0x0000000000017941 */ /* 0x000fea0003800000 */
.L_x_1080:
[----:B------:R-:W-:Y:S06]  /*7290*/  BAR.ARV 0xb, 0xa0 ;  /* 0x02c2800000007b1d */ /* 0x000fec0000002000 */
[----:B------:R-:W-:Y:S01]  /*72a0*/  PLOP3.LUT P1, PT, PT, PT, UP0, 0x80, 0x0 ;  /* 0x000000000000781c */ /* 0x000fe20003f2f008 */
[----:B------:R-:W-:Y:S02]  /*72b0*/  UIADD3 UR20, UR20, 0x3000, URZ ;  /* 0x0000300014147890 */ /* 0x000fe4000fffe03f */
[----:B------:R-:W-:-:S10]  /*72c0*/  UIADD3 UR4, UR4, 0x3000, URZ ;  /* 0x0000300004047890 */ /* 0x000fd4000fffe03f */
[----:B------:R-:W-:Y:S05]  /*72d0*/  @!P1 BRA `(.L_x_1082) ;  /* 0xfffffff800c09947 */ /* 0x000fea000383ffff */
[----:B------:R-:W-:Y:S05]  /*72e0*/  BRA `(.L_x_1060) ;  /* 0x0000002400947947 */ /* 0x000fea0003800000 */
.L_x_1059:
[----:B------:R-:W1:Y:S01]  /*72f0*/  S2UR UR21, SR_CTAID.Z ;  /* 0x00000000001579c3 */ /* 0x000e620000002700 */
[----:B------:R-:W-:Y:S01]  /*7300*/  IMAD.MOV.U32 R11, RZ, RZ, 0x1 ;  /* 0x00000001ff0b7424 */ /* 0x000fe200078e00ff */
[----:B-1----:R-:W-:-:S13]  /*7310*/  ISETP.LE.AND P0, PT, RZ, UR21, PT ;  /* 0x00000015ff007c0c */ /* 0x002fda000bf03270 */
[----:B------:R-:W-:Y:S05]  /*7320*/  @!P0 BRA `(.L_x_1083) ;  /* 0x0000002000f08947 */ /* 0x000fea0003800000 */
[----:B------:R-:W1:Y:S01]  /*7330*/  S2UR UR9, SR_CTAID.X ;  /* 0x00000000000979c3 */ /* 0x000e620000002500 */
[----:B------:R-:W-:Y:S01]  /*7340*/  ULDC UR8, c[0x0][0x280] ;  /* 0x0000a00000087ab9 */ /* 0x000fe20000000800 */
[----:B------:R-:W-:Y:S01]  /*7350*/  ULDC UR4, c[0x0][0x290] ;  /* 0x0000a40000047ab9 */ /* 0x000fe20000000800 */
[----:B------:R-:W-:-:S05]  /*7360*/  ULDC UR5, c[0x0][0x74c] ;  /* 0x0001d30000057ab9 */ /* 0x000fca0000000800 */
[----:B------:R-:W2:Y:S01]  /*7370*/  S2UR UR20, SR_CTAID.Y ;  /* 0x00000000001479c3 */ /* 0x000ea20000002600 */
[----:B-1----:R-:W-:Y:S02]  /*7380*/  USHF.L.U32 UR11, UR9, 0x7, URZ ;  /* 0x00000007090b7899 */ /* 0x002fe4000800063f */
[----:B------:R-:W-:Y:S02]  /*7390*/  ISETP.LE.AND P0, PT, RZ, UR9, PT ;  /* 0x00000009ff007c0c */ /* 0x000fe4000bf03270 */
[----:B------:R-:W-:-:S04]  /*73a0*/  UIADD3 UR4, -UR4, UR11, UR8 ;  /* 0x0000000b04047290 */ /* 0x000fc8000fffe108 */
[----:B------:R-:W-:-:S04]  /*73b0*/  UIADD3 UR4, UR4, -UR5, URZ ;  /* 0x8000000504047290 */ /* 0x000fc8000fffe03f */
[----:B------:R-:W-:-:S04]  /*73c0*/  USHF.R.S32.HI UR5, URZ, 0x1f, UR4 ;  /* 0x0000001f3f057899 */ /* 0x000fc80008011404 */
[----:B------:R-:W-:Y:S02]  /*73d0*/  ULEA.HI UR5, UR5, UR4, URZ, 0x6 ;  /* 0x0000000405057291 */ /* 0x000fe4000f8f303f */
[----:B------:R-:W-:Y:S02]  /*73e0*/  UIADD3 UR4, UR8, 0x3f, URZ ;  /* 0x0000003f08047890 */ /* 0x000fe4000fffe03f */
[----:B------:R-:W-:Y:S02]  /*73f0*/  USHF.R.S32.HI UR5, URZ, 0x6, UR5 ;  /* 0x000000063f057899 */ /* 0x000fe40008011405 */
[----:B------:R-:W-:Y:S02]  /*7400*/  USHF.R.S32.HI UR6, URZ, 0x1f, UR4 ;  /* 0x0000001f3f067899 */ /* 0x000fe40008011404 */
[----:B------:R-:W-:Y:S02]  /*7410*/  UISETP.LT.AND UP0, UPT, URZ, UR5, UPT ;  /* 0x000000053f00728c */ /* 0x000fe4000bf01270 */
[----:B------:R-:W-:-:S02]  /*7420*/  ULEA.HI UR6, UR6, UR4, URZ, 0x6 ;  /* 0x0000000406067291 */ /* 0x000fc4000f8f303f */
[----:B------:R-:W-:Y:S02]  /*7430*/  USEL UR7, URZ, UR5, !UP0 ;  /* 0x000000053f077287 */ /* 0x000fe4000c000000 */
[----:B------:R-:W-:Y:S01]  /*7440*/  USHF.R.S32.HI UR6, URZ, 0x6, UR6 ;  /* 0x000000063f067899 */ /* 0x000fe20008011406 */
[----:B--2---:R-:W-:Y:S11]  /*7450*/  @!P0 BRA `(.L_x_1084) ;  /* 0x0000000000288947 */ /* 0x004ff60003800000 */
[----:B------:R-:W-:Y:S01]  /*7460*/  ULEA UR8, UR9, UR8, 0x7 ;  /* 0x0000000809087291 */ /* 0x000fe2000f8e383f */
[----:B------:R-:W-:Y:S01]  /*7470*/  ULDC UR4, c[0x0][0x290] ;  /* 0x0000a40000047ab9 */ /* 0x000fe20000000800 */
[----:B------:R-:W-:Y:S02]  /*7480*/  ULDC UR5, c[0x0][0x748] ;  /* 0x0001d20000057ab9 */ /* 0x000fe40000000800 */
[----:B------:R-:W-:-:S04]  /*7490*/  UIADD3 UR4, -UR4, 0xbf, UR8 ;  /* 0x000000bf04047890 */ /* 0x000fc8000fffe108 */
[----:B------:R-:W-:-:S04]  /*74a0*/  UIADD3 UR4, UR4, UR5, URZ ;  /* 0x0000000504047290 */ /* 0x000fc8000fffe03f */
[----:B------:R-:W-:-:S04]  /*74b0*/  USHF.R.S32.HI UR5, URZ, 0x1f, UR4 ;  /* 0x0000001f3f057899 */ /* 0x000fc80008011404 */
[----:B------:R-:W-:-:S04]  /*74c0*/  ULEA.HI UR5, UR5, UR4, URZ, 0x6 ;  /* 0x0000000405057291 */ /* 0x000fc8000f8f303f */
[----:B------:R-:W-:-:S04]  /*74d0*/  USHF.R.S32.HI UR5, URZ, 0x6, UR5 ;  /* 0x000000063f057899 */ /* 0x000fc80008011405 */
[----:B------:R-:W-:-:S04]  /*74e0*/  UISETP.LT.AND UP0, UPT, UR5, UR6, UPT ;  /* 0x000000060500728c */ /* 0x000fc8000bf01270 */
[----:B------:R-:W-:-:S12]  /*74f0*/  USEL UR6, UR5, UR6, UP0 ;  /* 0x0000000605067287 */ /* 0x000fd80008000000 */
.L_x_1084:
[----:B------:R-:W-:-:S06]  /*7500*/  UISETP.GT.AND UP0, UPT, UR6, UR7, UPT ;  /* 0x000000070600728c */ /* 0x000fcc000bf04270 */
[----:B------:R-:W-:-:S13]  /*7510*/  PLOP3.LUT P0, PT, PT, PT, UP0, 0x80, 0x0 ;  /* 0x000000000000781c */ /* 0x000fda0003f0f008 */
[----:B------:R-:W-:Y:S05]  /*7520*/  @!P0 BRA `(.L_x_1083) ;  /* 0x0000002000708947 */ /* 0x000fea0003800000 */
[----:B------:R-:W-:Y:S01]  /*7530*/  USHF.R.S32.HI UR10, URZ, 0x1f, UR20 ;  /* 0x0000001f3f0a7899 */ /* 0x000fe20008011414 */
[----:B------:R-:W-:Y:S01]  /*7540*/  IMAD.U32 R4, RZ, RZ, UR7 ;  /* 0x00000007ff047e24 */ /* 0x000fe2000f8e00ff */
[----:B------:R-:W-:Y:S01]  /*7550*/  ULDC.64 UR8, c[0x0][0x718] ;  /* 0x0001c60000087ab9 */ /* 0x000fe20000000a00 */
[----:B------:R-:W-:Y:S01]  /*7560*/  ULDC.64 UR12, c[0x0][0x730] ;  /* 0x0001cc00000c7ab9 */ /* 0x000fe20000000a00 */
[----:B------:R-:W-:Y:S01]  /*7570*/  UIMAD.WIDE.U32 UR4, UR20, UR8, URZ ;  /* 0x00000008140472a5 */ /* 0x000fe2000f8e003f */
[----:B------:R-:W-:Y:S01]  /*7580*/  BSSY B1, `(.L_x_1083) ;  /* 0x0000216000017945 */ /* 0x000fe20003800000 */
[----:B------:R-:W-:Y:S01]  /*7590*/  UIMAD UR8, UR10, UR8, URZ ;  /* 0x000000080a0872a4 */ /* 0x000fe2000f8e023f */
[----:B------:R-:W-:Y:S01]  /*75a0*/  IMAD.MOV.U32 R0, RZ, RZ, RZ ;  /* 0x000000ffff007224 */ /* 0x000fe200078e00ff */
[----:B------:R-:W-:Y:S02]  /*75b0*/  UIMAD UR10, UR10, UR12, URZ ;  /* 0x0000000c0a0a72a4 */ /* 0x000fe4000f8e023f */
[----:B------:R-:W-:-:S02]  /*75c0*/  UIMAD UR22, UR20, UR9, UR8 ;  /* 0x00000009141672a4 */ /* 0x000fc4000f8e0208 */
[----:B------:R-:W-:Y:S02]  /*75d0*/  UIMAD.WIDE.U32 UR8, UR20, UR12, URZ ;  /* 0x0000000c140872a5 */ /* 0x000fe4000f8e003f */
[----:B------:R-:W-:Y:S02]  /*75e0*/  UIMAD UR12, UR20, UR13, UR10 ;  /* 0x0000000d140c72a4 */ /* 0x000fe4000f8e020a */
[----:B------:R-:W-:Y:S01]  /*75f0*/  USHF.R.S32.HI UR13, URZ, 0x1f, UR21 ;  /* 0x0000001f3f0d7899 */ /* 0x000fe20008011415 */
[----:B------:R-:W-:Y:S01]  /*7600*/  ULDC UR10, c[0x0][0x2e8] ;  /* 0x0000ba00000a7ab9 */ /* 0x000fe20000000800 */
[----:B------:R-:W-:Y:S01]  /*7610*/  ELECT P0, URZ, PT ;  /* 0x00000000003f782f */ /* 0x000fe20003800000 */
[----:B------:R-:W-:Y:S01]  /*7620*/  UISETP.NE.AND UP0, UPT, UR10, 0x1, UPT ;  /* 0x000000010a00788c */ /* 0x000fe2000bf05270 */
[----:B------:R-:W-:Y:S01]  /*7630*/  ULDC.64 UR14, c[0x0][0x720] ;  /* 0x0001c800000e7ab9 */ /* 0x000fe20000000a00 */
[----:B------:R-:W-:Y:S02]  /*7640*/  UIADD3 UR23, UR5, UR22, URZ ;  /* 0x0000001605177290 */ /* 0x000fe4000fffe03f */
[----:B------:R-:W-:-:S02]  /*7650*/  UIMAD UR10, UR13, UR14, URZ ;  /* 0x0000000e0d0a72a4 */ /* 0x000fc4000f8e023f */
[----:B------:R-:W-:Y:S01]  /*7660*/  UIADD3 UR9, UR9, UR12, URZ ;  /* 0x0000000c09097290 */ /* 0x000fe2000fffe03f */
[----:B------:R-:W-:Y:S01]  /*7670*/  ULDC.64 UR18, c[0x0][0x738] ;  /* 0x0001ce0000127ab9 */ /* 0x000fe20000000a00 */
[----:B------:R-:W-:-:S03]  /*7680*/  UMOV UR22, UR4 ;  /* 0x0000000400167c82 */ /* 0x000fc60008000000 */
[----:B------:R-:W-:Y:S01]  /*7690*/  @UP0 ULDC UR16, c[0x0][0x2ec] ;  /* 0x0000bb0000100ab9 */ /* 0x000fe20000000800 */
[----:B------:R-:W-:Y:S02]  /*76a0*/  UIMAD UR13, UR13, UR18, URZ ;  /* 0x000000120d0d72a4 */ /* 0x000fe4000f8e023f */
[----:B------:R-:W-:Y:S02]  /*76b0*/  UIMAD UR5, UR21, UR15, UR10 ;  /* 0x0000000f150572a4 */ /* 0x000fe4000f8e020a */
[----:B------:R-:W-:Y:S02]  /*76c0*/  UIMAD.WIDE.U32 UR22, UR21, UR14, UR22 ;  /* 0x0000000e151672a5 */ /* 0x000fe4000f8e0016 */
[----:B------:R-:W-:Y:S02]  /*76d0*/  UIMAD.WIDE.U32 UR16, UR20, UR16, URZ ;  /* 0x00000010141072a5 */ /* 0x000fe4000f8e003f */
[----:B------:R-:W-:Y:S01]  /*76e0*/  UIMAD.WIDE.U32 UR14, UR21, UR18, UR8 ;  /* 0x00000012150e72a5 */ /* 0x000fe2000f8e0008 */
[----:B------:R-:W-:-:S02]  /*76f0*/  UMOV UR12, UR20 ;  /* 0x00000014000c7c82 */ /* 0x000fc40008000000 */
[----:B------:R-:W-:Y:S01]  /*7700*/  @UP0 ULDC UR8, c[0x0][0x2f0] ;  /* 0x0000bc0000080ab9 */ /* 0x000fe20000000800 */
[----:B------:R-:W-:Y:S02]  /*7710*/  UIMAD UR4, UR21, UR19, UR13 ;  /* 0x00000013150472a4 */ /* 0x000fe4000f8e020d */
[----:B------:R-:W-:Y:S01]  /*7720*/  @UP0 USHF.R.U32.HI UR12, URZ, UR8, UR17 ;  /* 0x000000083f0c0299 */ /* 0x000fe20008011611 */
[----:B------:R-:W-:Y:S11]  /*7730*/  @!P0 BRA `(.L_x_1085) ;  /* 0x0000001c00e88947 */ /* 0x000ff60003800000 */
[----:B------:R-:W1:Y:S01]  /*7740*/  S2R R3, SR_CgaCtaId ;  /* 0x0000000000037919 */ /* 0x000e620000008800 */
[----:B------:R-:W-:-:S04]  /*7750*/  MOV R16, 0x400 ;  /* 0x0000040000107802 */ /* 0x000fc80000000f00 */
[----:B-1----:R-:W-:Y:S01]  /*7760*/  LEA R16, R3, R16, 0x18 ;  /* 0x0000001003107211 */ /* 0x002fe200078ec0ff */
[----:B------:R-:W-:-:S05]  /*7770*/  IMAD.MOV.U32 R3, RZ, RZ, 0x1 ;  /* 0x00000001ff037424 */ /* 0x000fca00078e00ff */
[----:B------:R-:W-:-:S04]  /*7780*/  SHF.L.U32 R3, R3, 0x1f, RZ ;  /* 0x0000001f03037819 */ /* 0x000fc800000006ff */
[----:B------:R-:W1:Y:S02]  /*7790*/  SYNCS.PHASECHK.TRANS64.TRYWAIT P0, [R16+URZ+0x26820], R3 ;  /* 0x02682003100075a7 */ /* 0x000e64000800017f */
[----:B-1----:R-:W-:Y:S05]  /*77a0*/  @!P0 BRA `(.L_x_1086) ;  /* 0x0000002000d08947 */ /* 0x002fea0003800000 */
.L_x_1114:
[----:B------:R-:W2:Y:S01]  /*77b0*/  S2R R0, SR_TID.X ;  /* 0x0000000000007919 */ /* 0x000ea20000002100 */
[----:B------:R-:W-:Y:S02]  /*77c0*/  IMAD.U32 R15, RZ, RZ, UR23 ;  /* 0x00000017ff0f7e24 */ /* 0x000fe4000f8e00ff */
[----:B------:R-:W-:Y:S02]  /*77d0*/  IMAD.U32 R14, RZ, RZ, UR15 ;  /* 0x0000000fff0e7e24 */ /* 0x000fe4000f8e00ff */
[----:B------:R-:W-:Y:S02]  /*77e0*/  VIADD R15, R15, UR5 ;  /* 0x000000050f0f7c36 */ /* 0x000fe40008000000 */
        /* <DEDUP_REMOVED lines=11> */
.L_x_1087:
[----:B------:R-:W-:Y:S01]  /*78a0*/  R2UR UR19, R4 ;  /* 0x00000000041372ca */ /* 0x000fe200000e0000 */
[----:B------:R-:W2:Y:S01]  /*78b0*/  LDC.64 R6, c[0x0][0x198] ;  /* 0x00006600ff067b82 */ /* 0x000ea20000000a00 */
[----:B------:R-:W-:Y:S01]  /*78c0*/  R2UR UR7, R15 ;  /* 0x000000000f0772ca */ /* 0x000fe200000e0000 */
[----:B------:R-:W-:Y:S01]  /*78d0*/  ULDC.64 UR16, c[0x0][0x700] ;  /* 0x0001c00000107ab9 */ /* 0x000fe20000000a00 */
[----:B------:R-:W-:Y:S01]  /*78e0*/  UMOV UR50, 0x0 ;  /* 0x0000000000327882 */ /* 0x000fe20000000000 */
[----:B------:R-:W-:Y:S01]  /*78f0*/  IMAD.U32 R10, RZ, RZ, UR16 ;  /* 0x00000010ff0a7e24 */ /* 0x000fe2000f8e00ff */
[----:B------:R-:W-:Y:S01]  /*7900*/  UMOV UR51, 0x14f00000 ;  /* 0x14f0000000337882 */ /* 0x000fe20000000000 */
[----:B------:R-:W-:Y:S01]  /*7910*/  IMAD.U32 R9, RZ, RZ, UR17 ;  /* 0x00000011ff097e24 */ /* 0x000fe2000f8e00ff */
[----:B------:R-:W-:Y:S01]  /*7920*/  UMOV UR18, URZ ;  /* 0x0000003f00127c82 */ /* 0x000fe20008000000 */
[----:B------:R-:W-:Y:S01]  /*7930*/  UMOV UR42, 0x20 ;  /* 0x00000020002a7882 */ /* 0x000fe20000000000 */
[----:B------:R-:W-:Y:S01]  /*7940*/  UMOV UR44, UR20 ;  /* 0x00000014002c7c82 */ /* 0x000fe20008000000 */
[----:B------:R-:W-:Y:S01]  /*7950*/  UMOV UR45, UR21 ;  /* 0x00000015002d7c82 */ /* 0x000fe20008000000 */
[----:B------:R-:W-:Y:S01]  /*7960*/  UMOV UR26, 0x40 ;  /* 0x00000040001a7882 */ /* 0x000fe20000000000 */
[----:B------:R-:W-:Y:S01]  /*7970*/  USHF.L.U32 UR19, UR19, 0x6, URZ ;  /* 0x0000000613137899 */ /* 0x000fe2000800063f */
[----:B------:R-:W-:Y:S01]  /*7980*/  IMAD.MOV.U32 R5, RZ, RZ, 0xc000 ;  /* 0x0000c000ff057424 */ /* 0x000fe200078e00ff */
[----:B------:R-:W-:Y:S01]  /*7990*/  UMOV UR28, UR20 ;  /* 0x00000014001c7c82 */ /* 0x000fe20008000000 */
[----:B------:R-:W-:Y:S01]  /*79a0*/  UMOV UR29, UR21 ;  /* 0x00000015001d7c82 */ /* 0x000fe20008000000 */
[----:B------:R-:W-:Y:S01]  /*79b0*/  UIADD3 UR8, UP0, UR19, UR22, URZ ;  /* 0x0000001613087290 */ /* 0x000fe2000ff1e03f */
[----:B------:R-:W-:Y:S01]  /*79c0*/  IMAD.MOV.U32 R19, RZ, RZ, RZ ;  /* 0x000000ffff137224 */ /* 0x000fe200078e00ff */
[----:B------:R-:W-:Y:S01]  /*79d0*/  UMOV UR54, 0x0 ;  /* 0x0000000000367882 */ /* 0x000fe20000000000 */
[----:B------:R-:W-:Y:S01]  /*79e0*/  UMOV UR43, UR19 ;  /* 0x00000013002b7c82 */ /* 0x000fe20008000000 */
[----:B------:R-:W-:-:S02]  /*79f0*/  ULEA.HI.X.SX32 UR7, UR19, UR7, 0x1, UP0 ;  /* 0x0000000713077291 */ /* 0x000fc400080f0e3f */
[----:B-1----:R-:W-:Y:S01]  /*7a00*/  IMAD.U32 R3, RZ, RZ, UR8 ;  /* 0x00000008ff037e24 */ /* 0x002fe2000f8e00ff */
[----:B------:R-:W-:Y:S01]  /*7a10*/  UMOV UR27, UR19 ;  /* 0x00000013001b7c82 */ /* 0x000fe20008000000 */
[----:B------:R-:W-:Y:S01]  /*7a20*/  IMAD.U32 R2, RZ, RZ, UR8 ;  /* 0x00000008ff027e24 */ /* 0x000fe2000f8e00ff */
[----:B------:R-:W-:Y:S01]  /*7a30*/  R2UR UR8, R16 ;  /* 0x00000000100872ca */ /* 0x000fe200000e0000 */
[----:B--2---:R-:W-:Y:S01]  /*7a40*/  IMAD.MOV.U32 R8, RZ, RZ, R6 ;  /* 0x000000ffff087224 */ /* 0x004fe200078e0006 */
[----:B------:R-:W-:Y:S01]  /*7a50*/  LEA R0, P1, R3, R10, 0x2 ;  /* 0x0000000a03007211 */ /* 0x000fe200078210ff */
[----:B------:R-:W-:Y:S01]  /*7a60*/  IMAD.U32 R3, RZ, RZ, UR7 ;  /* 0x00000007ff037e24 */ /* 0x000fe2000f8e00ff */
[----:B------:R-:W-:Y:S01]  /*7a70*/  UMOV UR7, 0x10 ;  /* 0x0000001000077882 */ /* 0x000fe20000000000 */
[----:B------:R-:W-:Y:S01]  /*7a80*/  UMOV UR55, 0x10000000 ;  /* 0x1000000000377882 */ /* 0x000fe20000000000 */
[----:B------:R-:W-:Y:S01]  /*7a90*/  R2UR UR32, R0 ;  /* 0x00000000002072ca */ /* 0x000fe200000e0000 */
[----:B------:R-:W-:Y:S01]  /*7aa0*/  UMOV UR13, UR21 ;  /* 0x00000015000d7c82 */ /* 0x000fe20008000000 */
[----:B------:R-:W-:Y:S01]  /*7ab0*/  LEA.HI.X R2, R2, R9, R3, 0x2, P1 ;  /* 0x0000000902027211 */ /* 0x000fe200008f1403 */
[----:B------:R-:W-:Y:S01]  /*7ac0*/  UMOV UR10, UR18 ;  /* 0x00000012000a7c82 */ /* 0x000fe20008000000 */
[----:B------:R-:W-:Y:S01]  /*7ad0*/  IADD3 R0, P1, R8, 0x2f0, RZ ;  /* 0x000002f008007810 */ /* 0x000fe20007f3e0ff */
[----:B------:R-:W-:Y:S01]  /*7ae0*/  UMOV UR34, 0x10 ;  /* 0x0000001000227882 */ /* 0x000fe20000000000 */
[----:B------:R-:W-:Y:S01]  /*7af0*/  R2UR UR33, R2 ;  /* 0x00000000022172ca */ /* 0x000fe200000e0000 */
[----:B------:R-:W-:Y:S01]  /*7b00*/  UIADD3 UR17, UR8, 0x26810, URZ ;  /* 0x0002681008117890 */ /* 0x000fe2000fffe03f */
[----:B------:R-:W-:Y:S01]  /*7b10*/  R2UR UR46, R0 ;  /* 0x00000000002e72ca */ /* 0x000fe200000e0000 */
[----:B------:R-:W-:Y:S01]  /*7b20*/  UIADD3 UR16, UR8, 0x12000, URZ ;  /* 0x0001200008107890 */ /* 0x000fe2000fffe03f */
[----:B------:R-:W-:Y:S01]  /*7b30*/  IADD3 R0, P2, R8, 0x3f0, RZ ;  /* 0x000003f008007810 */ /* 0x000fe20007f5e0ff */
[----:B------:R-:W-:-:S02]  /*7b40*/  UIADD3 UR40, UR8, 0x13000, URZ ;  /* 0x0001300008287890 */ /* 0x000fc4000fffe03f */
[----:B------:R-:W-:Y:S01]  /*7b50*/  UIADD3 UR24, UR8, 0x14000, URZ ;  /* 0x0001400008187890 */ /* 0x000fe2000fffe03f */
[----:B------:R-:W-:Y:S01]  /*7b60*/  R2UR UR30, R0 ;  /* 0x00000000001e72ca */ /* 0x000fe200000e0000 */
[--C-:B------:R-:W-:Y:S01]  /*7b70*/  IMAD.X R0, RZ, RZ, R7.reuse, P1 ;  /* 0x000000ffff007224 */ /* 0x100fe200008e0607 */
[----:B------:R-:W-:Y:S01]  /*7b80*/  IADD3 R2, P1, R8, 0xf0, RZ ;  /* 0x000000f008027810 */ /* 0x000fe20007f3e0ff */
[----:B------:R-:W-:Y:S01]  /*7b90*/  UIADD3 UR56, UR8, 0x1e000, URZ ;  /* 0x0001e00008387890 */ /* 0x000fe2000fffe03f */
[----:B------:R-:W-:Y:S02]  /*7ba0*/  UMOV UR41, UR17 ;  /* 0x0000001100297c82 */ /* 0x000fe40008000000 */
[----:B------:R-:W-:Y:S01]  /*7bb0*/  R2UR UR48, R2 ;  /* 0x00000000023072ca */ /* 0x000fe200000e0000 */
[--C-:B------:R-:W-:Y:S01]  /*7bc0*/  IMAD.X R3, RZ, RZ, R7.reuse, P1 ;  /* 0x000000ffff037224 */ /* 0x100fe200008e0607 */
[----:B------:R-:W-:Y:S01]  /*7bd0*/  R2UR UR47, R0 ;  /* 0x00000000002f72ca */ /* 0x000fe200000e0000 */
[----:B------:R-:W-:Y:S01]  /*7be0*/  IMAD.X R0, RZ, RZ, R7, P2 ;  /* 0x000000ffff007224 */ /* 0x000fe200010e0607 */
[----:B------:R-:W-:Y:S01]  /*7bf0*/  UMOV UR25, UR17 ;  /* 0x0000001100197c82 */ /* 0x000fe20008000000 */
[----:B------:R-:W-:Y:S01]  /*7c00*/  UMOV UR57, UR17 ;  /* 0x0000001100397c82 */ /* 0x000fe20008000000 */
[----:B------:R-:W-:Y:S01]  /*7c10*/  R2UR UR49, R3 ;  /* 0x00000000033172ca */ /* 0x000fe200000e0000 */
[----:B------:R-:W-:Y:S01]  /*7c20*/  UIADD3 UR9, UR8, 0x26800, URZ ;  /* 0x0002680008097890 */ /* 0x000fe2000fffe03f */
[----:B------:R-:W-:Y:S01]  /*7c30*/  R2UR UR31, R0 ;  /* 0x00000000001f72ca */ /* 0x000fe200000e0000 */
[----:B------:R-:W-:Y:S01]  /*7c40*/  IMAD.U32 R0, RZ, RZ, UR6 ;  /* 0x00000006ff007e24 */ /* 0x000fe2000f8e00ff */
[----:B------:R-:W-:Y:S01]  /*7c50*/  UMOV UR35, UR11 ;  /* 0x0000000b00237c82 */ /* 0x000fe20008000000 */
[----:B------:R-:W-:Y:S01]  /*7c60*/  UMOV UR36, UR12 ;  /* 0x0000000c00247c82 */ /* 0x000fe20008000000 */
[----:B------:R-:W-:Y:S01]  /*7c70*/  UMOV UR37, UR21 ;  /* 0x0000001500257c82 */ /* 0x000fe20008000000 */
[----:B------:R-:W-:Y:S01]  /*7c80*/  VIADD R6, R0, 0xffffffff ;  /* 0xffffffff00067836 */ /* 0x000fe20000000000 */
[----:B------:R-:W-:Y:S01]  /*7c90*/  UMOV UR52, UR12 ;  /* 0x0000000c00347c82 */ /* 0x000fe20008000000 */
[----:B------:R-:W-:Y:S01]  /*7ca0*/  UMOV UR53, UR21 ;  /* 0x0000001500357c82 */ /* 0x000fe20008000000 */
[----:B------:R-:W-:Y:S01]  /*7cb0*/  UMOV UR58, 0x50 ;  /* 0x00000050003a7882 */ /* 0x000fe20000000000 */
[----:B------:R-:W-:Y:S01]  /*7cc0*/  UMOV UR59, UR11 ;  /* 0x0000000b003b7c82 */ /* 0x000fe20008000000 */
[----:B------:R1:W-:Y:S01]  /*7cd0*/  STL [R1], R6 ;  /* 0x0000000601007387 */ /* 0x0003e20000100800 */
[----:B------:R-:W-:Y:S01]  /*7ce0*/  ISETP.GE.AND P1, PT, R4, R6, PT ;  /* 0x000000060400720c */ /* 0x000fe20003f26270 */
[----:B------:R-:W-:Y:S01]  /*7cf0*/  UMOV UR60, UR12 ;  /* 0x0000000c003c7c82 */ /* 0x000fe20008000000 */
[----:B------:R-:W-:Y:S01]  /*7d00*/  UMOV UR61, UR21 ;  /* 0x00000015003d7c82 */ /* 0x000fe20008000000 */
[----:B------:R-:W-:Y:S01]  /*7d10*/  UTMALDG.4D [UR16], [UR48], desc[UR50] ;  /* 0x00003210300075b4 */ /* 0x000fe20008019000 */
[----:B------:R2:W-:Y:S01]  /*7d20*/  UTMALDG.4D [UR40], [UR48], desc[UR50] ;  /* 0x00003228300075b4 */ /* 0x0005e20008019000 */
[----:B------:R-:W-:Y:S01]  /*7d30*/  UTMALDG.4D [UR24], [UR48], desc[UR50] ;  /* 0x00003218300075b4 */ /* 0x000fe20008019000 */
[----:B------:R3:W-:Y:S01]  /*7d40*/  UBLKCP.S.G [UR56], [UR32], UR7 ;  /* 0x00000038200073ba */ /* 0x0007e20008000207 */
[----:B------:R1:W-:Y:S01]  /*7d50*/  SYNCS.ARRIVE.TRANS64 RZ, [R16+URZ+0x26800], R5 ;  /* 0x0268000510ff79a7 */ /* 0x0003e2000800003f */
[----:B------:R4:W-:Y:S01]  /*7d60*/  UTMALDG.4D [UR8], [UR46], desc[UR54] ;  /* 0x000036082e0075b4 */ /* 0x0009e20008019000 */
[----:B--2---:R-:W-:Y:S01]  /*7d70*/  UIADD3 UR40, UR8, 0x4000, URZ ;  /* 0x0000400008287890 */ /* 0x004fe2000fffe03f */
[----:B------:R-:W-:Y:S01]  /*7d80*/  UMOV UR42, 0x40 ;  /* 0x00000040002a7882 */ /* 0x000fe20000000000 */
[----:B------:R-:W-:Y:S01]  /*7d90*/  UMOV UR43, UR11 ;  /* 0x0000000b002b7c82 */ /* 0x000fe20008000000 */
[----:B------:R-:W-:Y:S01]  /*7da0*/  UMOV UR44, UR12 ;  /* 0x0000000c002c7c82 */ /* 0x000fe20008000000 */
[----:B------:R-:W-:Y:S01]  /*7db0*/  UMOV UR41, UR9 ;  /* 0x0000000900297c82 */ /* 0x000fe20008000000 */
[----:B---3--:R-:W-:-:S02]  /*7dc0*/  UIADD3 UR32, UR8, 0x1000, URZ ;  /* 0x0000100008207890 */ /* 0x008fc4000fffe03f */
[----:B------:R-:W-:Y:S02]  /*7dd0*/  UIADD3 UR48, UR8, 0x2000, URZ ;  /* 0x0000200008307890 */ /* 0x000fe4000fffe03f */
[----:B------:R-:W-:Y:S01]  /*7de0*/  UIADD3 UR24, UR8, 0x3000, URZ ;  /* 0x0000300008187890 */ /* 0x000fe2000fffe03f */
[----:B------:R-:W-:Y:S01]  /*7df0*/  UMOV UR33, UR9 ;  /* 0x0000000900217c82 */ /* 0x000fe20008000000 */
[----:B------:R-:W-:Y:S01]  /*7e00*/  UMOV UR50, 0x20 ;  /* 0x0000002000327882 */ /* 0x000fe20000000000 */
[----:B------:R-:W-:Y:S01]  /*7e10*/  UMOV UR51, UR11 ;  /* 0x0000000b00337c82 */ /* 0x000fe20008000000 */
[----:B------:R-:W-:Y:S01]  /*7e20*/  UMOV UR49, UR9 ;  /* 0x0000000900317c82 */ /* 0x000fe20008000000 */
[----:B------:R-:W-:Y:S01]  /*7e30*/  UMOV UR26, 0x30 ;  /* 0x00000030001a7882 */ /* 0x000fe20000000000 */
[----:B------:R-:W-:Y:S01]  /*7e40*/  UMOV UR27, UR11 ;  /* 0x0000000b001b7c82 */ /* 0x000fe20008000000 */
[----:B------:R-:W-:Y:S01]  /*7e50*/  UMOV UR28, UR12 ;  /* 0x0000000c001c7c82 */ /* 0x000fe20008000000 */
[----:B------:R2:W-:Y:S01]  /*7e60*/  UTMALDG.4D [UR32], [UR46], desc[UR54] ;  /* 0x000036202e0075b4 */ /* 0x0005e20008019000 */
[----:B------:R-:W-:Y:S01]  /*7e70*/  UMOV UR25, UR9 ;  /* 0x0000000900197c82 */ /* 0x000fe20008000000 */
[----:B------:R-:W-:Y:S01]  /*7e80*/  UIADD3 UR56, UR8, 0x5000, URZ ;  /* 0x0000500008387890 */ /* 0x000fe2000fffe03f */
[----:B------:R-:W-:Y:S01]  /*7e90*/  UMOV UR57, UR9 ;  /* 0x0000000900397c82 */ /* 0x000fe20008000000 */
[----:B----4-:R-:W-:Y:S01]  /*7ea0*/  UMOV UR10, 0x40 ;  /* 0x00000040000a7882 */ /* 0x010fe20000000000 */
[----:B------:R-:W-:Y:S01]  /*7eb0*/  UTMALDG.4D [UR48], [UR46], desc[UR54] ;  /* 0x000036302e0075b4 */ /* 0x000fe20008019000 */
[----:B------:R3:W-:Y:S01]  /*7ec0*/  UTMALDG.4D [UR24], [UR46], desc[UR54] ;  /* 0x000036182e0075b4 */ /* 0x0007e20008019000 */
[----:B------:R1:W-:Y:S01]  /*7ed0*/  UTMALDG.4D [UR40], [UR46], desc[UR54] ;  /* 0x000036282e0075b4 */ /* 0x0003e20008019000 */
[----:B--2---:R-:W-:Y:S01]  /*7ee0*/  UIADD3 UR32, UR8, 0x6000, URZ ;  /* 0x0000600008207890 */ /* 0x004fe2000fffe03f */
[----:B------:R-:W-:-:S02]  /*7ef0*/  UMOV UR34, UR18 ;  /* 0x0000001200227c82 */ /* 0x000fc40008000000 */
[----:B------:R1:W-:Y:S06]  /*7f00*/  UTMALDG.4D [UR56], [UR46], desc[UR54] ;  /* 0x000036382e0075b4 */ /* 0x0003ec0008019000 */
[----:B------:R1:W-:Y:S01]  /*7f10*/  UTMALDG.4D [UR32], [UR30], desc[UR54] ;  /* 0x000036201e0075b4 */ /* 0x0003e20008019000 */
[----:B---3--:R-:W-:Y:S02]  /*7f20*/  UIADD3 UR24, UR8, 0x8000, URZ ;  /* 0x0000800008187890 */ /* 0x008fe4000fffe03f */
[----:B------:R-:W-:Y:S01]  /*7f30*/  UIADD3 UR8, UR8, 0xa000, URZ ;  /* 0x0000a00008087890 */ /* 0x000fe2000fffe03f */
[----:B------:R-:W-:-:S06]  /*7f40*/  UMOV UR26, 0x20 ;  /* 0x00000020001a7882 */ /* 0x000fcc0000000000 */
[----:B------:R1:W-:Y:S02]  /*7f50*/  UTMALDG.4D [UR24], [UR30], desc[UR54] ;  /* 0x000036181e0075b4 */ /* 0x0003e40008019000 */
[----:B------:R1:W-:Y:S02]  /*7f60*/  UTMALDG.4D [UR8], [UR30], desc[UR54] ;  /* 0x000036081e0075b4 */ /* 0x0003e40008019000 */
[----:B-1----:R-:W-:Y:S05]  /*7f70*/  @P1 BRA `(.L_x_1088) ;  /* 0x0000001000e41947 */ /* 0x002fea0003800000 */
[----:B------:R-:W-:Y:S01]  /*7f80*/  R2UR UR7, R4 ;  /* 0x00000000040772ca */ /* 0x000fe200000e0000 */
[----:B------:R-:W1:Y:S01]  /*7f90*/  S2R R6, SR_TID.X ;  /* 0x0000000000067919 */ /* 0x000e620000002100 */
[----:B------:R-:W-:Y:S01]  /*7fa0*/  UIADD3 UR8, UR6, -0x2, URZ ;  /* 0xfffffffe06087890 */ /* 0x000fe2000fffe03f */
[----:B------:R-:W-:-:S05]  /*7fb0*/  IMAD.MOV.U32 R11, RZ, RZ, 0x1 ;  /* 0x00000001ff0b7424 */ /* 0x000fca00078e00ff */
[----:B------:R-:W-:-:S05]  /*7fc0*/  ISETP.NE.AND P1, PT, R4, UR8, PT ;  /* 0x0000000804007c0c */ /* 0x000fca000bf25270 */
[----:B------:R-:W-:-:S04]  /*7fd0*/  ULOP3.LUT UR7, URZ, UR7, URZ, 0x33, !UPT ;  /* 0x000000073f077292 */ /* 0x000fc8000f8e333f */
[----:B------:R-:W-:-:S06]  /*7fe0*/  UIADD3 UR7, UR7, UR6, URZ ;  /* 0x0000000607077290 */ /* 0x000fcc000fffe03f */
[----:B------:R-:W-:-:S05]  /*7ff0*/  IMAD.U32 R0, RZ, RZ, UR7 ;  /* 0x00000007ff007e24 */ /* 0x000fca000f8e00ff */
[----:B------:R-:W-:Y:S01]  /*8000*/  LOP3.LUT R5, R0, 0x1, RZ, 0xc0, !PT ;  /* 0x0000000100057812 */ /* 0x000fe200078ec0ff */
[----:B------:R-:W-:-:S04]  /*8010*/  IMAD.MOV.U32 R0, RZ, RZ, R4 ;  /* 0x000000ffff007224 */ /* 0x000fc800078e0004 */
[----:B------:R2:W-:Y:S01]  /*8020*/  STL [R1+0x4], R5 ;  /* 0x0000040501007387 */ /* 0x0005e20000100800 */
[----:B-1----:R-:W-:Y:S01]  /*8030*/  LOP3.LUT R6, R6, 0x1f, RZ, 0xc0, !PT ;  /* 0x0000001f06067812 */ /* 0x002fe200078ec0ff */
[----:B------:R-:W-:Y:S06]  /*8040*/  @!P1 BRA `(.L_x_1089) ;  /* 0x0000000c00209947 */ /* 0x000fec0003800000 */
[----:B------:R-:W-:Y:S01]  /*8050*/  R2UR UR8, R5 ;  /* 0x00000000050872ca */ /* 0x000fe200000e0000 */
[----:B------:R-:W-:Y:S02]  /*8060*/  IMAD.MOV.U32 R0, RZ, RZ, R4 ;  /* 0x000000ffff007224 */ /* 0x000fe400078e0004 */
[----:B------:R-:W-:-:S10]  /*8070*/  IMAD.MOV.U32 R11, RZ, RZ, 0x1 ;  /* 0x00000001ff0b7424 */ /* 0x000fd400078e00ff */
[----:B------:R-:W-:-:S06]  /*8080*/  UIADD3 UR7, UR7, -UR8, URZ ;  /* 0x8000000807077290 */ /* 0x000fcc000fffe03f */
[----:B------:R-:W-:-:S07]  /*8090*/  IMAD.U32 R20, RZ, RZ, UR7 ;  /* 0x00000007ff147e24 */ /* 0x000fce000f8e00ff */
.L_x_1098:
[----:B--234-:R-:W-:-:S04]  /*80a0*/  SHF.L.U32 R21, R11, 0x1f, RZ ;  /* 0x0000001f0b157819 */ /* 0x01cfc800000006ff */
[----:B------:R-:W1:Y:S02]  /*80b0*/  SYNCS.PHASECHK.TRANS64.TRYWAIT P1, [R16+URZ+0x26840], R21 ;  /* 0x02684015100075a7 */ /* 0x000e64000802017f */
[----:B-1----:R-:W-:Y:S05]  /*80c0*/  @!P1 BRA `(.L_x_1090) ;  /* 0x00000018009c9947 */ /* 0x002fea0003800000 */
.L_x_1115:
[----:B------:R-:W-:Y:S05]  /*80d0*/  @P0 BRA `(.L_x_1091) ;  /* 0x0000000000140947 */ /* 0x000fea0003800000 */
[----:B------:R-:W-:Y:S01]  /*80e0*/  ISETP.NE.AND P1, PT, R6, RZ, PT ;  /* 0x000000ff0600720c */ /* 0x000fe20003f25270 */
[----:B------:R-:W-:-:S04]  /*80f0*/  IMAD.MOV.U32 R3, RZ, RZ, 0x3100 ;  /* 0x00003100ff037424 */ /* 0x000fc800078e00ff */
[----:B------:R3:W-:Y:S08]  /*8100*/  SYNCS.ARRIVE.TRANS64 RZ, [R16+URZ+0x26830], R3 ;  /* 0x0268300310ff79a7 */ /* 0x0007f0000800003f */
[----:B------:R-:W-:Y:S05]  /*8110*/  @!P1 BRA `(.L_x_1091) ;  /* 0x0000000000049947 */ /* 0x000fea0003800000 */
[----:B------:R-:W-:Y:S01]  /*8120*/  BPT.TRAP 0x1 ;  /* 0x000000040000795c */ /* 0x000fe20000300000 */
.L_x_1091:
[----:B------:R-:W3:Y:S01]  /*8130*/  LDC.64 R12, c[0x0][0x728] ;  /* 0x0001ca00ff0c7b82 */ /* 0x000ee20000000a00 */
[----:B------:R-:W-:Y:S01]  /*8140*/  IMAD.SHL.U32 R18, R0, 0x40, RZ ;  /* 0x0000004000127824 */ /* 0x000fe200078e00ff */
[----:B------:R-:W-:Y:S01]  /*8150*/  R2UR UR40, R16 ;  /* 0x00000000102872ca */ /* 0x000fe200000e0000 */
[----:B------:R-:W-:Y:S01]  /*8160*/  UMOV UR30, 0x0 ;  /* 0x00000000001e7882 */ /* 0x000fe20000000000 */
[----:B------:R-:W-:Y:S01]  /*8170*/  UMOV UR31, 0x14f00000 ;  /* 0x14f00000001f7882 */ /* 0x000fe20000000000 */
[----:B------:R-:W-:Y:S01]  /*8180*/  UMOV UR18, URZ ;  /* 0x0000003f00127c82 */ /* 0x000fe20008000000 */
[C---:B------:R-:W-:Y:S01]  /*8190*/  IADD3 R2, P1, R18.reuse, UR14, RZ ;  /* 0x0000000e12027c10 */ /* 0x040fe2000ff3e0ff */
[----:B------:R-:W-:Y:S01]  /*81a0*/  UMOV UR34, 0x20 ;  /* 0x0000002000227882 */ /* 0x000fe20000000000 */
[----:B--2---:R-:W2:Y:S01]  /*81b0*/  LDC.64 R4, c[0x0][0x198] ;  /* 0x00006600ff047b82 */ /* 0x004ea20000000a00 */
[----:B------:R-:W-:Y:S01]  /*81c0*/  R2UR UR19, R18 ;  /* 0x00000000121372ca */ /* 0x000fe200000e0000 */
        /* <DEDUP_REMOVED lines=16> */
[----:B------:R-:W-:Y:S01]  /*82d0*/  LEA.HI.X.SX32 R3, R18, R14, 0x1, P1 ;  /* 0x0000000e12037211 */ /* 0x000fe200008f0eff */
[----:B------:R-:W-:Y:S01]  /*82e0*/  UMOV UR7, 0x10 ;  /* 0x0000001000077882 */ /* 0x000fe20000000000 */
[----:B--2---:R-:W-:Y:S01]  /*82f0*/  IMAD.MOV.U32 R8, RZ, RZ, R4 ;  /* 0x000000ffff087224 */ /* 0x004fe200078e0004 */
[----:B------:R-:W-:Y:S01]  /*8300*/  UMOV UR41, UR17 ;  /* 0x0000001100297c82 */ /* 0x000fe20008000000 */
[----:B------:R-:W-:Y:S01]  /*8310*/  IMAD.MOV.U32 R7, RZ, RZ, R5 ;  /* 0x000000ffff077224 */ /* 0x000fe200078e0005 */
[----:B------:R-:W-:-:S02]  /*8320*/  LEA.HI.X R2, R2, R13, R3, 0x2, P2 ;  /* 0x0000000d02027211 */ /* 0x000fc400010f1403 */
[----:B------:R-:W-:Y:S02]  /*8330*/  IADD3 R4, P1, R8, 0x1f0, RZ ;  /* 0x000001f008047810 */ /* 0x000fe40007f3e0ff */
[----:B------:R-:W-:Y:S02]  /*8340*/  R2UR UR43, R2 ;  /* 0x00000000022b72ca */ /* 0x000fe400000e0000 */
[----:B------:R-:W-:Y:S01]  /*8350*/  R2UR UR8, R4 ;  /* 0x00000000040872ca */ /* 0x000fe200000e0000 */
[----:B------:R-:W-:-:S05]  /*8360*/  IMAD.X R5, RZ, RZ, R7, P1 ;  /* 0x000000ffff057224 */ /* 0x000fca00008e0607 */
[----:B------:R-:W-:-:S13]  /*8370*/  R2UR UR9, R5 ;  /* 0x00000000050972ca */ /* 0x000fda00000e0000 */
[----:B------:R2:W-:Y:S01]  /*8380*/  UTMALDG.4D [UR16], [UR8], desc[UR30] ;  /* 0x00001e10080075b4 */ /* 0x0005e20008019000 */
[----:B------:R2:W-:Y:S01]  /*8390*/  UTMALDG.4D [UR32], [UR8], desc[UR30] ;  /* 0x00001e20080075b4 */ /* 0x0005e20008019000 */
[----:B------:R2:W-:Y:S01]  /*83a0*/  UTMALDG.4D [UR24], [UR8], desc[UR30] ;  /* 0x00001e18080075b4 */ /* 0x0005e20008019000 */
[----:B------:R2:W-:Y:S01]  /*83b0*/  UBLKCP.S.G [UR40], [UR42], UR7 ;  /* 0x000000282a0073ba */ /* 0x0005e20008000207 */
[----:B------:R-:W3:Y:S02]  /*83c0*/  SYNCS.PHASECHK.TRANS64.TRYWAIT P1, [R16+URZ+0x26828], R21 ;  /* 0x02682815100075a7 */ /* 0x000ee4000802017f */
[----:B--23--:R-:W-:Y:S05]  /*83d0*/  @!P1 BRA `(.L_x_1092) ;  /* 0x0000001400ec9947 */ /* 0x00cfea0003800000 */
.L_x_1116:
[----:B------:R-:W-:Y:S05]  /*83e0*/  @P0 BRA `(.L_x_1093) ;  /* 0x0000000000140947 */ /* 0x000fea0003800000 */
[----:B------:R-:W-:Y:S01]  /*83f0*/  ISETP.NE.AND P1, PT, R6, RZ, PT ;  /* 0x000000ff0600720c */ /* 0x000fe20003f25270 */
[----:B------:R-:W-:-:S04]  /*8400*/  IMAD.MOV.U32 R2, RZ, RZ, 0x3100 ;  /* 0x00003100ff027424 */ /* 0x000fc800078e00ff */
[----:B------:R3:W-:Y:S08]  /*8410*/  SYNCS.ARRIVE.TRANS64 RZ, [R16+URZ+0x26818], R2 ;  /* 0x0268180210ff79a7 */ /* 0x0007f0000800003f */
[----:B------:R-:W-:Y:S05]  /*8420*/  @!P1 BRA `(.L_x_1093) ;  /* 0x0000000000049947 */ /* 0x000fea0003800000 */
[----:B------:R-:W-:Y:S01]  /*8430*/  BPT.TRAP 0x1 ;  /* 0x000000040000795c */ /* 0x000fe20000300000 */
.L_x_1093:
[----:B------:R-:W-:Y:S01]  /*8440*/  VIADD R18, R18, 0x40 ;  /* 0x0000004012127836 */ /* 0x000fe20000000000 */
[----:B------:R-:W-:Y:S01]  /*8450*/  ULDC.64 UR8, c[0x0][0x700] ;  /* 0x0001c00000087ab9 */ /* 0x000fe20000000a00 */
[----:B------:R-:W-:Y:S01]  /*8460*/  R2UR UR40, R16 ;  /* 0x00000000102872ca */ /* 0x000fe200000e0000 */
[----:B------:R-:W-:Y:S01]  /*8470*/  IMAD.U32 R10, RZ, RZ, UR8 ;  /* 0x00000008ff0a7e24 */ /* 0x000fe2000f8e00ff */
[----:B------:R-:W-:Y:S01]  /*8480*/  UMOV UR30, 0x0 ;  /* 0x00000000001e7882 */ /* 0x000fe20000000000 */
[----:B---3--:R-:W-:Y:S01]  /*8490*/  IADD3 R2, P1, R18, UR22, RZ ;  /* 0x0000001612027c10 */ /* 0x008fe2000ff3e0ff */
[----:B------:R-:W-:Y:S01]  /*84a0*/  IMAD.U32 R9, RZ, RZ, UR9 ;  /* 0x00000009ff097e24 */ /* 0x000fe2000f8e00ff */
[----:B------:R-:W-:Y:S01]  /*84b0*/  SHF.R.S32.HI R17, RZ, 0x1f, R18 ;  /* 0x0000001fff117819 */ /* 0x000fe20000011412 */
[----:B------:R-:W-:Y:S01]  /*84c0*/  UMOV UR31, 0x14f00000 ;  /* 0x14f00000001f7882 */ /* 0x000fe20000000000 */
[----:B------:R-:W-:Y:S01]  /*84d0*/  LEA R3, P2, R2, R10, 0x2 ;  /* 0x0000000a02037211 */ /* 0x000fe200078410ff */
[----:B------:R-:W-:Y:S01]  /*84e0*/  UMOV UR34, URZ ;  /* 0x0000003f00227c82 */ /* 0x000fe20008000000 */
[----:B------:R-:W-:Y:S01]  /*84f0*/  R2UR UR35, R18 ;  /* 0x00000000122372ca */ /* 0x000fe200000e0000 */
[----:B------:R-:W-:Y:S01]  /*8500*/  UMOV UR36, UR20 ;  /* 0x0000001400247c82 */ /* 0x000fe20008000000 */
[----:B------:R-:W-:Y:S01]  /*8510*/  R2UR UR42, R3 ;  /* 0x00000000032a72ca */ /* 0x000fe200000e0000 */
[----:B------:R-:W-:Y:S01]  /*8520*/  IMAD.X R3, R17, 0x1, R15, P1 ;  /* 0x0000000111037824 */ /* 0x000fe200008e060f */
[----:B------:R-:W-:-:S02]  /*8530*/  UIADD3 UR33, UR40, 0x26818, URZ ;  /* 0x0002681828217890 */ /* 0x000fc4000fffe03f */
[----:B------:R-:W-:Y:S02]  /*8540*/  UIADD3 UR32, UR40, 0x15000, URZ ;  /* 0x0001500028207890 */ /* 0x000fe4000fffe03f */
[----:B------:R-:W-:Y:S01]  /*8550*/  LEA.HI.X R3, R2, R9, R3, 0x2, P2 ;  /* 0x0000000902037211 */ /* 0x000fe200010f1403 */
        /* <DEDUP_REMOVED lines=8> */
[----:B------:R-:W-:Y:S01]  /*85e0*/  UMOV UR26, 0x20 ;  /* 0x00000020001a7882 */ /* 0x000fe20000000000 */
[----:B------:R-:W-:Y:S01]  /*85f0*/  UMOV UR28, UR20 ;  /* 0x00000014001c7c82 */ /* 0x000fe20008000000 */
[----:B------:R-:W-:Y:S01]  /*8600*/  UMOV UR29, UR21 ;  /* 0x00000015001d7c82 */ /* 0x000fe20008000000 */
[----:B------:R-:W-:Y:S01]  /*8610*/  R2UR UR9, R3 ;  /* 0x00000000030972ca */ /* 0x000fe200000e0000 */
[----:B------:R-:W-:Y:S01]  /*8620*/  UMOV UR25, UR33 ;  /* 0x0000002100197c82 */ /* 0x000fe20008000000 */
[----:B------:R-:W-:Y:S01]  /*8630*/  UMOV UR27, UR35 ;  /* 0x00000023001b7c82 */ /* 0x000fe20008000000 */
[----:B------:R-:W-:Y:S01]  /*8640*/  UMOV UR18, 0x40 ;  /* 0x0000004000127882 */ /* 0x000fe20000000000 */
[----:B------:R-:W-:Y:S01]  /*8650*/  UMOV UR17, UR33 ;  /* 0x0000002100117c82 */ /* 0x000fe20008000000 */
[----:B------:R-:W-:Y:S01]  /*8660*/  UMOV UR19, UR35 ;  /* 0x0000002300137c82 */ /* 0x000fe20008000000 */
[----:B------:R-:W-:Y:S01]  /*8670*/  UMOV UR41, UR33 ;  /* 0x0000002100297c82 */ /* 0x000fe20008000000 */
[----:B------:R-:W-:-:S06]  /*8680*/  UMOV UR7, 0x10 ;  /* 0x0000001000077882 */ /* 0x000fcc0000000000 */
[----:B------:R3:W-:Y:S01]  /*8690*/  UTMALDG.4D [UR32], [UR8], desc[UR30] ;  /* 0x00001e20080075b4 */ /* 0x0007e20008019000 */
[----:B------:R3:W-:Y:S01]  /*86a0*/  UTMALDG.4D [UR24], [UR8], desc[UR30] ;  /* 0x00001e18080075b4 */ /* 0x0007e20008019000 */
[----:B------:R3:W-:Y:S01]  /*86b0*/  UTMALDG.4D [UR16], [UR8], desc[UR30] ;  /* 0x00001e10080075b4 */ /* 0x0007e20008019000 */
[----:B------:R3:W-:Y:S01]  /*86c0*/  UBLKCP.S.G [UR40], [UR42], UR7 ;  /* 0x000000282a0073ba */ /* 0x0007e20008000207 */
[----:B------:R-:W4:Y:S02]  /*86d0*/  SYNCS.PHASECHK.TRANS64.TRYWAIT P1, [R16+URZ+0x26848], R21 ;  /* 0x02684815100075a7 */ /* 0x000f24000802017f */
[----:B---34-:R-:W-:Y:S05]  /*86e0*/  @!P1 BRA `(.L_x_1094) ;  /* 0x00000014003c9947 */ /* 0x018fea0003800000 */
.L_x_1117:
[----:B------:R-:W-:Y:S05]  /*86f0*/  @P0 BRA `(.L_x_1095) ;  /* 0x0000000000140947 */ /* 0x000fea0003800000 */
[----:B------:R-:W-:Y:S01]  /*8700*/  ISETP.NE.AND P1, PT, R6, RZ, PT ;  /* 0x000000ff0600720c */ /* 0x000fe20003f25270 */
[----:B-123--:R-:W-:-:S04]  /*8710*/  IMAD.MOV.U32 R21, RZ, RZ, 0x3100 ;  /* 0x00003100ff157424 */ /* 0x00efc800078e00ff */
[----:B------:R4:W-:Y:S08]  /*8720*/  SYNCS.ARRIVE.TRANS64 RZ, [R16+URZ+0x26838], R21 ;  /* 0x0268381510ff79a7 */ /* 0x0009f0000800003f */
[----:B------:R-:W-:Y:S05]  /*8730*/  @!P1 BRA `(.L_x_1095) ;  /* 0x0000000000049947 */ /* 0x000fea0003800000 */
[----:B------:R-:W-:Y:S01]  /*8740*/  BPT.TRAP 0x1 ;  /* 0x000000040000795c */ /* 0x000fe20000300000 */
.L_x_1095:
        /* <DEDUP_REMOVED lines=8> */
[C---:B------:R-:W-:Y:S01]  /*87d0*/  LEA R12, P1, R18.reuse, R12, 0x2 ;  /* 0x0000000c120c7211 */ /* 0x040fe200078210ff */
        /* <DEDUP_REMOVED lines=27> */
[----:B------:R-:W5:Y:S02]  /*8990*/  SYNCS.PHASECHK.TRANS64.TRYWAIT P1, [R16+URZ+0x26820], R5 ;  /* 0x02682005100075a7 */ /* 0x000f64000802017f */
[----:B-1---5:R-:W-:Y:S05]  /*89a0*/  @!P1 BRA `(.L_x_1096) ;  /* 0x0000001000a09947 */ /* 0x022fea0003800000 */
.L_x_1119:
[----:B------:R-:W-:Y:S05]  /*89b0*/  @P0 BRA `(.L_x_1097) ;  /* 0x0000000000140947 */ /* 0x000fea0003800000 */
[----:B------:R-:W-:Y:S01]  /*89c0*/  ISETP.NE.AND P1, PT, R6, RZ, PT ;  /* 0x000000ff0600720c */ /* 0x000fe20003f25270 */
[----:B------:R-:W-:-:S04]  /*89d0*/  IMAD.MOV.U32 R5, RZ, RZ, 0x3100 ;  /* 0x00003100ff057424 */ /* 0x000fc800078e00ff */
[----:B------:R1:W-:Y:S08]  /*89e0*/  SYNCS.ARRIVE.TRANS64 RZ, [R16+URZ+0x26810], R5 ;  /* 0x0268100510ff79a7 */ /* 0x0003f0000800003f */
[----:B------:R-:W-:Y:S05]  /*89f0*/  @!P1 BRA `(.L_x_1097) ;  /* 0x0000000000049947 */ /* 0x000fea0003800000 */
[----:B------:R-:W-:Y:S01]  /*8a00*/  BPT.TRAP 0x1 ;  /* 0x000000040000795c */ /* 0x000fe20000300000 */
.L_x_1097:
[----:B------:R-:W-:Y:S01]  /*8a10*/  R2UR UR7, R0 ;  /* 0x00000000000772ca */ /* 0x000fe200000e0000 */
[----:B------:R-:W-:Y:S01]  /*8a20*/  VIADD R20, R20, 0xfffffffe ;  /* 0xfffffffe14147836 */ /* 0x000fe20000000000 */
[----:B------:R-:W-:Y:S01]  /*8a30*/  R2UR UR8, R15 ;  /* 0x000000000f0872ca */ /* 0x000fe200000e0000 */
[----:B------:R-:W-:Y:S01]  /*8a40*/  UMOV UR30, 0x0 ;  /* 0x00000000001e7882 */ /* 0x000fe20000000000 */
[----:B------:R-:W-:Y:S01]  /*8a50*/  R2UR UR40, R16 ;  /* 0x00000000102872ca */ /* 0x000fe200000e0000 */
[----:B------:R-:W-:Y:S01]  /*8a60*/  UMOV UR31, 0x14f00000 ;  /* 0x14f00000001f7882 */ /* 0x000fe20000000000 */
[----:B------:R-:W-:Y:S01]  /*8a70*/  UMOV UR34, URZ ;  /* 0x0000003f00227c82 */ /* 0x000fe20008000000 */
[----:B------:R-:W-:Y:S01]  /*8a80*/  UMOV UR36, UR20 ;  /* 0x0000001400247c82 */ /* 0x000fe20008000000 */
[----:B------:R-:W-:Y:S01]  /*8a90*/  UMOV UR37, UR21 ;  /* 0x0000001500257c82 */ /* 0x000fe20008000000 */
[----:B------:R-:W-:Y:S01]  /*8aa0*/  UMOV UR26, 0x20 ;  /* 0x00000020001a7882 */ /* 0x000fe20000000000 */
[----:B------:R-:W-:Y:S01]  /*8ab0*/  UMOV UR28, UR20 ;  /* 0x00000014001c7c82 */ /* 0x000fe20008000000 */
[----:B------:R-:W-:Y:S01]  /*8ac0*/  UMOV UR29, UR21 ;  /* 0x00000015001d7c82 */ /* 0x000fe20008000000 */
[----:B------:R-:W-:Y:S01]  /*8ad0*/  UMOV UR18, 0x40 ;  /* 0x0000004000127882 */ /* 0x000fe20000000000 */
[----:B------:R-:W-:Y:S01]  /*8ae0*/  UIADD3 UR7, UR7, 0x2, URZ ;  /* 0x0000000207077890 */ /* 0x000fe2000fffe03f */
[----:B------:R-:W-:-:S03]  /*8af0*/  UMOV UR10, 0x10 ;  /* 0x00000010000a7882 */ /* 0x000fc60000000000 */
[----:B------:R-:W-:Y:S02]  /*8b00*/  USHF.L.U32 UR35, UR7, 0x6, URZ ;  /* 0x0000000607237899 */ /* 0x000fe4000800063f */
[----:B------:R-:W-:Y:S02]  /*8b10*/  UIADD3 UR33, UR40, 0x26810, URZ ;  /* 0x0002681028217890 */ /* 0x000fe4000fffe03f */
[----:B------:R-:W-:Y:S02]  /*8b20*/  UIADD3 UR9, UP0, UR35, UR22, URZ ;  /* 0x0000001623097290 */ /* 0x000fe4000ff1e03f */
[----:B------:R-:W-:Y:S02]  /*8b30*/  UIADD3 UR32, UR40, 0x12000, URZ ;  /* 0x0001200028207890 */ /* 0x000fe4000fffe03f */
[----:B------:R-:W-:Y:S02]  /*8b40*/  ULEA.HI.X.SX32 UR8, UR35, UR8, 0x1, UP0 ;  /* 0x0000000823087291 */ /* 0x000fe400080f0e3f */
[----:B-1----:R-:W-:Y:S01]  /*8b50*/  IMAD.U32 R5, RZ, RZ, UR9 ;  /* 0x00000009ff057e24 */ /* 0x002fe2000f8e00ff */
[----:B------:R-:W-:-:S02]  /*8b60*/  UIADD3 UR24, UR40, 0x13000, URZ ;  /* 0x0001300028187890 */ /* 0x000fc4000fffe03f */
[----:B------:R-:W-:Y:S01]  /*8b70*/  UIADD3 UR16, UR40, 0x14000, URZ ;  /* 0x0001400028107890 */ /* 0x000fe2000fffe03f */
[----:B------:R-:W-:Y:S01]  /*8b80*/  IMAD.U32 R4, RZ, RZ, UR8 ;  /* 0x00000008ff047e24 */ /* 0x000fe2000f8e00ff */
[----:B------:R-:W-:Y:S01]  /*8b90*/  LEA R0, P1, R5, R10, 0x2 ;  /* 0x0000000a05007211 */ /* 0x000fe200078210ff */
[----:B------:R-:W-:Y:S01]  /*8ba0*/  UIADD3 UR40, UR40, 0x1e000, URZ ;  /* 0x0001e00028287890 */ /* 0x000fe2000fffe03f */
[----:B------:R-:W-:Y:S01]  /*8bb0*/  R2UR UR8, R2 ;  /* 0x00000000020872ca */ /* 0x000fe200000e0000 */
[----:B------:R-:W-:Y:S01]  /*8bc0*/  UMOV UR25, UR33 ;  /* 0x0000002100197c82 */ /* 0x000fe20008000000 */
[----:B------:R-:W-:Y:S01]  /*8bd0*/  R2UR UR42, R0 ;  /* 0x00000000002a72ca */ /* 0x000fe200000e0000 */
[----:B------:R-:W-:Y:S01]  /*8be0*/  IMAD.U32 R0, RZ, RZ, UR9 ;  /* 0x00000009ff007e24 */ /* 0x000fe2000f8e00ff */
[----:B------:R-:W-:Y:S01]  /*8bf0*/  R2UR UR9, R3 ;  /* 0x00000000030972ca */ /* 0x000fe200000e0000 */
[----:B------:R-:W-:Y:S01]  /*8c00*/  UMOV UR27, UR35 ;  /* 0x00000023001b7c82 */ /* 0x000fe20008000000 */
[----:B------:R-:W-:Y:S01]  /*8c10*/  UMOV UR17, UR33 ;  /* 0x0000002100117c82 */ /* 0x000fe20008000000 */
[----:B------:R-:W-:Y:S01]  /*8c20*/  UMOV UR19, UR35 ;  /* 0x0000002300137c82 */ /* 0x000fe20008000000 */
[----:B------:R-:W-:Y:S01]  /*8c30*/  LEA.HI.X R0, R0, R9, R4, 0x2, P1 ;  /* 0x0000000900007211 */ /* 0x000fe200008f1404 */
[----:B------:R-:W-:Y:S01]  /*8c40*/  UMOV UR41, UR33 ;  /* 0x0000002100297c82 */ /* 0x000fe20008000000 */
[----:B------:R-:W-:-:S02]  /*8c50*/  ISETP.NE.AND P1, PT, R20, RZ, PT ;  /* 0x000000ff1400720c */ /* 0x000fc40003f25270 */
[----:B------:R-:W-:Y:S01]  /*8c60*/  R2UR UR43, R0 ;  /* 0x00000000002b72ca */ /* 0x000fe200000e0000 */
[----:B------:R-:W-:-:S04]  /*8c70*/  IMAD.U32 R0, RZ, RZ, UR7 ;  /* 0x00000007ff007e24 */ /* 0x000fc8000f8e00ff */
[----:B------:R1:W-:Y:S01]  /*8c80*/  UTMALDG.4D [UR32], [UR8], desc[UR30] ;  /* 0x00001e20080075b4 */ /* 0x0003e20008019000 */
[----:B------:R1:W-:Y:S01]  /*8c90*/  UTMALDG.4D [UR24], [UR8], desc[UR30] ;  /* 0x00001e18080075b4 */ /* 0x0003e20008019000 */
[----:B------:R1:W-:Y:S06]  /*8ca0*/  UTMALDG.4D [UR16], [UR8], desc[UR30] ;  /* 0x00001e10080075b4 */ /* 0x0003ec0008019000 */
[----:B------:R1:W-:Y:S02]  /*8cb0*/  UBLKCP.S.G [UR40], [UR42], UR10 ;  /* 0x000000282a0073ba */ /* 0x0003e4000800020a */
[----:B-1----:R-:W-:Y:S05]  /*8cc0*/  @P1 BRA `(.L_x_1098) ;  /* 0xfffffff000f41947 */ /* 0x002fea000383ffff */
.L_x_1089:
[----:B------:R-:W3:Y:S02]  /*8cd0*/  LDL.LU R4, [R1+0x4] ;  /* 0x0000040001047983 */ /* 0x000ee40000300800 */
[----:B---3--:R-:W-:Y:S02]  /*8ce0*/  ISETP.NE.AND P1, PT, R4, RZ, PT ;  /* 0x000000ff0400720c */ /* 0x008fe40003f25270 */
[----:B------:R1:W5:Y:S11]  /*8cf0*/  LDL R4, [R1] ;  /* 0x0000000001047983 */ /* 0x0003760000100800 */
[----:B-1----:R-:W-:Y:S05]  /*8d00*/  @!P1 BRA `(.L_x_1088) ;  /* 0x0000000400809947 */ /* 0x002fea0003800000 */
[----:B------:R-:W-:-:S04]  /*8d10*/  SHF.L.U32 R13, R11, 0x1f, RZ ;  /* 0x0000001f0b0d7819 */ /* 0x000fc800000006ff */
[----:B------:R-:W1:Y:S02]  /*8d20*/  SYNCS.PHASECHK.TRANS64.TRYWAIT P1, [R16+URZ+0x26840], R13 ;  /* 0x0268400d100075a7 */ /* 0x000e64000802017f */
[----:B-1----:R-:W-:Y:S05]  /*8d30*/  @!P1 BRA `(.L_x_1099) ;  /* 0x0000000c00d49947 */ /* 0x002fea0003800000 */
.L_x_1120:
[----:B------:R-:W-:Y:S05]  /*8d40*/  @P0 BRA `(.L_x_1100) ;  /* 0x0000000000140947 */ /* 0x000fea0003800000 */
[----:B------:R-:W-:Y:S01]  /*8d50*/  ISETP.NE.AND P1, PT, R6, RZ, PT ;  /* 0x000000ff0600720c */ /* 0x000fe20003f25270 */
[----:B--2---:R-:W-:-:S04]  /*8d60*/  IMAD.MOV.U32 R5, RZ, RZ, 0x3100 ;  /* 0x00003100ff057424 */ /* 0x004fc800078e00ff */
[----:B------:R3:W-:Y:S08]  /*8d70*/  SYNCS.ARRIVE.TRANS64 RZ, [R16+URZ+0x26830], R5 ;  /* 0x0268300510ff79a7 */ /* 0x0007f0000800003f */
[----:B------:R-:W-:Y:S05]  /*8d80*/  @!P1 BRA `(.L_x_1100) ;  /* 0x0000000000049947 */ /* 0x000fea0003800000 */
[----:B------:R-:W-:Y:S01]  /*8d90*/  BPT.TRAP 0x1 ;  /* 0x000000040000795c */ /* 0x000fe20000300000 */
.L_x_1100:
[----:B--23-5:R-:W2:Y:S01]  /*8da0*/  LDC.64 R4, c[0x0][0x728] ;  /* 0x0001ca00ff047b82 */ /* 0x02cea20000000a00 */
[----:B------:R-:W-:Y:S01]  /*8db0*/  IMAD.SHL.U32 R17, R0, 0x40, RZ ;  /* 0x0000004000117824 */ /* 0x000fe200078e00ff */
[----:B------:R-:W-:Y:S01]  /*8dc0*/  R2UR UR16, R16 ;  /* 0x00000000101072ca */ /* 0x000fe200000e0000 */
[----:B------:R-:W-:Y:S01]  /*8dd0*/  UMOV UR30, 0x0 ;  /* 0x00000000001e7882 */ /* 0x000fe20000000000 */
[----:B------:R-:W-:Y:S01]  /*8de0*/  UMOV UR31, 0x14f00000 ;  /* 0x14f00000001f7882 */ /* 0x000fe20000000000 */
[----:B------:R-:W-:Y:S01]  /*8df0*/  UMOV UR34, URZ ;  /* 0x0000003f00227c82 */ /* 0x000fe20008000000 */
[C---:B------:R-:W-:Y:S01]  /*8e00*/  IADD3 R0, P1, R17.reuse, UR14, RZ ;  /* 0x0000000e11007c10 */ /* 0x040fe2000ff3e0ff */
[----:B------:R-:W-:Y:S01]  /*8e10*/  UMOV UR36, UR20 ;  /* 0x0000001400247c82 */ /* 0x000fe20008000000 */
[----:B------:R-:W-:Y:S01]  /*8e20*/  R2UR UR35, R17 ;  /* 0x00000000112372ca */ /* 0x000fe200000e0000 */
[----:B------:R-:W-:Y:S01]  /*8e30*/  UMOV UR37, UR21 ;  /* 0x0000001500257c82 */ /* 0x000fe20008000000 */
[----:B------:R-:W-:Y:S01]  /*8e40*/  UMOV UR26, 0x20 ;  /* 0x00000020001a7882 */ /* 0x000fe20000000000 */
[----:B------:R-:W-:Y:S01]  /*8e50*/  UMOV UR28, UR20 ;  /* 0x00000014001c7c82 */ /* 0x000fe20008000000 */
[----:B------:R-:W-:Y:S01]  /*8e60*/  UMOV UR29, UR21 ;  /* 0x00000015001d7c82 */ /* 0x000fe20008000000 */
[----:B------:R-:W-:Y:S01]  /*8e70*/  UMOV UR18, 0x40 ;  /* 0x0000004000127882 */ /* 0x000fe20000000000 */
[----:B------:R-:W-:Y:S01]  /*8e80*/  UMOV UR7, 0x10 ;  /* 0x0000001000077882 */ /* 0x000fe20000000000 */
        /* <DEDUP_REMOVED lines=12> */
[----:B------:R-:W-:-:S03]  /*8f50*/  UMOV UR43, UR33 ;  /* 0x00000021002b7c82 */ /* 0x000fc60008000000 */
[----:B------:R-:W-:Y:S02]  /*8f60*/  LEA.HI.X R5, R0, R5, R4, 0x2, P2 ;  /* 0x0000000500057211 */ /* 0x000fe400010f1404 */
        /* <DEDUP_REMOVED lines=11> */
.L_x_1121:
[----:B------:R-:W-:Y:S05]  /*9020*/  @P0 BRA `(.L_x_1102) ;  /* 0x0000000000140947 */ /* 0x000fea0003800000 */
[----:B------:R-:W-:Y:S01]  /*9030*/  ISETP.NE.AND P0, PT, R6, RZ, PT ;  /* 0x000000ff0600720c */ /* 0x000fe20003f05270 */
[----:B------:R-:W-:-:S04]  /*9040*/  IMAD.MOV.U32 R5, RZ, RZ, 0x3100 ;  /* 0x00003100ff057424 */ /* 0x000fc800078e00ff */
[----:B------:R3:W-:Y:S08]  /*9050*/  SYNCS.ARRIVE.TRANS64 RZ, [R16+URZ+0x26818], R5 ;  /* 0x0268180510ff79a7 */ /* 0x0007f0000800003f */
[----:B------:R-:W-:Y:S05]  /*9060*/  @!P0 BRA `(.L_x_1102) ;  /* 0x0000000000048947 */ /* 0x000fea0003800000 */
[----:B------:R-:W-:Y:S01]  /*9070*/  BPT.TRAP 0x1 ;  /* 0x000000040000795c */ /* 0x000fe20000300000 */
.L_x_1102:
        /* <DEDUP_REMOVED lines=13> */
[----:B------:R-:W-:-:S04]  /*9150*/  UIADD3 UR35, UR35, 0x40, URZ ;  /* 0x0000004023237890 */ /* 0x000fc8000fffe03f */
[----:B------:R-:W-:Y:S02]  /*9160*/  UIADD3 UR8, UP0, UR35, UR22, URZ ;  /* 0x0000001623087290 */ /* 0x000fe4000ff1e03f */
[----:B------:R-:W-:Y:S02]  /*9170*/  UIADD3 UR32, UR40, 0x15000, URZ ;  /* 0x0001500028207890 */ /* 0x000fe4000fffe03f */
[----:B------:R-:W-:Y:S02]  /*9180*/  ULEA.HI.X.SX32 UR7, UR35, UR7, 0x1, UP0 ;  /* 0x0000000723077291 */ /* 0x000fe400080f0e3f */
[----:B---3--:R-:W-:Y:S01]  /*9190*/  IMAD.U32 R5, RZ, RZ, UR8 ;  /* 0x00000008ff057e24 */ /* 0x008fe2000f8e00ff */
[----:B------:R-:W-:Y:S01]  /*91a0*/  UIADD3 UR33, UR40, 0x26818, URZ ;  /* 0x0002681828217890 */ /* 0x000fe2000fffe03f */
[----:B------:R-:W-:Y:S01]  /*91b0*/  IMAD.U32 R0, RZ, RZ, UR8 ;  /* 0x00000008ff007e24 */ /* 0x000fe2000f8e00ff */
[----:B------:R-:W-:Y:S01]  /*91c0*/  R2UR UR8, R2 ;  /* 0x00000000020872ca */ /* 0x000fe200000e0000 */
[----:B------:R-:W-:Y:S01]  /*91d0*/  IMAD.U32 R4, RZ, RZ, UR7 ;  /* 0x00000007ff047e24 */ /* 0x000fe2000f8e00ff */
[----:B------:R-:W-:Y:S01]  /*91e0*/  LEA R10, P0, R5, R10, 0x2 ;  /* 0x0000000a050a7211 */ /* 0x000fe200078010ff */
[----:B------:R-:W-:-:S02]  /*91f0*/  UIADD3 UR24, UR40, 0x16000, URZ ;  /* 0x0001600028187890 */ /* 0x000fc4000fffe03f */
[----:B------:R-:W-:Y:S01]  /*9200*/  UIADD3 UR16, UR40, 0x17000, URZ ;  /* 0x0001700028107890 */ /* 0x000fe2000fffe03f */
[----:B------:R-:W-:Y:S01]  /*9210*/  LEA.HI.X R9, R0, R9, R4, 0x2, P0 ;  /* 0x0000000900097211 */ /* 0x000fe200000f1404 */
[----:B------:R-:W-:Y:S01]  /*9220*/  UIADD3 UR40, UR40, 0x1e100, URZ ;  /* 0x0001e10028287890 */ /* 0x000fe2000fffe03f */
[----:B------:R3:W5:Y:S01]  /*9230*/  LDL.LU R4, [R1] ;  /* 0x0000000001047983 */ /* 0x0007620000300800 */
[----:B------:R-:W-:Y:S01]  /*9240*/  R2UR UR42, R10 ;  /* 0x000000000a2a72ca */ /* 0x000fe200000e0000 */
[----:B------:R-:W-:Y:S01]  /*9250*/  UMOV UR25, UR33 ;  /* 0x0000002100197c82 */ /* 0x000fe20008000000 */
[----:B------:R-:W-:Y:S01]  /*9260*/  R2UR UR43, R9 ;  /* 0x00000000092b72ca */ /* 0x000fe200000e0000 */
[----:B------:R-:W-:Y:S01]  /*9270*/  UMOV UR27, UR35 ;  /* 0x00000023001b7c82 */ /* 0x000fe20008000000 */
[----:B------:R3:W-:Y:S01]  /*9280*/  UTMALDG.4D [UR32], [UR8], desc[UR30] ;  /* 0x00001e20080075b4 */ /* 0x0007e20008019000 */
[----:B------:R-:W-:Y:S01]  /*9290*/  UMOV UR17, UR33 ;  /* 0x0000002100117c82 */ /* 0x000fe20008000000 */
[----:B------:R-:W-:Y:S01]  /*92a0*/  UMOV UR19, UR35 ;  /* 0x0000002300137c82 */ /* 0x000fe20008000000 */
[----:B------:R-:W-:Y:S01]  /*92b0*/  UMOV UR41, UR33 ;  /* 0x0000002100297c82 */ /* 0x000fe20008000000 */
[----:B------:R-:W-:Y:S01]  /*92c0*/  UMOV UR7, 0x10 ;  /* 0x0000001000077882 */ /* 0x000fe20000000000 */
[----:B------:R3:W-:Y:S01]  /*92d0*/  UTMALDG.4D [UR24], [UR8], desc[UR30] ;  /* 0x00001e18080075b4 */ /* 0x0007e20008019000 */
[----:B------:R3:W-:Y:S05]  /*92e0*/  UTMALDG.4D [UR16], [UR8], desc[UR30] ;  /* 0x00001e10080075b4 */ /* 0x0007ea0008019000 */
[----:B------:R3:W-:Y:S02]  /*92f0*/  UBLKCP.S.G [UR40], [UR42], UR7 ;  /* 0x000000282a0073ba */ /* 0x0007e40008000207 */
[----:B---3--:R-:W-:-:S07]  /*9300*/  IMAD.MOV.U32 R19, RZ, RZ, 0x1 ;  /* 0x00000001ff137424 */ /* 0x008fce00078e00ff */
.L_x_1088:
[----:B------:R-:W3:Y:S01]  /*9310*/  S2R R0, SR_TID.X ;  /* 0x0000000000007919 */ /* 0x000ee20000002100 */
[----:B------:R-:W-:Y:S01]  /*9320*/  IMAD R3, R19, 0x8, R16 ;  /* 0x0000000813037824 */ /* 0x000fe200078e0210 */
[----:B---3--:R-:W-:Y:S02]  /*9330*/  LOP3.LUT R2, R0, 0x7f, RZ, 0xc0, !PT ;  /* 0x0000007f00027812 */ /* 0x008fe400078ec0ff */
[----:B------:R-:W-:Y:S02]  /*9340*/  SHF.L.U32 R0, R11, 0x1f, RZ ;  /* 0x0000001f0b007819 */ /* 0x000fe400000006ff */
[----:B------:R-:W-:Y:S02]  /*9350*/  ISETP.NE.AND P1, PT, R2, RZ, PT ;  /* 0x000000ff0200720c */ /* 0x000fe40003f25270 */
[----:B------:R-:W3:Y:S02]  /*9360*/  SYNCS.PHASECHK.TRANS64.TRYWAIT P0, [R3+URZ+0x26840], R0 ;  /* 0x02684000030075a7 */ /* 0x000ee4000800017f */
[----:B---3--:R-:W-:Y:S09]  /*9370*/  @!P0 BRA `(.L_x_1103) ;  /* 0x00000008006c8947 */ /* 0x008ff20003800000 */
.L_x_1122:
[----:B------:R-:W-:Y:S05]  /*9380*/  @P1 BRA `(.L_x_1104) ;  /* 0x0000000000181947 */ /* 0x000fea0003800000 */
[----:B------:R-:W1:Y:S01]  /*9390*/  S2R R2, SR_TID.X ;  /* 0x0000000000027919 */ /* 0x000e620000002100 */
[----:B---3--:R-:W-:-:S04]  /*93a0*/  IMAD.MOV.U32 R0, RZ, RZ, 0x3100 ;  /* 0x00003100ff007424 */ /* 0x008fc800078e00ff */
[----:B------:R3:W-:Y:S01]  /*93b0*/  SYNCS.ARRIVE.TRANS64 RZ, [R3+URZ+0x26830], R0 ;  /* 0x0268300003ff79a7 */ /* 0x0007e2000800003f */
[----:B-1----:R-:W-:-:S13]  /*93c0*/  LOP3.LUT P0, RZ, R2, 0x1f, RZ, 0xc0, !PT ;  /* 0x0000001f02ff7812 */ /* 0x002fda000780c0ff */
[----:B---3--:R-:W-:Y:S05]  /*93d0*/  @!P0 BRA `(.L_x_1104) ;  /* 0x0000000000048947 */ /* 0x008fea0003800000 */
[----:B------:R-:W-:Y:S01]  /*93e0*/  BPT.TRAP 0x1 ;  /* 0x000000040000795c */ /* 0x000fe20000300000 */
.L_x_1104:
[----:B-----5:R-:W-:Y:S01]  /*93f0*/  R2UR UR35, R4 ;  /* 0x00000000042372ca */ /* 0x020fe200000e0000 */
[C-C-:B---3--:R-:W-:Y:S01]  /*9400*/  IMAD R0, R19.reuse, 0x3000, R16.reuse ;  /* 0x0000300013007824 */ /* 0x148fe200078e0210 */
[----:B------:R-:W-:Y:S01]  /*9410*/  IADD3 R8, P0, R8, 0x1f0, RZ ;  /* 0x000001f008087810 */ /* 0x000fe20007f1e0ff */
[----:B-12-4-:R-:W-:Y:S01]  /*9420*/  IMAD R16, R19, 0x100, R16 ;  /* 0x0000010013107824 */ /* 0x016fe200078e0210 */
[----:B------:R-:W-:Y:S01]  /*9430*/  R2UR UR10, R14 ;  /* 0x000000000e0a72ca */ /* 0x000fe200000e0000 */
[----:B------:R-:W-:Y:S01]  /*9440*/  ULDC.64 UR30, c[0x0][0x728] ;  /* 0x0001ca00001e7ab9 */ /* 0x000fe20000000a00 */
[----:B------:R-:W-:Y:S01]  /*9450*/  R2UR UR33, R3 ;  /* 0x00000000032172ca */ /* 0x000fe200000e0000 */
[----:B------:R-:W-:Y:S01]  /*9460*/  IMAD.X R7, RZ, RZ, R7, P0 ;  /* 0x000000ffff077224 */ /* 0x000fe200000e0607 */
[----:B------:R-:W-:Y:S01]  /*9470*/  R2UR UR16, R0 ;  /* 0x00000000001072ca */ /* 0x000fe200000e0000 */
[----:B------:R-:W-:Y:S01]  /*9480*/  UMOV UR40, 0x0 ;  /* 0x0000000000287882 */ /* 0x000fe20000000000 */
[----:B------:R-:W-:Y:S01]  /*9490*/  R2UR UR7, R16 ;  /* 0x00000000100772ca */ /* 0x000fe200000e0000 */
[----:B------:R-:W-:Y:S01]  /*94a0*/  UMOV UR41, 0x14f00000 ;  /* 0x14f0000000297882 */ /* 0x000fe20000000000 */
[----:B------:R-:W-:Y:S01]  /*94b0*/  R2UR UR8, R8 ;  /* 0x00000000080872ca */ /* 0x000fe200000e0000 */
[----:B------:R-:W-:Y:S01]  /*94c0*/  USHF.L.U32 UR35, UR35, 0x6, URZ ;  /* 0x0000000623237899 */ /* 0x000fe2000800063f */
[----:B------:R-:W-:Y:S01]  /*94d0*/  R2UR UR9, R7 ;  /* 0x00000000070972ca */ /* 0x000fe200000e0000 */
[----:B------:R-:W-:Y:S01]  /*94e0*/  UMOV UR34, URZ ;  /* 0x0000003f00227c82 */ /* 0x000fe20008000000 */
[----:B------:R-:W-:Y:S01]  /*94f0*/  UMOV UR36, UR20 ;  /* 0x0000001400247c82 */ /* 0x000fe20008000000 */
[----:B------:R-:W-:Y:S01]  /*9500*/  UIADD3 UR13, UP0, UR35, UR14, URZ ;  /* 0x0000000e230d7290 */ /* 0x000fe2000ff1e03f */
[----:B------:R-:W-:Y:S01]  /*9510*/  VIADD R0, R19, 0x1 ;  /* 0x0000000113007836 */ /* 0x000fe20000000000 */
[----:B------:R-:W-:-:S02]  /*9520*/  UIADD3 UR33, UR33, 0x26830, URZ ;  /* 0x0002683021217890 */ /* 0x000fc4000fffe03f */
[----:B------:R-:W-:Y:S02]  /*9530*/  ULEA UR30, UP1, UR13, UR30, 0x2 ;  /* 0x0000001e0d1e7291 */ /* 0x000fe4000f82103f */
[----:B------:R-:W-:Y:S01]  /*9540*/  ULEA.HI.X.SX32 UR10, UR35, UR10, 0x1, UP0 ;  /* 0x0000000a230a7291 */ /* 0x000fe200080f0e3f */
[C---:B------:R-:W-:Y:S01]  /*9550*/  ISETP.NE.AND P0, PT, R0.reuse, 0x2, PT ;  /* 0x000000020000780c */ /* 0x040fe20003f05270 */
[----:B------:R-:W-:Y:S02]  /*9560*/  UIADD3 UR32, UR16, 0x18000, URZ ;  /* 0x0001800010207890 */ /* 0x000fe4000fffe03f */
[----:B------:R-:W-:Y:S01]  /*9570*/  UIADD3 UR24, UR16, 0x19000, URZ ;  /* 0x0001900010187890 */ /* 0x000fe2000fffe03f */
[----:B------:R-:W-:Y:S01]  /*9580*/  SEL R2, RZ, 0x1, P0 ;  /* 0x00000001ff027807 */ /* 0x000fe20000000000 */
[----:B------:R-:W-:Y:S01]  /*9590*/  UIADD3 UR16, UR16, 0x1a000, URZ ;  /* 0x0001a00010107890 */ /* 0x000fe2000fffe03f */
[----:B------:R-:W-:Y:S01]  /*95a0*/  SEL R0, R0, RZ, P0 ;  /* 0x000000ff00007207 */ /* 0x000fe20000000000 */
[----:B------:R-:W-:Y:S01]  /*95b0*/  ULEA.HI.X UR31, UR13, UR31, UR10, 0x2, UP1 ;  /* 0x0000001f0d1f7291 */ /* 0x000fe200088f140a */
[----:B------:R-:W-:Y:S01]  /*95c0*/  LOP3.LUT R11, R11, R2, RZ, 0x3c, !PT ;  /* 0x000000020b0b7212 */ /* 0x000fe200078e3cff */
[----:B------:R-:W-:Y:S01]  /*95d0*/  UIADD3 UR42, UR7, 0x1e200, URZ ;  /* 0x0001e200072a7890 */ /* 0x000fe2000fffe03f */
[----:B------:R-:W-:Y:S01]  /*95e0*/  UMOV UR37, UR21 ;  /* 0x0000001500257c82 */ /* 0x000fe20008000000 */
[----:B------:R-:W-:Y:S01]  /*95f0*/  UMOV UR26, 0x20 ;  /* 0x00000020001a7882 */ /* 0x000fe20000000000 */
        /* <DEDUP_REMOVED lines=12> */
[----:B------:R1:W-:Y:S02]  /*96c0*/  UBLKCP.S.G [UR42], [UR30], UR7 ;  /* 0x0000002a1e0073ba */ /* 0x0003e40008000207 */
[----:B-1----:R-:W-:Y:S01]  /*96d0*/  NOP ;  /* 0x0000000000007918 */ /* 0x002fe20000000000 */
.L_x_1085:
[----:B------:R-:W-:Y:S05]  /*96e0*/  BSYNC B1 ;  /* 0x0000000000017941 */ /* 0x000fea0003800000 */
.L_x_1083:
[----:B------:R-:W-:-:S03]  /*96f0*/  UMOV UR7, 0xffffffff ;  /* 0xffffffff00077882 */ /* 0x000fc60000000000 */
[----:B------:R-:W-:Y:S05]  /*9700*/  BRA.DIV UR7, `(.L_x_1105) ;  /* 0x00000006079c7947 */ /* 0x000fea000b800000 */
[----:B------:R-:W-:-:S13]  /*9710*/  ELECT P6, URZ, PT ;  /* 0x00000000003f782f */ /* 0x000fda00038c0000 */
.L_x_1125:
[----:B------:R-:W-:Y:S05]  /*9720*/  @!P6 BRA `(.L_x_1060) ;  /* 0x000000000084e947 */ /* 0x000fea0003800000 */
[----:B------:R-:W-:-:S06]  /*9730*/  ULOP3.LUT UR7, UR38, 0x2, URZ, 0xfc, !UPT ;  /* 0x0000000226077892 */ /* 0x000fcc000f8efc3f */
[----:B------:R-:W-:-:S05]  /*9740*/  IMAD.U32 R2, RZ, RZ, UR7 ;  /* 0x00000007ff027e24 */ /* 0x000fca000f8e00ff */
[----:B------:R-:W-:-:S13]  /*9750*/  ISETP.NE.AND P2, PT, R2, 0x3, PT ;  /* 0x000000030200780c */ /* 0x000fda0003f45270 */
[----:B------:R-:W-:Y:S05]  /*9760*/  @!P2 BRA `(.L_x_1106) ;  /* 0x000000000004a947 */ /* 0x000fea0003800000 */
[----:B------:R-:W-:Y:S01]  /*9770*/  BPT.TRAP 0x1 ;  /* 0x000000040000795c */ /* 0x000fe20000300000 */
.L_x_1106:
        /* <DEDUP_REMOVED lines=15> */
.L_x_1126:
[----:B------:R-:W2:Y:S02]  /*9870*/  SYNCS.PHASECHK.TRANS64.TRYWAIT P0, [R3+URZ], R2 ;  /* 0x00000002030075a7 */ /* 0x000ea4000800017f */
[----:B--2---:R-:W-:Y:S05]  /*9880*/  @!P0 BRA `(.L_x_1108) ;  /* 0x0000000400708947 */ /* 0x004fea0003800000 */
.L_x_1127:
[----:B------:R-:W-:Y:S05]  /*9890*/  @!P2 BRA `(.L_x_1109) ;  /* 0x000000000004a947 */ /* 0x000fea0003800000 */
[----:B------:R-:W-:Y:S01]  /*98a0*/  BPT.TRAP 0x1 ;  /* 0x000000040000795c */ /* 0x000fe20000300000 */
.L_x_1109:
[----:B--2---:R-:W-:-:S04]  /*98b0*/  VIADD R3, R7, 0x26840 ;  /* 0x0002684007037836 */ /* 0x004fc80000000000 */
[----:B------:R-:W-:-:S04]  /*98c0*/  IMAD R0, R0, 0x8, R3 ;  /* 0x0000000800007824 */ /* 0x000fc800078e0203 */
[----:B------:R-:W2:Y:S02]  /*98d0*/  SYNCS.PHASECHK.TRANS64.TRYWAIT P0, [R0+URZ], R5 ;  /* 0x00000005000075a7 */ /* 0x000ea4000800017f */
[----:B--2---:R-:W-:Y:S05]  /*98e0*/  @!P0 BRA `(.L_x_1110) ;  /* 0x00000004006c8947 */ /* 0x004fea0003800000 */
.L_x_1128:
[----:B------:R-:W-:-:S07]  /*98f0*/  IMAD R3, R4, 0x8, R3 ;  /* 0x0000000804037824 */ /* 0x000fce00078e0203 */
.L_x_1111:
[----:B---3--:R3:W4:Y:S02]  /*9900*/  SYNCS.PHASECHK.TRANS64.TRYWAIT P0, [R3+URZ], R2 ;  /* 0x00000002030075a7 */ /* 0x008724000800017f */
[----:B----4-:R-:W-:Y:S05]  /*9910*/  @!P0 NANOSLEEP.SYNCS 0x989680 ;  /* 0x009896800000895d */ /* 0x010fea0003900000 */
[----:B------:R-:W4:Y:S02]  /*9920*/  @!P0 SYNCS.PHASECHK.TRANS64 P0, [R3+URZ], R2 ;  /* 0x00000002030085a7 */ /* 0x000f24000800007f */
[----:B----4-:R-:W-:Y:S05]  /*9930*/  @!P0 BRA `(.L_x_1111) ;  /* 0xfffffffc00f08947 */ /* 0x010fea000383ffff */
.L_x_1060:
[----:B------:R-:W-:Y:S05]  /*9940*/  BSYNC B0 ;  /* 0x0000000000007941 */ /* 0x000fea0003800000 */
.L_x_1058:
[----:B------:R-:W-:Y:S05]  /*9950*/  EXIT ;  /* 0x000000000000794d */ /* 0x000fea0003800000 */
.L_x_1028:
[----:B------:R-:W-:Y:S02]  /*9960*/  IMAD.MOV.U32 R13, RZ, RZ, R17 ;  /* 0x000000ffff0d7224 */ /* 0x000fe400078e0011 */
[----:B------:R-:W-:Y:S02]  /*9970*/  IMAD.MOV.U32 R12, RZ, RZ, RZ ;  /* 0x000000ffff0c7224 */ /* 0x000fe400078e00ff */
[----:B------:R-:W-:Y:S02]  /*9980*/  IMAD.MOV.U32 R11, RZ, RZ, 0x1f ;  /* 0x0000001fff0b7424 */ /* 0x000fe400078e00ff */
[----:B------:R-:W-:-:S07]  /*9990*/  IMAD.MOV.U32 R15, RZ, RZ, -0x1 ;  /* 0xffffffffff0f7424 */ /* 0x000fce00078e00ff */
[----:B------:R-:W-:Y:S05]  /*99a0*/  WARPSYNC.COLLECTIVE R15, `(.L_x_1112) ;  /* 0x000000000f087348 */ /* 0x000fea0003c00000 */
[----:B------:R1:W2:Y:S02]  /*99b0*/  SHFL.IDX P6, R14, R13, R12, R11 ;  /* 0x0000000c0d0e7389 */ /* 0x0002a400000c000b */
[----:B-12---:R-:W-:Y:S01]  /*99c0*/  ENDCOLLECTIVE ;  /* 0x000000000000791b */ /* 0x006fe20003800000 */
.L_x_1112:
[----:B------:R-:W-:Y:S05]  /*99d0*/  BRA `(.L_x_1113) ;  /* 0xffffff7400b47947 */ /* 0x000fea000383ffff */
.L_x_1030:
[----:B--2---:R2:W3:Y:S02]  /*99e0*/  SYNCS.PHASECHK.TRANS64.TRYWAIT P0, [R237+URZ+0x26800], R4 ;  /* 0x02680004ed0075a7 */ /* 0x0044e4000800017f */
[----:B---3--:R-:W-:Y:S05]  /*99f0*/  @!P0 NANOSLEEP.SYNCS 0x989680 ;  /* 0x009896800000895d */ /* 0x008fea0003900000 */
[----:B------:R-:W3:Y:S02]  /*9a00*/  @!P0 SYNCS.PHASECHK.TRANS64 P0, [R237+URZ+0x26800], R4 ;  /* 0x02680004ed0085a7 */ /* 0x000ee4000800007f */
[----:B---3--:R-:W-:Y:S05]  /*9a10*/  @!P0 BRA `(.L_x_1030) ;  /* 0xfffffffc00f08947 */ /* 0x008fea000383ffff */
[----:B------:R-:W-:Y:S05]  /*9a20*/  BRA `(.L_x_1029) ;  /* 0xffffff7400dc7947 */ /* 0x000fea000383ffff */
.L_x_1035:
[----:B--2---:R-:W-:-:S04]  /*9a30*/  IMAD.U32 R5, RZ, RZ, UR6 ;  /* 0x00000006ff057e24 */ /* 0x004fc8000f8e00ff */
[----:B------:R2:W3:Y:S03]  /*9a40*/  SYNCS.PHASECHK.TRANS64.TRYWAIT P0, [R5+URZ+0x26810], R120 ;  /* 0x02681078050075a7 */ /* 0x0004e6000800017f */
[----:B---3--:R-:W-:Y:S05]  /*9a50*/  @!P0 NANOSLEEP.SYNCS 0x989680 ;  /* 0x009896800000895d */ /* 0x008fea0003900000 */
[----:B------:R-:W3:Y:S02]  /*9a60*/  @!P0 SYNCS.PHASECHK.TRANS64 P0, [R5+URZ+0x26810], R120 ;  /* 0x02681078050085a7 */ /* 0x000ee4000800007f */
[----:B---3--:R-:W-:Y:S05]  /*9a70*/  @!P0 BRA `(.L_x_1035) ;  /* 0xfffffffc00ec8947 */ /* 0x008fea000383ffff */
[----:B------:R-:W-:Y:S05]  /*9a80*/  BRA `(.L_x_1034) ;  /* 0xffffff8000447947 */ /* 0x000fea000383ffff */
.L_x_1039:
[----:B------:R-:W-:-:S04]  /*9a90*/  IMAD.U32 R121, RZ, RZ, UR6 ;  /* 0x00000006ff797e24 */ /* 0x000fc8000f8e00ff */
[----:B------:R1:W1:Y:S03]  /*9aa0*/  SYNCS.PHASECHK.TRANS64.TRYWAIT P0, [R121+URZ+0x26830], R120 ;  /* 0x02683078790075a7 */ /* 0x000266000800017f */
[----:B-1----:R-:W-:Y:S05]  /*9ab0*/  @!P0 NANOSLEEP.SYNCS 0x989680 ;  /* 0x009896800000895d */ /* 0x002fea0003900000 */
[----:B------:R-:W1:Y:S02]  /*9ac0*/  @!P0 SYNCS.PHASECHK.TRANS64 P0, [R121+URZ+0x26830], R120 ;  /* 0x02683078790085a7 */ /* 0x000e64000800007f */
[----:B-1----:R-:W-:Y:S05]  /*9ad0*/  @!P0 BRA `(.L_x_1039) ;  /* 0xfffffffc00ec8947 */ /* 0x002fea000383ffff */
[----:B------:R-:W-:Y:S05]  /*9ae0*/  BRA `(.L_x_1038) ;  /* 0xffffff8800087947 */ /* 0x000fea000383ffff */
.L_x_1086:
[----:B-1----:R1:W2:Y:S02]  /*9af0*/  SYNCS.PHASECHK.TRANS64.TRYWAIT P0, [R16+URZ+0x26820], R3 ;  /* 0x02682003100075a7 */ /* 0x0022a4000800017f */
[----:B--2---:R-:W-:Y:S05]  /*9b00*/  @!P0 NANOSLEEP.SYNCS 0x989680 ;  /* 0x009896800000895d */ /* 0x004fea0003900000 */
[----:B------:R-:W2:Y:S02]  /*9b10*/  @!P0 SYNCS.PHASECHK.TRANS64 P0, [R16+URZ+0x26820], R3 ;  /* 0x02682003100085a7 */ /* 0x000ea4000800007f */
[----:B--2---:R-:W-:Y:S05]  /*9b20*/  @!P0 BRA `(.L_x_1086) ;  /* 0xfffffffc00f08947 */ /* 0x004fea000383ffff */
[----:B------:R-:W-:Y:S05]  /*9b30*/  BRA `(.L_x_1114) ;  /* 0xffffffdc001c7947 */ /* 0x000fea000383ffff */
.L_x_1090:
[----:B-1----:R1:W3:Y:S02]  /*9b40*/  SYNCS.PHASECHK.TRANS64.TRYWAIT P1, [R16+URZ+0x26840], R21 ;  /* 0x02684015100075a7 */ /* 0x0022e4000802017f */
[----:B---3--:R-:W-:Y:S05]  /*9b50*/  @!P1 NANOSLEEP.SYNCS 0x989680 ;  /* 0x009896800000995d */ /* 0x008fea0003900000 */
[----:B------:R-:W3:Y:S02]  /*9b60*/  @!P1 SYNCS.PHASECHK.TRANS64 P1, [R16+URZ+0x26840], R21 ;  /* 0x02684015100095a7 */ /* 0x000ee4000802007f */
[----:B---3--:R-:W-:Y:S05]  /*9b70*/  @!P1 BRA `(.L_x_1090) ;  /* 0xfffffffc00f09947 */ /* 0x008fea000383ffff */
[----:B------:R-:W-:Y:S05]  /*9b80*/  BRA `(.L_x_1115) ;  /* 0xffffffe400507947 */ /* 0x000fea000383ffff */
.L_x_1092:
[----:B--2---:R2:W3:Y:S02]  /*9b90*/  SYNCS.PHASECHK.TRANS64.TRYWAIT P1, [R16+URZ+0x26828], R21 ;  /* 0x02682815100075a7 */ /* 0x0044e4000802017f */
[----:B---3--:R-:W-:Y:S05]  /*9ba0*/  @!P1 NANOSLEEP.SYNCS 0x989680 ;  /* 0x009896800000995d */ /* 0x008fea0003900000 */
[----:B------:R-:W3:Y:S02]  /*9bb0*/  @!P1 SYNCS.PHASECHK.TRANS64 P1, [R16+URZ+0x26828], R21 ;  /* 0x02682815100095a7 */ /* 0x000ee4000802007f */
[----:B---3--:R-:W-:Y:S05]  /*9bc0*/  @!P1 BRA `(.L_x_1092) ;  /* 0xfffffffc00f09947 */ /* 0x008fea000383ffff */
[----:B------:R-:W-:Y:S05]  /*9bd0*/  BRA `(.L_x_1116) ;  /* 0xffffffe800007947 */ /* 0x000fea000383ffff */
.L_x_1094:
[----:B---3--:R3:W4:Y:S02]  /*9be0*/  SYNCS.PHASECHK.TRANS64.TRYWAIT P1, [R16+URZ+0x26848], R21 ;  /* 0x02684815100075a7 */ /* 0x008724000802017f */
[----:B----4-:R-:W-:Y:S05]  /*9bf0*/  @!P1 NANOSLEEP.SYNCS 0x989680 ;  /* 0x009896800000995d */ /* 0x010fea0003900000 */
[----:B------:R-:W4:Y:S02]  /*9c00*/  @!P1 SYNCS.PHASECHK.TRANS64 P1, [R16+URZ+0x26848], R21 ;  /* 0x02684815100095a7 */ /* 0x000f24000802007f */
[----:B----4-:R-:W-:Y:S05]  /*9c10*/  @!P1 BRA `(.L_x_1094) ;  /* 0xfffffffc00f09947 */ /* 0x010fea000383ffff */
[----:B------:R-:W-:Y:S05]  /*9c20*/  BRA `(.L_x_1117) ;  /* 0xffffffe800b07947 */ /* 0x000fea000383ffff */
.L_x_1096:
[----:B------:R-:W-:-:S07]  /*9c30*/  SHF.L.U32 R5, R11, 0x1f, RZ ;  /* 0x0000001f0b057819 */ /* 0x000fce00000006ff */
.L_x_1118:
[----:B------:R1:W1:Y:S02]  /*9c40*/  SYNCS.PHASECHK.TRANS64.TRYWAIT P1, [R16+URZ+0x26820], R5 ;  /* 0x02682005100075a7 */ /* 0x000264000802017f */
[----:B-1----:R-:W-:Y:S05]  /*9c50*/  @!P1 NANOSLEEP.SYNCS 0x989680 ;  /* 0x009896800000995d */ /* 0x002fea0003900000 */
[----:B------:R-:W1:Y:S02]  /*9c60*/  @!P1 SYNCS.PHASECHK.TRANS64 P1, [R16+URZ+0x26820], R5 ;  /* 0x02682005100095a7 */ /* 0x000e64000802007f */
[----:B-1----:R-:W-:Y:S05]  /*9c70*/  @!P1 BRA `(.L_x_1118) ;  /* 0xfffffffc00f09947 */ /* 0x002fea000383ffff */
[----:B------:R-:W-:Y:S05]  /*9c80*/  BRA `(.L_x_1119) ;  /* 0xffffffec00487947 */ /* 0x000fea000383ffff */
.L_x_1099:
[----:B-1----:R1:W3:Y:S02]  /*9c90*/  SYNCS.PHASECHK.TRANS64.TRYWAIT P1, [R16+URZ+0x26840], R13 ;  /* 0x0268400d100075a7 */ /* 0x0022e4000802017f */
[----:B---3--:R-:W-:Y:S05]  /*9ca0*/  @!P1 NANOSLEEP.SYNCS 0x989680 ;  /* 0x009896800000995d */ /* 0x008fea0003900000 */
[----:B------:R-:W3:Y:S02]  /*9cb0*/  @!P1 SYNCS.PHASECHK.TRANS64 P1, [R16+URZ+0x26840], R13 ;  /* 0x0268400d100095a7 */ /* 0x000ee4000802007f */
[----:B---3--:R-:W-:Y:S05]  /*9cc0*/  @!P1 BRA `(.L_x_1099) ;  /* 0xfffffffc00f09947 */ /* 0x008fea000383ffff */
[----:B------:R-:W-:Y:S05]  /*9cd0*/  BRA `(.L_x_1120) ;  /* 0xfffffff000187947 */ /* 0x000fea000383ffff */
.L_x_1101:
[----:B--2---:R2:W3:Y:S02]  /*9ce0*/  SYNCS.PHASECHK.TRANS64.TRYWAIT P1, [R16+URZ+0x26828], R13 ;  /* 0x0268280d100075a7 */ /* 0x0044e4000802017f */
[----:B---3--:R-:W-:Y:S05]  /*9cf0*/  @!P1 NANOSLEEP.SYNCS 0x989680 ;  /* 0x009896800000995d */ /* 0x008fea0003900000 */
[----:B------:R-:W3:Y:S02]  /*9d00*/  @!P1 SYNCS.PHASECHK.TRANS64 P1, [R16+URZ+0x26828], R13 ;  /* 0x0268280d100095a7 */ /* 0x000ee4000802007f */
[----:B---3--:R-:W-:Y:S05]  /*9d10*/  @!P1 BRA `(.L_x_1101) ;  /* 0xfffffffc00f09947 */ /* 0x008fea000383ffff */
[----:B------:R-:W-:Y:S05]  /*9d20*/  BRA `(.L_x_1121) ;  /* 0xfffffff000bc7947 */ /* 0x000fea000383ffff */
.L_x_1103:
[----:B---3--:R3:W1:Y:S02]  /*9d30*/  SYNCS.PHASECHK.TRANS64.TRYWAIT P0, [R3+URZ+0x26840], R0 ;  /* 0x02684000030075a7 */ /* 0x008664000800017f */
[----:B-1----:R-:W-:Y:S05]  /*9d40*/  @!P0 NANOSLEEP.SYNCS 0x989680 ;  /* 0x009896800000895d */ /* 0x002fea0003900000 */
[----:B------:R-:W1:Y:S02]  /*9d50*/  @!P0 SYNCS.PHASECHK.TRANS64 P0, [R3+URZ+0x26840], R0 ;  /* 0x02684000030085a7 */ /* 0x000e64000800007f */
[----:B-1----:R-:W-:Y:S05]  /*9d60*/  @!P0 BRA `(.L_x_1103) ;  /* 0xfffffffc00f08947 */ /* 0x002fea000383ffff */
[----:B------:R-:W-:Y:S05]  /*9d70*/  BRA `(.L_x_1122) ;  /* 0xfffffff400807947 */ /* 0x000fea000383ffff */
.L_x_1105:
[----:B------:R-:W-:Y:S01]  /*9d80*/  BSSY B1, `(.L_x_1123) ;  /* 0x0000006000017945 */ /* 0x000fe20003800000 */
[----:B------:R-:W-:-:S07]  /*9d90*/  IMAD.MOV.U32 R15, RZ, RZ, -0x1 ;  /* 0xffffffffff0f7424 */ /* 0x000fce00078e00ff */
[----:B------:R-:W-:Y:S05]  /*9da0*/  WARPSYNC.COLLECTIVE R15, `(.L_x_1124) ;  /* 0x000000000f0c7348 */ /* 0x000fea0003c00000 */
[----:B------:R-:W-:Y:S02]  /*9db0*/  ELECT P6, UR62, PT ;  /* 0x00000000003e782f */ /* 0x000fe400038c0000 */
[----:B------:R-:W-:Y:S01]  /*9dc0*/  MOV R14, UR62 ;  /* 0x0000003e000e7c02 */ /* 0x000fe20008000f00 */
[----:B------:R-:W-:Y:S10]  /*9dd0*/  ENDCOLLECTIVE ;  /* 0x000000000000791b */ /* 0x000ff40003800000 */
.L_x_1124:
[----:B------:R-:W-:Y:S05]  /*9de0*/  BSYNC B1 ;  /* 0x0000000000017941 */ /* 0x000fea0003800000 */
.L_x_1123:
[----:B------:R-:W-:Y:S05]  /*9df0*/  BRA `(.L_x_1125) ;  /* 0xfffffff800487947 */ /* 0x000fea000383ffff */
.L_x_1107:
[----:B-1----:R1:W2:Y:S02]  /*9e00*/  SYNCS.PHASECHK.TRANS64.TRYWAIT P0, [R6+URZ], R5 ;  /* 0x00000005060075a7 */ /* 0x0022a4000800017f */
[----:B--2---:R-:W-:Y:S05]  /*9e10*/  @!P0 NANOSLEEP.SYNCS 0x989680 ;  /* 0x009896800000895d */ /* 0x004fea0003900000 */
[----:B------:R-:W2:Y:S02]  /*9e20*/  @!P0 SYNCS.PHASECHK.TRANS64 P0, [R6+URZ], R5 ;  /* 0x00000005060085a7 */ /* 0x000ea4000800007f */
[----:B--2---:R-:W-:Y:S05]  /*9e30*/  @!P0 BRA `(.L_x_1107) ;  /* 0xfffffffc00f08947 */ /* 0x004fea000383ffff */
[----:B------:R-:W-:Y:S05]  /*9e40*/  BRA `(.L_x_1126) ;  /* 0xfffffff800887947 */ /* 0x000fea000383ffff */
.L_x_1108:
[----:B--2---:R2:W3:Y:S02]  /*9e50*/  SYNCS.PHASECHK.TRANS64.TRYWAIT P0, [R3+URZ], R2 ;  /* 0x00000002030075a7 */ /* 0x0044e4000800017f */
[----:B---3--:R-:W-:Y:S05]  /*9e60*/  @!P0 NANOSLEEP.SYNCS 0x989680 ;  /* 0x009896800000895d */ /* 0x008fea0003900000 */
[----:B------:R-:W3:Y:S02]  /*9e70*/  @!P0 SYNCS.PHASECHK.TRANS64 P0, [R3+URZ], R2 ;  /* 0x00000002030085a7 */ /* 0x000ee4000800007f */
[----:B---3--:R-:W-:Y:S05]  /*9e80*/  @!P0 BRA `(.L_x_1108) ;  /* 0xfffffffc00f08947 */ /* 0x008fea000383ffff */
[----:B------:R-:W-:Y:S05]  /*9e90*/  BRA `(.L_x_1127) ;  /* 0xfffffff8007c7947 */ /* 0x000fea000383ffff */
.L_x_1110:
[----:B--2---:R2:W3:Y:S02]  /*9ea0*/  SYNCS.PHASECHK.TRANS64.TRYWAIT P0, [R0+URZ], R5 ;  /* 0x00000005000075a7 */ /* 0x0044e4000800017f */
[----:B---3--:R-:W-:Y:S05]  /*9eb0*/  @!P0 NANOSLEEP.SYNCS 0x989680 ;  /* 0x009896800000895d */ /* 0x008fea0003900000 */
[----:B------:R-:W3:Y:S02]  /*9ec0*/  @!P0 SYNCS.PHASECHK.TRANS64 P0, [R0+URZ], R5 ;  /* 0x00000005000085a7 */ /* 0x000ee4000800007f */
[----:B---3--:R-:W-:Y:S05]  /*9ed0*/  @!P0 BRA `(.L_x_1110) ;  /* 0xfffffffc00f08947 */ /* 0x008fea000383ffff */
[----:B------:R-:W-:Y:S05]  /*9ee0*/  BRA `(.L_x_1128) ;  /* 0xfffffff800807947 */ /* 0x000fea000383ffff */
.L_x_1129:
        /* <DEDUP_REMOVED lines=9> */
.L_x_3303:


//--------------------- .text._ZN7cutlass13device_kernelIN5flash11enable_sm90INS1_16FlashAttnBwdSm90INS1_25CollectiveMainloopBwdSm90ILi2ELi2ELi2EN4cute5tupleIJNS5_1CILi1EEES8_S8_EEENS6_IJNS7_ILi64EEENS7_ILi128EEENS7_ILi96EEEEEENS_6half_tEfNS_4arch4Sm90ELb0ELb1ELb1ELb0ELb1ELb1ELb0ELb0ELi2ELi1ELi2ELi1ELb1EEENS1_21CollectiveEpilogueBwdISD_SE_SG_Li256ELb0ELb0ELi1EEENS1_19SingleTileSchedulerILb0ELb0ELb0ELi128EEEEEEEEEvNT_6ParamsE --------------------------
	.section	.text._ZN7cutlass13device_kernelIN5flash11enable_sm90INS1_16FlashAttnBwdSm90INS1_25CollectiveMainloopBwdSm90ILi2ELi2ELi2EN4cute5tupleIJNS5_1CILi1EEES8_S8_EEENS6_IJNS7_ILi64EEENS7_ILi128EEENS7_ILi96EEEEEENS_6half_tEfNS_4arch4Sm90ELb0ELb1ELb1ELb0ELb1ELb1ELb0ELb0ELi2ELi1ELi2ELi1ELb1EEENS1_21CollectiveEpilogueBwdISD_SE_SG_Li256ELb0ELb0ELi1EEENS1_19SingleTileSchedulerILb0ELb0ELb0ELi128EEEEEEEEEvNT_6ParamsE,"ax",@progbits
	.align	128
.text._ZN7cutlass13device_kernelIN5flash11enable_sm90INS1_16FlashAttnBwdSm90INS1_25CollectiveMainloopBwdSm90ILi2ELi2ELi2EN4cute5tupleIJNS5_1CILi1EEES8_S8_EEENS6_IJNS7_ILi64EEENS7_ILi128EEENS7_ILi96EEEEEENS_6half_tEfNS_4arch4Sm90ELb0ELb1ELb1ELb0ELb1ELb1ELb0ELb0ELi2ELi1ELi2ELi1ELb1EEENS1_21CollectiveEpilogueBwdISD_SE_SG_Li256ELb0ELb0ELi1EEENS1_19SingleTileSchedulerILb0ELb0ELb0ELi128EEEEEEEEEvNT_6ParamsE:
        .type           _ZN7cutlass13device_kernelIN5flash11enable_sm90INS1_16FlashAttnBwdSm90INS1_25CollectiveMainloopBwdSm90ILi2ELi2ELi2EN4cute5tupleIJNS5_1CILi1EEES8_S8_EEENS6_IJNS7_ILi64EEENS7_ILi128EEENS7_ILi96EEEEEENS_6half_tEfNS_4arch4Sm90ELb0ELb1ELb1ELb0ELb1ELb1ELb0ELb0ELi2ELi1ELi2ELi1ELb1EEENS1_21CollectiveEpilogueBwdISD_SE_SG_Li256ELb0ELb0ELi1EEENS1_19SingleTileSchedulerILb0ELb0ELb0ELi128EEEEEEEEEvNT_6ParamsE,@function
        .size           _ZN7cutlass13device_kernelIN5flash11enable_sm90INS1_16FlashAttnBwdSm90INS1_25CollectiveMainloopBwdSm90ILi2ELi2ELi2EN4cute5tupleIJNS5_1CILi1EEES8_S8_EEENS6_IJNS7_ILi64EEENS7_ILi128EEENS7_ILi96EEEEEENS_6half_tEfNS_4arch4Sm90ELb0ELb1ELb1ELb0ELb1ELb1ELb0ELb0ELi2ELi1ELi2ELi1ELb1EEENS1_21CollectiveEpilogueBwdISD_SE_SG_Li256ELb0ELb0ELi1EEENS1_19SingleTileSchedulerILb0ELb0ELb0ELi128EEEEEEEEEvNT_6ParamsE,(.L_x_3304 - _ZN7cutlass13device_kernelIN5flash11enable_sm90INS1_16FlashAttnBwdSm90INS1_25CollectiveMainloopBwdSm90ILi2ELi2ELi2EN4cute5tupleIJNS5_1CILi1EEES8_S8_EEENS6_IJNS7_ILi64EEENS7_ILi128EEENS7_ILi96EEEEEENS_6half_tEfNS_4arch4Sm90ELb0ELb1ELb1ELb0ELb1ELb1ELb0ELb0ELi2ELi1ELi2ELi1ELb1EEENS1_21CollectiveEpilogueBwdISD_SE_SG_Li256ELb0ELb0ELi1EEENS1_19SingleTileSchedulerILb0ELb0ELb0ELi128EEEEEEEEEvNT_6ParamsE)
        .other          _ZN7cutlass13device_kernelIN5flash11enable_sm90INS1_16FlashAttnBwdSm90INS1_25CollectiveMainloopBwdSm90ILi2ELi2ELi2EN4cute5tupleIJNS5_1CILi1EEES8_S8_EEENS6_IJNS7_ILi64EEENS7_ILi128EEENS7_ILi96EEEEEENS_6half_tEfNS_4arch4Sm90ELb0ELb1ELb1ELb0ELb1ELb1ELb0ELb0ELi2ELi1ELi2ELi1ELb1EEENS1_21CollectiveEpilogueBwdISD_SE_SG_Li256ELb0ELb0ELi1EEENS1_19SingleTileSchedulerILb0ELb0ELb0ELi128EEEEEEEEEvNT_6ParamsE,@"STO_CUDA_ENTRY STV_DEFAULT"
_ZN7cutlass13device_kernelIN5flash11enable_sm90INS1_16FlashAttnBwdSm90INS1_25CollectiveMainloopBwdSm90ILi2ELi2ELi2EN4cute5tupleIJNS5_1CILi1EEES8_S8_EEENS6_IJNS7_ILi64EEENS7_ILi128EEENS7_ILi96EEEEEENS_6half_tEfNS_4arch4Sm90ELb0ELb1ELb1ELb0ELb1ELb1ELb0ELb0ELi2ELi1ELi2ELi1ELb1EEENS1_21CollectiveEpilogueBwdISD_SE_SG_Li256ELb0ELb0ELi1EEENS1_19SingleTileSchedulerILb0ELb0ELb0ELi128EEEEEEEEEvNT_6ParamsE:
        /* <DEDUP_REMOVED lines=30> */
.L_x_1131:
[----:B------:R-:W-:Y:S05]  /*01e0*/  BSYNC B0 ;  /* 0x0000000000007941 */ /* 0x000fea0003800000 */
.L_x_1130:
        /* <DEDUP_REMOVED lines=37> */
.L_x_1132:
        /* <DEDUP_REMOVED lines=22> */
.L_x_1133:
[----:B------:R-:W-:Y:S01]  /*05a0*/  PLOP3.LUT P0, PT, PT, PT, UP0, 0x80, 0x0 ;  /* 0x000000000000781c */ /* 0x000fe20003f0f008 */
[----:B------:R-:W-:Y:S01]  /*05b0*/  NOP ;  /* 0x0000000000007918 */ /* 0x000fe20000000000 */
[----:B------:R-:W-:Y:S01]  /*05c0*/  ULDC.64 UR46, c[0x0][0x208] ;  /* 0x00008200002e7ab9 */ /* 0x000fe20000000a00 */
[----:B-12-4-:R-:W-:Y:S10]  /*05d0*/  BAR.SYNC.DEFER_BLOCKING 0x0 ;  /* 0x0000000000007b1d */ /* 0x016ff40000010000 */
[----:B------:R-:W-:Y:S05]  /*05e0*/  @!P0 BRA `(.L_x_1134) ;  /* 0x0000005c00f88947 */ /* 0x000fea0003800000 */
.L_x_1135:
        /* <DEDUP_REMOVED lines=87> */
.L_x_1136:
        /* <DEDUP_REMOVED lines=28> */
.L_x_1139:
        /* <DEDUP_REMOVED lines=15> */
.L_x_1138:
        /* <DEDUP_REMOVED lines=22> */
.L_x_1141:
        /* <DEDUP_REMOVED lines=15> */
.L_x_1140:
[----:B------:R-:W-:Y:S01]  /*1060*/  SHF.R.S32.HI R19, RZ, 0x1f, R18 ;  /* 0x0000001fff137819 */ /* 0x000fe20000011412 */
[----:B------:R-:W-:-:S03]  /*1070*/  UMOV UR4, 0xffffffff ;  /* 0xffffffff00047882 */ /* 0x000fc60000000000 */
[----:B------:R-:W-:-:S04]  /*1080*/  LEA.HI R0, R19, R18, RZ, 0x7 ;  /* 0x0000001213007211 */ /* 0x000fc800078f38ff */
[----:B------:R-:W-:Y:S01]  /*1090*/  SHF.R.S32.HI R17, RZ, 0x7, R0 ;  /* 0x00000007ff117819 */ /* 0x000fe20000011400 */
[----:B------:R-:W-:Y:S06]  /*10a0*/  BRA.DIV UR4, `(.L_x_1142) ;  /* 0x0000009604e47947 */ /* 0x000fec000b800000 */
[----:B------:R1:W2:Y:S02]  /*10b0*/  SHFL.IDX PT, R14, R17, RZ, 0x1f ;  /* 0x00001fff110e7589 */ /* 0x0002a400000e0000 */
.L_x_1256:
        /* <DEDUP_REMOVED lines=15> */
.L_x_1143:
        /* <DEDUP_REMOVED lines=19> */
.L_x_1145:
        /* <DEDUP_REMOVED lines=127> */
.L_x_1156:
[----:B------:R-:W-:-:S06]  /*1ad0*/  UISETP.NE.AND UP0, UPT, UR11, 0x3, UPT ;  /* 0x000000030b00788c */ /* 0x000fcc000bf05270 */
[----:B------:R-:W-:-:S13]  /*1ae0*/  PLOP3.LUT P6, PT, PT, PT, UP0, 0x80, 0x0 ;  /* 0x000000000000781c */ /* 0x000fda0003fcf008 */
[----:B-1----:R-:W-:Y:S05]  /*1af0*/  @!P6 BRA `(.L_x_1146) ;  /* 0x000000000004e947 */ /* 0x002fea0003800000 */
[----:B------:R-:W-:Y:S01]  /*1b00*/  BPT.TRAP 0x1 ;  /* 0x000000040000795c */ /* 0x000fe20000300000 */
.L_x_1146:
[----:B------:R-:W-:Y:S01]  /*1b10*/  R2UR UR9, R237 ;  /* 0x00000000ed0972ca */ /* 0x000fe200000e0000 */
[----:B------:R-:W-:-:S05]  /*1b20*/  IMAD.U32 R120, RZ, RZ, UR4 ;  /* 0x00000004ff787e24 */ /* 0x000fca000f8e00ff */
[----:B------:R-:W-:-:S07]  /*1b30*/  SHF.L.U32 R120, R120, 0x1f, RZ ;  /* 0x0000001f78787819 */ /* 0x000fce00000006ff */
[----:B------:R-:W-:-:S09]  /*1b40*/  ULEA UR9, UR5, UR9, 0x3 ;  /* 0x0000000905097291 */ /* 0x000fd2000f8e183f */
[----:B------:R1:W2:Y:S01]  /*1b50*/  SYNCS.PHASECHK.TRANS64.TRYWAIT P0, [UR9+0x26810], R120 ;  /* 0x02681078ff0075a7 */ /* 0x0002a20008000149 */
[----:B------:R-:W-:Y:S05]  /*1b60*/  @!P6 BRA `(.L_x_1147) ;  /* 0x000000000004e947 */ /* 0x000fea0003800000 */
[----:B------:R-:W-:Y:S01]  /*1b70*/  BPT.TRAP 0x1 ;  /* 0x000000040000795c */ /* 0x000fe20000300000 */
.L_x_1147:
[----:B--2---:R-:W-:Y:S05]  /*1b80*/  @P0 BRA `(.L_x_1148) ;  /* 0x0000000000080947 */ /* 0x004fea0003800000 */
[----:B------:R-:W2:Y:S02]  /*1b90*/  SYNCS.PHASECHK.TRANS64.TRYWAIT P0, [UR9+0x26810], R120 ;  /* 0x02681078ff0075a7 */ /* 0x000ea40008000149 */
[----:B--2---:R-:W-:Y:S05]  /*1ba0*/  @!P0 BRA `(.L_x_1149) ;  /* 0x0000008c00588947 */ /* 0x004fea0003800000 */
.L_x_1148:
        /* <DEDUP_REMOVED lines=66> */
.L_x_1150:
[----:B------:R1:W1:Y:S01]  /*1fd0*/  SYNCS.PHASECHK.TRANS64.TRYWAIT P0, [UR9+0x26830], R120 ;  /* 0x02683078ff0075a7 */ /* 0x0002620008000149 */
[----:B------:R-:W-:Y:S05]  /*1fe0*/  @!P6 BRA `(.L_x_1151) ;  /* 0x000000000004e947 */ /* 0x000fea0003800000 */
[----:B------:R-:W-:Y:S01]  /*1ff0*/  BPT.TRAP 0x1 ;  /* 0x000000040000795c */ /* 0x000fe20000300000 */
.L_x_1151:
        /* <DEDUP_REMOVED lines=50> */
.L_x_1152:
        /* <DEDUP_REMOVED lines=14> */
[----:B------:R-:W-:Y:S01]  /*2400*/  FMUL.FTZ R224, R159, UR7 ;  /* 0x000000079fe07c20 */ /* 0x000fe20008410000 */
[----:B------:R-:W-:Y:S01]  /*2410*/  IADD3 R120, R222, 0x8, -R120 ;  /* 0x00000008de787810 */ /* 0x000fe20007ffe878 */
[----:B------:R-:W5:Y:S01]  /*2420*/  MUFU.TANH R235, R235 ;  /* 0x000000eb00eb7308 */ /* 0x000f620000002400 */
[----:B------:R-:W-:-:S02]  /*2430*/  SEL R121, R121, 0x40, !P2 ;  /* 0x0000004079797807 */ /* 0x000fc40005000000 */
[----:B------:R-:W-:Y:S02]  /*2440*/  SEL R122, R120, 0x40, !P0 ;  /* 0x00000040787a7807 */ /* 0x000fe40004000000 */
[----:B------:R-:W-:Y:S02]  /*2450*/  SEL R120, R123, 0x40, P1 ;  /* 0x000000407b787807 */ /* 0x000fe40000800000 */
[C---:B------:R-:W-:Y:S01]  /*2460*/  ISETP.GE.AND P0, PT, R121.reuse, RZ, PT ;  /* 0x000000ff7900720c */ /* 0x040fe20003f06270 */
[----:B------:R-:W5:Y:S01]  /*2470*/  MUFU.TANH R234, R234 ;  /* 0x000000ea00ea7308 */ /* 0x000f620000002400 */
[----:B------:R-:W-:Y:S02]  /*2480*/  ISETP.GE.AND P1, PT, R121, 0x8, PT ;  /* 0x000000087900780c */ /* 0x000fe40003f26270 */
[----:B------:R-:W-:Y:S02]  /*2490*/  SEL R223, R223, 0x40, P3 ;  /* 0x00000040dfdf7807 */ /* 0x000fe40001800000 */
[----:B------:R-:W-:-:S02]  /*24a0*/  ISETP.GT.OR P0, PT, R120, RZ, !P0 ;  /* 0x000000ff7800720c */ /* 0x000fc40004704670 */
[----:B------:R-:W-:Y:S01]  /*24b0*/  ISETP.GT.OR P1, PT, R120, 0x8, !P1 ;  /* 0x000000087800780c */ /* 0x000fe20004f24670 */
[----:B------:R-:W-:Y:S01]  /*24c0*/  MUFU.TANH R224, R224 ;  /* 0x000000e000e07308 */ /* 0x000fe20000002400 */
[C---:B------:R-:W-:Y:S02]  /*24d0*/  ISETP.GE.AND P3, PT, R122.reuse, RZ, PT ;  /* 0x000000ff7a00720c */ /* 0x040fe40003f66270 */
[----:B------:R-:W-:Y:S02]  /*24e0*/  ISETP.GE.AND P4, PT, R121, 0x1, PT ;  /* 0x000000017900780c */ /* 0x000fe40003f86270 */
[----:B------:R-:W-:Y:S02]  /*24f0*/  ISETP.GE.AND P5, PT, R122, 0x1, PT ;  /* 0x000000017a00780c */ /* 0x000fe40003fa6270 */
[----:B------:R-:W-:Y:S02]  /*2500*/  FSEL R225, R6, -INF , !P0 ;  /* 0xff80000006e17808 */ /* 0x000fe40004000000 */
[----:B------:R-:W-:-:S02]  /*2510*/  FSEL R221, R10, -INF , !P1 ;  /* 0xff8000000add7808 */ /* 0x000fc40004800000 */
        /* <DEDUP_REMOVED lines=8> */
[----:B------:R-:W-:Y:S02]  /*25a0*/  ISETP.GT.OR P5, PT, R223, 0x1, !P5 ;  /* 0x00000001df00780c */ /* 0x000fe40006fa4670 */
[----:B------:R-:W-:-:S02]  /*25b0*/  ISETP.GE.AND P1, PT, R121, 0x11, PT ;  /* 0x000000117900780c */ /* 0x000fc40003f26270 */
        /* <DEDUP_REMOVED lines=41> */
[----:B------:R-:W-:Y:S01]  /*2850*/  FMUL.FTZ R220, R155, UR7 ;  /* 0x000000079bdc7c20 */ /* 0x000fe20008410000 */
[C---:B------:R-:W-:Y:S01]  /*2860*/  ISETP.GT.OR P0, PT, R120.reuse, 0x18, !P0 ;  /* 0x000000187800780c */ /* 0x040fe20004704670 */
[----:B------:R4:W3:Y:S01]  /*2870*/  MUFU.EX2 R155, R232 ;  /* 0x000000e8009b7308 */ /* 0x0008e20000000800 */
[----:B------:R-:W-:Y:S01]  /*2880*/  ISETP.GT.OR P1, PT, R120, 0x20, !P1 ;  /* 0x000000207800780c */ /* 0x000fe20004f24670 */
[----:B------:R-:W-:Y:S01]  /*2890*/  UMOV UR14, UR13 ;  /* 0x0000000d000e7c82 */ /* 0x000fe20008000000 */
[----:B------:R-:W-:-:S02]  /*28a0*/  ISETP.GE.AND P3, PT, R122, 0x18, PT ;  /* 0x000000187a00780c */ /* 0x000fc40003f66270 */
[----:B------:R-:W-:Y:S02]  /*28b0*/  ISETP.GE.AND P4, PT, R121, 0x19, PT ;  /* 0x000000197900780c */ /* 0x000fe40003f86270 */
[----:B------:R-:W-:Y:S01]  /*28c0*/  ISETP.GE.AND P5, PT, R122, 0x19, PT ;  /* 0x000000197a00780c */ /* 0x000fe20003fa6270 */
[----:B------:R-:W-:Y:S01]  /*28d0*/  FFMA.FTZ R227, R227, UR8, -R190 ;  /* 0x00000008e3e37c23 */ /* 0x000fe200080108be */
[----:B------:R-:W-:Y:S01]  /*28e0*/  FSEL R218, R18, -INF , !P2 ;  /* 0xff80000012da7808 */ /* 0x000fe20005000000 */
[----:B----4-:R-:W4:Y:S01]  /*28f0*/  LDL R232, [R1] ;  /* 0x0000000001e87983 */ /* 0x010f220000100800 */
[----:B------:R-:W-:Y:S01]  /*2900*/  FSEL R214, R19, -INF , !P0 ;  /* 0xff80000013d67808 */ /* 0x000fe20004000000 */
[----:B------:R-:W-:Y:S01]  /*2910*/  MUFU.EX2 R159, R231 ;  /* 0x000000e7009f7308 */ /* 0x000fe20000000800 */
[----:B------:R-:W-:Y:S02]  /*2920*/  FSEL R152, R199, -INF , !P1 ;  /* 0xff800000c7987808 */ /* 0x000fe40004800000 */
[----:B------:R-:W-:-:S02]  /*2930*/  ISETP.GE.AND P2, PT, R122, 0x20, PT ;  /* 0x000000207a00780c */ /* 0x000fc40003f46270 */
[----:B------:R-:W-:Y:S02]  /*2940*/  ISETP.GT.OR P3, PT, R223, 0x18, !P3 ;  /* 0x00000018df00780c */ /* 0x000fe40005f64670 */
[----:B------:R-:W-:Y:S01]  /*2950*/  ISETP.GE.AND P0, PT, R121, 0x21, PT ;  /* 0x000000217900780c */ /* 0x000fe20003f06270 */
[----:B------:R-:W-:Y:S01]  /*2960*/  FFMA.FTZ R219, R219, UR8, -R191 ;  /* 0x00000008dbdb7c23 */ /* 0x000fe200080108bf */
[----:B------:R-:W-:Y:S01]  /*2970*/  ISETP.GT.OR P4, PT, R120, 0x19, !P4 ;  /* 0x000000197800780c */ /* 0x000fe20006784670 */
[----:B------:R-:W3:Y:S01]  /*2980*/  MUFU.EX2 R194, R194 ;  /* 0x000000c200c27308 */ /* 0x000ee20000000800 */
[----:B------:R-:W-:Y:S02]  /*2990*/  ISETP.GT.OR P5, PT, R223, 0x19, !P5 ;  /* 0x00000019df00780c */ /* 0x000fe40006fa4670 */
[----:B------:R-:W-:Y:S02]  /*29a0*/  ISETP.GE.AND P1, PT, R121, 0x29, PT ;  /* 0x000000297900780c */ /* 0x000fe40003f26270 */
[----:B------:R-:W-:-:S02]  /*29b0*/  FSEL R217, R197, -INF , !P3 ;  /* 0xff800000c5d97808 */ /* 0x000fc40005800000 */
[----:B------:R-:W-:Y:S01]  /*29c0*/  FSEL R215, R196, -INF , !P4 ;  /* 0xff800000c4d77808 */ /* 0x000fe20006000000 */
[----:B------:R-:W-:Y:S01]  /*29d0*/  MUFU.TANH R222, R222 ;  /* 0x000000de00de7308 */ /* 0x000fe20000002400 */
[----:B------:R-:W-:Y:S02]  /*29e0*/  FSEL R216, R198, -INF , !P5 ;  /* 0xff800000c6d87808 */ /* 0x000fe40006800000 */
[----:B------:R-:W-:Y:S02]  /*29f0*/  ISETP.GT.OR P2, PT, R223, 0x20, !P2 ;  /* 0x00000020df00780c */ /* 0x000fe40005744670 */
[C---:B------:R-:W-:Y:S02]  /*2a00*/  ISETP.GT.OR P0, PT, R120.reuse, 0x21, !P0 ;  /* 0x000000217800780c */ /* 0x040fe40004704670 */
[----:B------:R-:W-:Y:S01]  /*2a10*/  ISETP.GT.OR P1, PT, R120, 0x29, !P1 ;  /* 0x000000297800780c */ /* 0x000fe20004f24670 */
[----:B------:R-:W-:Y:S01]  /*2a20*/  MUFU.TANH R220, R220 ;  /* 0x000000dc00dc7308 */ /* 0x000fe20000002400 */
[----:B------:R-:W-:-:S02]  /*2a30*/  ISETP.GE.AND P3, PT, R122, 0x21, PT ;  /* 0x000000217a00780c */ /* 0x000fc40003f66270 */
[----:B------:R-:W-:Y:S02]  /*2a40*/  ISETP.GE.AND P4, PT, R121, 0x28, PT ;  /* 0x000000287900780c */ /* 0x000fe40003f86270 */
[----:B------:R-:W-:Y:S02]  /*2a50*/  ISETP.GE.AND P5, PT, R122, 0x28, PT ;  /* 0x000000287a00780c */ /* 0x000fe40003fa6270 */
[----:B------:R-:W-:Y:S02]  /*2a60*/  FSEL R213, R201, -INF , !P2 ;  /* 0xff800000c9d57808 */ /* 0x000fe40005000000 */
[----:B------:R-:W-:Y:S02]  /*2a70*/  FSEL R154, R200, -INF , !P0 ;  /* 0xff800000c89a7808 */ /* 0x000fe40004000000 */
[----:B--2---:R-:W-:Y:S02]  /*2a80*/  FSEL R206, R204, -INF , !P1 ;  /* 0xff800000ccce7808 */ /* 0x004fe40004800000 */
[----:B------:R-:W-:-:S02]  /*2a90*/  ISETP.GE.AND P2, PT, R122, 0x29, PT ;  /* 0x000000297a00780c */ /* 0x000fc40003f46270 */
[----:B------:R-:W-:Y:S02]  /*2aa0*/  ISETP.GT.OR P3, PT, R223, 0x21, !P3 ;  /* 0x00000021df00780c */ /* 0x000fe40005f64670 */
[----:B------:R-:W-:Y:S02]  /*2ab0*/  ISETP.GE.AND P0, PT, R121, 0x30, PT ;  /* 0x000000307900780c */ /* 0x000fe40003f06270 */
[----:B------:R-:W-:Y:S02]  /*2ac0*/  ISETP.GT.OR P4, PT, R120, 0x28, !P4 ;  /* 0x000000287800780c */ /* 0x000fe40006784670 */
[----:B------:R-:W-:Y:S02]  /*2ad0*/  ISETP.GT.OR P5, PT, R223, 0x28, !P5 ;  /* 0x00000028df00780c */ /* 0x000fe40006fa4670 */
[----:B------:R-:W-:Y:S02]  /*2ae0*/  ISETP.GE.AND P1, PT, R122, 0x30, PT ;  /* 0x000000307a00780c */ /* 0x000fe40003f26270 */
[----:B------:R-:W-:-:S02]  /*2af0*/  FSEL R212, R202, -INF , !P3 ;  /* 0xff800000cad47808 */ /* 0x000fc40005800000 */
[----:B------:R-:W-:Y:S02]  /*2b00*/  FSEL R208, R203, -INF , !P4 ;  /* 0xff800000cbd07808 */ /* 0x000fe40006000000 */
[----:B------:R-:W-:Y:S02]  /*2b10*/  FSEL R211, R205, -INF , !P5 ;  /* 0xff800000cdd37808 */ /* 0x000fe40006800000 */
[C---:B------:R-:W-:Y:S02]  /*2b20*/  ISETP.GT.OR P2, PT, R223.reuse, 0x29, !P2 ;  /* 0x00000029df00780c */ /* 0x040fe40005744670 */
[----:B------:R-:W-:Y:S02]  /*2b30*/  ISETP.GT.OR P0, PT, R120, 0x30, !P0 ;  /* 0x000000307800780c */ /* 0x000fe40004704670 */
[----:B------:R-:W-:Y:S02]  /*2b40*/  ISETP.GT.OR P1, PT, R223, 0x30, !P1 ;  /* 0x00000030df00780c */ /* 0x000fe40004f24670 */
[----:B------:R-:W-:-:S02]  /*2b50*/  ISETP.GE.AND P3, PT, R121, 0x31, PT ;  /* 0x000000317900780c */ /* 0x000fc40003f66270 */
[C---:B------:R-:W-:Y:S02]  /*2b60*/  ISETP.GE.AND P4, PT, R121.reuse, 0x38, PT ;  /* 0x000000387900780c */ /* 0x040fe40003f86270 */
[----:B------:R-:W-:Y:S02]  /*2b70*/  ISETP.GE.AND P5, PT, R121, 0x39, PT ;  /* 0x000000397900780c */ /* 0x000fe40003fa6270 */
[----:B-1----:R-:W-:Y:S02]  /*2b80*/  FSEL R210, R236, -INF , !P2 ;  /* 0xff800000ecd27808 */ /* 0x002fe40005000000 */
[----:B-----5:R-:W-:Y:S02]  /*2b90*/  FSEL R207, R235, -INF , !P0 ;  /* 0xff800000ebcf7808 */ /* 0x020fe40004000000 */
[----:B------:R-:W-:Y:S02]  /*2ba0*/  FSEL R209, R234, -INF , !P1 ;  /* 0xff800000ead17808 */ /* 0x000fe40004800000 */
[----:B------:R-:W-:-:S02]  /*2bb0*/  ISETP.GE.AND P2, PT, R122, 0x31, PT ;  /* 0x000000317a00780c */ /* 0x000fc40003f46270 */
[C---:B------:R-:W-:Y:S02]  /*2bc0*/  ISETP.GE.AND P0, PT, R122.reuse, 0x38, PT ;  /* 0x000000387a00780c */ /* 0x040fe40003f06270 */
[----:B------:R-:W-:Y:S02]  /*2bd0*/  ISETP.GE.AND P1, PT, R122, 0x39, PT ;  /* 0x000000397a00780c */ /* 0x000fe40003f26270 */
[C---:B------:R-:W-:Y:S02]  /*2be0*/  ISETP.GT.OR P3, PT, R120.reuse, 0x31, !P3 ;  /* 0x000000317800780c */ /* 0x040fe40005f64670 */
[C---:B------:R-:W-:Y:S02]  /*2bf0*/  ISETP.GT.OR P4, PT, R120.reuse, 0x38, !P4 ;  /* 0x000000387800780c */ /* 0x040fe40006784670 */
[----:B------:R-:W-:Y:S02]  /*2c00*/  ISETP.GT.OR P5, PT, R120, 0x39, !P5 ;  /* 0x000000397800780c */ /* 0x000fe40006fa4670 */
[----:B------:R-:W-:Y:S01]  /*2c10*/  WARPGROUP.ARRIVE ;  /* 0x00000000000079c5 */ /* 0x000fe20000000000 */
[----:B------:R-:W-:-:S02]  /*2c20*/  ISETP.GT.OR P2, PT, R223, 0x31, !P2 ;  /* 0x00000031df00780c */ /* 0x000fc40005744670 */
[C---:B------:R-:W-:Y:S02]  /*2c30*/  ISETP.GT.OR P0, PT, R223.reuse, 0x38, !P0 ;  /* 0x00000038df00780c */ /* 0x040fe40004704670 */
[----:B------:R-:W-:Y:S01]  /*2c40*/  ISETP.GT.OR P1, PT, R223, 0x39, !P1 ;  /* 0x00000039df00780c */ /* 0x000fe20004f24670 */
[----:B------:R-:W-:Y:S01]  /*2c50*/  HGMMA.64x64x16.F32 R120, R160, gdesc[UR12], RZ, !UPT, gsb0 ;  /* 0x00e0000ca0787df0 */ /* 0x000fe2000c0008ff */
[----:B------:R-:W-:Y:S01]  /*2c60*/  UIADD3 UR14, UR13, 0x2, URZ ;  /* 0x000000020d0e7890 */ /* 0x000fe2000fffe03f */
[----:B------:R-:W-:Y:S01]  /*2c70*/  FMUL.FTZ R223, R158, UR7 ;  /* 0x000000079edf7c20 */ /* 0x000fe20008410000 */
[----:B------:R-:W-:Y:S01]  /*2c80*/  UMOV UR15, 0x80000020 ;  /* 0x80000020000f7882 */ /* 0x000fe20000000000 */
[----:B------:R-:W-:Y:S02]  /*2c90*/  WARPGROUP.DEPBAR.LE gsb0, 0x0 ;  /* 0x00008000000079c5 */ /* 0x000fe40000010000 */
[----:B------:R-:W-:Y:S01]  /*2ca0*/  WARPGROUP.ARRIVE ;  /* 0x00000000000079c5 */ /* 0x000fe20000000000 */
[----:B------:R1:W-:Y:S05]  /*2cb0*/  MUFU.EX2 R158, R230 ;  /* 0x000000e6009e7308 */ /* 0x0003ea0000000800 */
[----:B------:R-:W-:Y:S01]  /*2cc0*/  HGMMA.64x64x16.F32 R120, R172, gdesc[UR12], R120, gsb0 ;  /* 0x00e0000cac787df0 */ /* 0x000fe20008000878 */
[----:B------:R-:W-:Y:S01]  /*2cd0*/  UIADD3 UR14, UR13, 0x100, URZ ;  /* 0x000001000d0e7890 */ /* 0x000fe2000fffe03f */
[----:B------:R-:W-:Y:S01]  /*2ce0*/  UMOV UR15, 0x80000020 ;  /* 0x80000020000f7882 */ /* 0x000fe20000000000 */
        /* <DEDUP_REMOVED lines=8> */
[----:B------:R-:W-:Y:S01]  /*2d70*/  UIADD3 UR14, UR13, 0x102, URZ ;  /* 0x000001020d0e7890 */ /* 0x000fe2000fffe03f */
[----:B------:R-:W-:Y:S01]  /*2d80*/  UMOV UR15, 0x80000020 ;  /* 0x80000020000f7882 */ /* 0x000fe20000000000 */
[----:B------:R-:W-:Y:S02]  /*2d90*/  WARPGROUP.DEPBAR.LE gsb0, 0x0 ;  /* 0x00008000000079c5 */ /* 0x000fe40000010000 */
        /* <DEDUP_REMOVED lines=255> */
[----:B------:R-:W-:Y:S02]  /*3d90*/  UMOV UR19, 0x80000020 ;  /* 0x8000002000137882 */ /* 0x000fe40000000000 */
        /* <DEDUP_REMOVED lines=176> */
.L_x_1154:
[----:B------:R-:W-:Y:S01]  /*48a0*/  UIADD3 UR12, UR9, 0x26840, URZ ;  /* 0x00026840090c7890 */ /* 0x000fe2000fffe03f */
[----:B------:R-:W1:Y:S01]  /*48b0*/  S2R R5, SR_TID.X ;  /* 0x0000000000057919 */ /* 0x000e620000002100 */
[----:B------:R-:W-:Y:S02]  /*48c0*/  ULOP3.LUT UR10, UR10, 0x1000000, URZ, 0xfc, !UPT ;  /* 0x010000000a0a7892 */ /* 0x000fe4000f8efc3f */
[----:B------:R-:W-:Y:S02]  /*48d0*/  UPRMT UR12, URZ, 0x654, UR12 ;  /* 0x000006543f0c7896 */ /* 0x000fe4000800000c */
[----:B------:R-:W-:Y:S01]  /*48e0*/  UIMAD UR10, UR5, 0x300, UR10 ;  /* 0x00000300050a78a4 */ /* 0x000fe2000f8e020a */
[----:B------:R-:W-:-:S06]  /*48f0*/  UMOV UR15, 0x80000020 ;  /* 0x80000020000f7882 */ /* 0x000fcc0000000000 */
[----:B------:R-:W-:Y:S01]  /*4900*/  SYNCS.ARRIVE.TRANS64.RED.A1T0 RZ, [UR12], RZ ;  /* 0x000000ffffff79a7 */ /* 0x000fe2000810040c */
[----:B------:R-:W-:Y:S01]  /*4910*/  WARPGROUP.ARRIVE ;  /* 0x00000000000079c5 */ /* 0x000fe20000000000 */
[----:B------:R-:W-:Y:S01]  /*4920*/  UMOV UR14, UR10 ;  /* 0x0000000a000e7c82 */ /* 0x000fe20008000000 */
        /* <DEDUP_REMOVED lines=39> */
.L_x_1155:
        /* <DEDUP_REMOVED lines=62> */
.L_x_1137:
        /* <DEDUP_REMOVED lines=23> */
.L_x_1158:
        /* <DEDUP_REMOVED lines=20> */
.L_x_1159:
        /* <DEDUP_REMOVED lines=18> */
.L_x_1160:
        /* <DEDUP_REMOVED lines=18> */
.L_x_1161:
        /* <DEDUP_REMOVED lines=149> */
.L_x_1163:
[----:B------:R-:W-:Y:S05]  /*5dc0*/  BSYNC B0 ;  /* 0x0000000000007941 */ /* 0x000fea0003800000 */
.L_x_1162:
[----:B------:R-:W-:-:S04]  /*5dd0*/  DEPBAR.LE SB0, 0x0 ;  /* 0x000080000000791a */ /* 0x000fc80000000000 */
[----:B------:R-:W-:Y:S05]  /*5de0*/  EXIT ;  /* 0x000000000000794d */ /* 0x000fea0003800000 */
.L_x_1157:
[----:B------:R-:W2:Y:S01]  /*5df0*/  S2R R0, SR_TID.X ;  /* 0x0000000000007919 */ /* 0x000ea20000002100 */
[----:B------:R-:W3:Y:S01]  /*5e00*/  S2UR UR10, SR_CTAID.Y ;  /* 0x00000000000a79c3 */ /* 0x000ee20000002600 */
[----:B------:R-:W-:Y:S01]  /*5e10*/  BSSY B0, `(.L_x_1164) ;  /* 0x000003b000007945 */ /* 0x000fe20003800000 */
[----:B------:R-:W4:Y:S06]  /*5e20*/  S2R R17, SR_CTAID.X ;  /* 0x0000000000117919 */ /* 0x000f2c0000002500 */
[----:B-1----:R-:W1:Y:S08]  /*5e30*/  LDC.64 R4, c[0x0][0x820] ;  /* 0x00020800ff047b82 */ /* 0x002e700000000a00 */
[----:B------:R-:W4:Y:S08]  /*5e40*/  LDC R8, c[0x0][0x808] ;  /* 0x00020200ff087b82 */ /* 0x000f300000000800 */
[----:B------:R-:W5:Y:S01]  /*5e50*/  LDC.64 R10, c[0x0][0x850] ;  /* 0x00021400ff0a7b82 */ /* 0x000f620000000a00 */
        /* <DEDUP_REMOVED lines=9> */
[----:B------:R-:W3:Y:S02]  /*5ef0*/  LDC.64 R14, c[0x0][0x858] ;  /* 0x00021600ff0e7b82 */ /* 0x000ee40000000a00 */
[----:B------:R-:W-:Y:S02]  /*5f00*/  IMAD.SHL.U32 R6, R0, 0x8, RZ ;  /* 0x0000000800067824 */ /* 0x000fe400078e00ff */
[----:B-1----:R-:W-:Y:S01]  /*5f10*/  IMAD R0, R4, UR5, RZ ;  /* 0x0000000504007c24 */ /* 0x002fe2000f8e02ff */
[----:B--2---:R-:W-:Y:S01]  /*5f20*/  USHF.R.S32.HI UR4, URZ, 0x1f, UR7 ;  /* 0x0000001f3f047899 */ /* 0x004fe20008011407 */
[----:B------:R-:W-:Y:S01]  /*5f30*/  VIADD R16, R6, 0x20 ;  /* 0x0000002006107836 */ /* 0x000fe20000000000 */
[----:B------:R-:W-:Y:S01]  /*5f40*/  SHF.R.S32.HI R7, RZ, 0x1f, R6 ;  /* 0x0000001fff077819 */ /* 0x000fe20000011406 */
[----:B------:R-:W-:-:S02]  /*5f50*/  IMAD R3, R5, UR10, R0 ;  /* 0x0000000a05037c24 */ /* 0x000fc4000f8e0200 */
[----:B-----5:R-:W-:Y:S02]  /*5f60*/  IMAD R0, R10, UR5, RZ ;  /* 0x000000050a007c24 */ /* 0x020fe4000f8e02ff */
[----:B------:R-:W-:-:S04]  /*5f70*/  IMAD.WIDE.U32 R4, R4, UR10, R6 ;  /* 0x0000000a04047c25 */ /* 0x000fc8000f8e0006 */
[----:B------:R-:W-:Y:S02]  /*5f80*/  IMAD.IADD R5, R5, 0x1, R3 ;  /* 0x0000000105057824 */ /* 0x000fe400078e0203 */
[----:B----4-:R-:W-:Y:S02]  /*5f90*/  IMAD R3, R17, -0x80, R8 ;  /* 0xffffff8011037824 */ /* 0x010fe400078e0208 */
[----:B------:R-:W-:Y:S02]  /*5fa0*/  IMAD R11, R11, UR10, R0 ;  /* 0x0000000a0b0b7c24 */ /* 0x000fe4000f8e0200 */
[C---:B------:R-:W-:Y:S01]  /*5fb0*/  VIADD R0, R2.reuse, 0x40 ;  /* 0x0000004002007836 */ /* 0x040fe20000000000 */
[----:B------:R-:W-:Y:S01]  /*5fc0*/  ISETP.GE.AND P1, PT, R2, R3, PT ;  /* 0x000000030200720c */ /* 0x000fe20003f26270 */
[----:B------:R-:W-:-:S03]  /*5fd0*/  IMAD.WIDE.U32 R8, R10, UR10, R6 ;  /* 0x0000000a0a087c25 */ /* 0x000fc6000f8e0006 */
[----:B------:R-:W-:Y:S01]  /*5fe0*/  ISETP.GE.AND P0, PT, R0, R3, PT ;  /* 0x000000030000720c */ /* 0x000fe20003f06270 */
[----:B---3--:R-:W-:Y:S01]  /*5ff0*/  IMAD R10, R12, UR4, RZ ;  /* 0x000000040c0a7c24 */ /* 0x008fe2000f8e02ff */
[----:B------:R-:W-:Y:S01]  /*6000*/  SHF.R.S32.HI R3, RZ, 0x1f, R2 ;  /* 0x0000001fff037819 */ /* 0x000fe20000011402 */
[----:B------:R-:W-:Y:S02]  /*6010*/  IMAD.IADD R9, R9, 0x1, R11 ;  /* 0x0000000109097824 */ /* 0x000fe400078e020b */
[----:B------:R-:W-:Y:S02]  /*6020*/  IMAD R0, R14, UR4, RZ ;  /* 0x000000040e007c24 */ /* 0x000fe4000f8e02ff */
[----:B------:R-:W-:Y:S02]  /*6030*/  IMAD R11, R13, UR7, R10 ;  /* 0x000000070d0b7c24 */ /* 0x000fe4000f8e020a */
[----:B------:R-:W-:-:S04]  /*6040*/  IMAD.WIDE.U32 R4, R12, UR7, R4 ;  /* 0x000000070c047c25 */ /* 0x000fc8000f8e0004 */
[----:B------:R-:W-:Y:S02]  /*6050*/  IMAD R15, R15, UR7, R0 ;  /* 0x000000070f0f7c24 */ /* 0x000fe4000f8e0200 */
[----:B------:R-:W-:-:S04]  /*6060*/  IMAD.WIDE.U32 R12, R14, UR7, R8 ;  /* 0x000000070e0c7c25 */ /* 0x000fc8000f8e0008 */
[----:B------:R-:W-:-:S04]  /*6070*/  IMAD.WIDE R2, R17, 0x80, R2 ;  /* 0x0000008011027825 */ /* 0x000fc800078e0202 */
        /* <DEDUP_REMOVED lines=20> */
.L_x_1165:
[----:B------:R-:W-:Y:S05]  /*61c0*/  BSYNC B0 ;  /* 0x0000000000007941 */ /* 0x000fea0003800000 */
.L_x_1164:
        /* <DEDUP_REMOVED lines=20> */
.L_x_1167:
[----:B------:R-:W-:Y:S05]  /*6310*/  BSYNC B0 ;  /* 0x0000000000007941 */ /* 0x000fea0003800000 */
.L_x_1166:
        /* <DEDUP_REMOVED lines=18> */
.L_x_1169:
[----:B------:R-:W-:Y:S05]  /*6440*/  BSYNC B0 ;  /* 0x0000000000007941 */ /* 0x000fea0003800000 */
.L_x_1168:
        /* <DEDUP_REMOVED lines=8> */
[----:B------:R-:W-:Y:S01]  /*64d0*/  IMAD.MOV.U32 R3, RZ, RZ, R15 ;  /* 0x000000ffff037224 */ /* 0x000fe200078e000f */
[----:B------:R-:W-:Y:S01]  /*64e0*/  ISETP.GE.AND P2, PT, R16, UR4, PT ;  /* 0x0000000410007c0c */ /* 0x000fe2000bf46270 */
[----:B------:R-:W-:Y:S02]  /*64f0*/  IMAD R0, R0, UR6, RZ ;  /* 0x0000000600007c24 */ /* 0x000fe4000f8e02ff */
[----:B------:R-:W-:-:S04]  /*6500*/  IMAD.WIDE.U32 R2, R5, UR6, R2 ;  /* 0x0000000605027c25 */ /* 0x000fc8000f8e0002 */
        /* <DEDUP_REMOVED lines=10> */
.L_x_1171:
[----:B------:R-:W-:Y:S05]  /*65b0*/  BSYNC B0 ;  /* 0x0000000000007941 */ /* 0x000fea0003800000 */
.L_x_1170:
[----:B------:R-:W-:Y:S05]  /*65c0*/  EXIT ;  /* 0x000000000000794d */ /* 0x000fea0003800000 */
.L_x_1134:
        /* <DEDUP_REMOVED lines=14> */
[----:B------:R-:W-:Y:S02]  /*66b0*/  ULDC UR4, c[0x0][0x280] ;  /* 0x0000a00000047ab9 */ /* 0x000fe40000000800 */
[----:B------:R-:W-:-:S04]  /*66c0*/  UIADD3 UR5, UR4, 0x3f, URZ ;  /* 0x0000003f04057890 */ /* 0x000fc8000fffe03f */
[----:B------:R-:W-:Y:S01]  /*66d0*/  USHF.R.S32.HI UR6, URZ, 0x1f, UR5 ;  /* 0x0000001f3f067899 */ /* 0x000fe20008011405 */
[----:B------:R-:W2:Y:S03]  /*66e0*/  S2UR UR17, SR_CTAID.Y ;  /* 0x00000000001179c3 */ /* 0x000ea60000002600 */
[----:B------:R-:W-:-:S04]  /*66f0*/  ULEA.HI UR5, UR6, UR5, URZ, 0x6 ;  /* 0x0000000506057291 */ /* 0x000fc8000f8f303f */
[----:B------:R-:W-:Y:S01]  /*6700*/  USHF.R.S32.HI UR5, URZ, 0x6, UR5 ;  /* 0x000000063f057899 */ /* 0x000fe20008011405 */
[----:B-1----:R-:W-:Y:S01]  /*6710*/  ISETP.LE.AND P0, PT, RZ, UR23, PT ;  /* 0x00000017ff007c0c */ /* 0x002fe2000bf03270 */
[----:B--2---:R-:W-:-:S12]  /*6720*/  USHF.R.S32.HI UR18, URZ, 0x1f, UR17 ;  /* 0x0000001f3f127899 */ /* 0x004fd80008011411 */
[----:B------:R-:W-:Y:S05]  /*6730*/  @!P0 BRA `(.L_x_1175) ;  /* 0x00000000002c8947 */ /* 0x000fea0003800000 */
        /* <DEDUP_REMOVED lines=9> */
[----:B------:R-:W-:Y:S01]  /*67d0*/  USEL UR11, UR5, UR7, UP0 ;  /* 0x00000007050b7287 */ /* 0x000fe20008000000 */
[----:B------:R-:W-:Y:S11]  /*67e0*/  BRA `(.L_x_1176) ;  /* 0x0000000000047947 */ /* 0x000ff60003800000 */
.L_x_1175:
[----:B------:R-:W-:-:S05]  /*67f0*/  UMOV UR11, UR5 ;  /* 0x00000005000b7c82 */ /* 0x000fca0008000000 */
.L_x_1176:
[----:B------:R-:W-:Y:S01]  /*6800*/  ULEA UR4, UR23, UR4, 0x7 ;  /* 0x0000000417047291 */ /* 0x000fe2000f8e383f */
[----:B------:R-:W-:Y:S01]  /*6810*/  ULDC UR6, c[0x0][0x290] ;  /* 0x0000a40000067ab9 */ /* 0x000fe20000000800 */
[----:B------:R-:W-:Y:S01]  /*6820*/  ULDC UR7, c[0x0][0x74c] ;  /* 0x0001d30000077ab9 */ /* 0x000fe20000000800 */
[----:B------:R-:W-:Y:S01]  /*6830*/  ULDC.64 UR12, c[0x0][0x2e0] ;  /* 0x0000b800000c7ab9 */ /* 0x000fe20000000a00 */
[----:B------:R-:W-:Y:S01]  /*6840*/  UIADD3 UR8, -UR7, UR4, -UR6 ;  /* 0x0000000407087290 */ /* 0x000fe2000fffe906 */
[----:B------:R-:W-:Y:S02]  /*6850*/  ULDC UR15, c[0x0][0x288] ;  /* 0x0000a200000f7ab9 */ /* 0x000fe40000000800 */
[----:B------:R-:W-:Y:S01]  /*6860*/  ULDC.64 UR6, c[0x0][0x2d8] ;  /* 0x0000b60000067ab9 */ /* 0x000fe20000000a00 */
[----:B------:R-:W-:Y:S02]  /*6870*/  USHF.R.S32.HI UR9, URZ, 0x1f, UR8 ;  /* 0x0000001f3f097899 */ /* 0x000fe40008011408 */
[----:B------:R-:W-:-:S02]  /*6880*/  UIMAD UR4, UR18, UR6, URZ ;  /* 0x00000006120472a4 */ /* 0x000fc4000f8e023f */
[----:B------:R-:W-:Y:S02]  /*6890*/  ULEA.HI UR10, UR9, UR8, URZ, 0x6 ;  /* 0x00000008090a7291 */ /* 0x000fe4000f8f303f */
[----:B------:R-:W-:Y:S02]  /*68a0*/  UIMAD.WIDE.U32 UR8, UR17, UR6, URZ ;  /* 0x00000006110872a5 */ /* 0x000fe4000f8e003f */
[----:B------:R-:W-:Y:S02]  /*68b0*/  USHF.R.S32.HI UR10, URZ, 0x6, UR10 ;  /* 0x000000063f0a7899 */ /* 0x000fe4000801140a */
[----:B------:R-:W-:Y:S02]  /*68c0*/  UIMAD UR4, UR17, UR7, UR4 ;  /* 0x00000007110472a4 */ /* 0x000fe4000f8e0204 */
[----:B------:R-:W-:Y:S02]  /*68d0*/  UISETP.LT.AND UP0, UPT, URZ, UR10, UPT ;  /* 0x0000000a3f00728c */ /* 0x000fe4000bf01270 */
[----:B------:R-:W-:-:S02]  /*68e0*/  USHF.R.S32.HI UR7, URZ, 0x1f, UR16 ;  /* 0x0000001f3f077899 */ /* 0x000fc40008011410 */
[----:B------:R-:W-:Y:S02]  /*68f0*/  USEL UR6, URZ, UR10, !UP0 ;  /* 0x0000000a3f067287 */ /* 0x000fe4000c000000 */
[----:B------:R-:W-:Y:S02]  /*6900*/  UIMAD UR7, UR7, UR12, URZ ;  /* 0x0000000c070772a4 */ /* 0x000fe4000f8e023f */
[----:B------:R-:W-:Y:S02]  /*6910*/  UISETP.GT.AND UP0, UPT, UR11, UR6, UPT ;  /* 0x000000060b00728c */ /* 0x000fe4000bf04270 */
[----:B------:R-:W-:Y:S02]  /*6920*/  UIMAD UR10, UR16, UR15, URZ ;  /* 0x0000000f100a72a4 */ /* 0x000fe4000f8e023f */
[----:B------:R-:W-:Y:S02]  /*6930*/  UIMAD UR14, UR16, UR13, UR7 ;  /* 0x0000000d100e72a4 */ /* 0x000fe4000f8e0207 */
[----:B------:R-:W-:Y:S01]  /*6940*/  PLOP3.LUT P1, PT, PT, PT, UP0, 0x80, 0x0 ;  /* 0x000000000000781c */ /* 0x000fe20003f2f008 */
[----:B------:R-:W-:-:S02]  /*6950*/  UIADD3 UR9, UR9, UR4, URZ ;  /* 0x0000000409097290 */ /* 0x000fc4000fffe03f */
[----:B------:R-:W-:Y:S02]  /*6960*/  UIADD3 UR7, UP1, UR10, UR17, URZ ;  /* 0x000000110a077290 */ /* 0x000fe4000ff3e03f */
[----:B------:R-:W-:Y:S01]  /*6970*/  UIMAD.WIDE.U32 UR8, UR16, UR12, UR8 ;  /* 0x0000000c100872a5 */ /* 0x000fe2000f8e0008 */
[----:B------:R-:W-:Y:S01]  /*6980*/  ELECT P0, URZ, PT ;  /* 0x00000000003f782f */ /* 0x000fe20003800000 */
[----:B------:R-:W-:-:S06]  /*6990*/  ULEA.HI.X.SX32 UR10, UR10, UR18, 0x1, UP1 ;  /* 0x000000120a0a7291 */ /* 0x000fcc00088f0e3f */
[----:B------:R-:W-:Y:S06]  /*69a0*/  @!P1 BRA `(.L_x_1177) ;  /* 0x00000010004c9947 */ /* 0x000fec0003800000 */
[----:B------:R-:W1:Y:S01]  /*69b0*/  S2R R0, SR_TID.X ;  /* 0x0000000000007919 */ /* 0x000e620000002100 */
[----:B------:R-:W-:Y:S02]  /*69c0*/  UIADD3 UR4, -UR6, UR11, URZ ;  /* 0x0000000b06047290 */ /* 0x000fe4000fffe13f */
[----:B------:R-:W-:Y:S02]  /*69d0*/  UIADD3 UR14, UR9, UR14, URZ ;  /* 0x0000000e090e7290 */ /* 0x000fe4000fffe03f */
[----:B------:R-:W-:-:S04]  /*69e0*/  ULOP3.LUT UR4, UR4, 0x1, URZ, 0xc0, !UPT ;  /* 0x0000000104047892 */ /* 0x000fc8000f8ec03f */
[----:B------:R-:W-:-:S03]  /*69f0*/  UISETP.NE.U32.AND UP0, UPT, UR4, 0x1, UPT ;  /* 0x000000010400788c */ /* 0x000fc6000bf05070 */
[----:B------:R-:W-:Y:S02]  /*6a00*/  ULDC UR4, c[0x0][0x760] ;  /* 0x0001d80000047ab9 */ /* 0x000fe40000000800 */
[----:B------:R-:W-:Y:S01]  /*6a10*/  UIMAD UR15, UR15, UR4, URZ ;  /* 0x000000040f0f72a4 */ /* 0x000fe2000f8e023f */
[----:B------:R-:W-:Y:S02]  /*6a20*/  PLOP3.LUT P1, PT, PT, PT, UP0, 0x80, 0x0 ;  /* 0x000000000000781c */ /* 0x000fe40003f2f008 */
[----:B-1----:R-:W-:-:S11]  /*6a30*/  LOP3.LUT R9, R0, 0x1f, RZ, 0xc0, !PT ;  /* 0x0000001f00097812 */ /* 0x002fd600078ec0ff */
[----:B------:R-:W-:Y:S05]  /*6a40*/  @P1 BRA `(.L_x_1178) ;  /* 0x00000004006c1947 */ /* 0x000fea0003800000 */
        /* <DEDUP_REMOVED lines=8> */
[----:B------:R-:W-:-:S04]  /*6ad0*/  IMAD.U32 R2, RZ, RZ, UR13 ;  /* 0x0000000dff027e24 */ /* 0x000fc8000f8e00ff */
[----:B------:R-:W-:Y:S01]  /*6ae0*/  IMAD.U32 R3, RZ, RZ, UR4 ;  /* 0x00000004ff037e24 */ /* 0x000fe2000f8e00ff */
[----:B------:R-:W-:Y:S06]  /*6af0*/  @P2 BRA `(.L_x_1180) ;  /* 0x0000000000142947 */ /* 0x000fec0003800000 */
.L_x_1181:
[----:B------:R-:W2:Y:S04]  /*6b00*/  LDG.E.STRONG.GPU R0, desc[UR46][R2.64] ;  /* 0x0000002e02007981 */ /* 0x000ea8000c1ef900 */
[----:B--2---:R-:W-:Y:S01]  /*6b10*/  CCTL.IVALL ;  /* 0x00000000ff00798f */ /* 0x004fe20002000000 */
[----:B------:R-:W-:Y:S05]  /*6b20*/  YIELD ;  /* 0x0000000000007946 */ /* 0x000fea0003800000 */
[----:B------:R-:W-:-:S13]  /*6b30*/  ISETP.NE.AND P1, PT, R0, UR23, PT ;  /* 0x0000001700007c0c */ /* 0x000fda000bf25270 */
[----:B------:R-:W-:Y:S05]  /*6b40*/  @P1 BRA `(.L_x_1181) ;  /* 0xfffffffc00ec1947 */ /* 0x000fea000383ffff */
.L_x_1180:
[----:B------:R-:W-:Y:S05]  /*6b50*/  BSYNC B1 ;  /* 0x0000000000017941 */ /* 0x000fea0003800000 */
.L_x_1179:
[----:B------:R-:W-:-:S03]  /*6b60*/  UMOV UR4, 0xffffffff ;  /* 0xffffffff00047882 */ /* 0x000fc60000000000 */
[----:B------:R-:W-:Y:S05]  /*6b70*/  BRA.DIV UR4, `(.L_x_1182) ;  /* 0x0000003e04947947 */ /* 0x000fea000b800000 */
[----:B------:R-:W-:Y:S01]  /*6b80*/  NOP ;  /* 0x0000000000007918 */ /* 0x000fe20000000000 */
.L_x_1259:
        /* <DEDUP_REMOVED lines=22> */
.L_x_1184:
[----:B------:R-:W-:Y:S05]  /*6cf0*/  BSYNC B1 ;  /* 0x0000000000017941 */ /* 0x000fea0003800000 */
.L_x_1183:
        /* <DEDUP_REMOVED lines=20> */
.L_x_1186:
[----:B------:R-:W-:Y:S05]  /*6e40*/  BSYNC B1 ;  /* 0x0000000000017941 */ /* 0x000fea0003800000 */
.L_x_1185:
[----:B------:R-:W-:Y:S06]  /*6e50*/  BAR.ARV 0xa, 0xa0 ;  /* 0x0282800000007b1d */ /* 0x000fec0000002000 */
[----:B------:R-:W-:Y:S04]  /*6e60*/  BSSY B1, `(.L_x_1187) ;  /* 0x0000003000017945 */ /* 0x000fe80003800000 */
[----:B------:R-:W-:Y:S05]  /*6e70*/  @!P0 BRA `(.L_x_1188) ;  /* 0x0000000000048947 */ /* 0x000fea0003800000 */
[----:B------:R-:W-:-:S04]  /*6e80*/  DEPBAR.LE SB0, 0x0 ;  /* 0x000080000000791a */ /* 0x000fc80000000000 */
.L_x_1188:
[----:B------:R-:W-:Y:S05]  /*6e90*/  BSYNC B1 ;  /* 0x0000000000017941 */ /* 0x000fea0003800000 */
.L_x_1187:
        /* <DEDUP_REMOVED lines=19> */
.L_x_1190:
[----:B------:R-:W-:Y:S05]  /*6fd0*/  BSYNC B1 ;  /* 0x0000000000017941 */ /* 0x000fea0003800000 */
.L_x_1189:
[----:B------:R-:W-:Y:S01]  /*6fe0*/  UIADD3 UR18, UR6, 0x1, URZ ;  /* 0x0000000106127890 */ /* 0x000fe2000fffe03f */
[----:B------:R-:W-:Y:S11]  /*6ff0*/  BRA `(.L_x_1191) ;  /* 0x0000000000047947 */ /* 0x000ff60003800000 */
.L_x_1178:
[----:B------:R-:W-:-:S05]  /*7000*/  UMOV UR18, UR6 ;  /* 0x0000000600127c82 */ /* 0x000fca0008000000 */
.L_x_1191:
[----:B------:R-:W-:-:S03]  /*7010*/  UIADD3 UR4, UR6, 0x1, URZ ;  /* 0x0000000106047890 */ /* 0x000fc6000fffe03f */
[----:B------:R-:W-:Y:S01]  /*7020*/  UMOV UR6, UR18 ;  /* 0x0000001200067c82 */ /* 0x000fe20008000000 */
[----:B------:R-:W-:-:S06]  /*7030*/  UISETP.NE.AND UP0, UPT, UR11, UR4, UPT ;  /* 0x000000040b00728c */ /* 0x000fcc000bf05270 */
[----:B------:R-:W-:-:S13]  /*7040*/  PLOP3.LUT P1, PT, PT, PT, UP0, 0x80, 0x0 ;  /* 0x000000000000781c */ /* 0x000fda0003f2f008 */
[----:B------:R-:W-:Y:S05]  /*7050*/  @!P1 BRA `(.L_x_1177) ;  /* 0x0000000800a09947 */ /* 0x000fea0003800000 */
[----:B------:R-:W-:Y:S01]  /*7060*/  ULDC.64 UR20, c[0x0][0x2c0] ;  /* 0x0000b00000147ab9 */ /* 0x000fe20000000a00 */
[----:B------:R-:W-:Y:S01]  /*7070*/  UMOV UR4, URZ ;  /* 0x0000003f00047c82 */ /* 0x000fe20008000000 */
[----:B------:R-:W-:Y:S01]  /*7080*/  ULEA UR20, UP0, UR8, UR20, 0x2 ;  /* 0x0000001408147291 */ /* 0x000fe2000f80103f */
[----:B------:R-:W-:-:S03]  /*7090*/  UMOV UR6, UR18 ;  /* 0x0000001200067c82 */ /* 0x000fc60008000000 */
[----:B------:R-:W-:Y:S02]  /*70a0*/  ULEA.HI.X UR21, UR8, UR21, UR14, 0x2, UP0 ;  /* 0x0000001508157291 */ /* 0x000fe400080f140e */
[----:B------:R-:W-:-:S04]  /*70b0*/  UIADD3 UR20, UP0, UR20, 0x3000, URZ ;  /* 0x0000300014147890 */ /* 0x000fc8000ff1e03f */
[----:B------:R-:W-:-:S12]  /*70c0*/  UIADD3.X UR21, URZ, UR21, URZ, UP0, !UPT ;  /* 0x000000153f157290 */ /* 0x000fd800087fe43f */
.L_x_1216:
        /* <DEDUP_REMOVED lines=11> */
.L_x_1194:
[----:B------:R-:W2:Y:S04]  /*7180*/  LDG.E.STRONG.GPU R0, desc[UR46][R2.64] ;  /* 0x0000002e02007981 */ /* 0x000ea8000c1ef900 */
[----:B--2---:R-:W-:Y:S01]  /*7190*/  CCTL.IVALL ;  /* 0x00000000ff00798f */ /* 0x004fe20002000000 */
[----:B------:R-:W-:Y:S05]  /*71a0*/  YIELD ;  /* 0x0000000000007946 */ /* 0x000fea0003800000 */
[----:B------:R-:W-:-:S13]  /*71b0*/  ISETP.NE.AND P1, PT, R0, UR23, PT ;  /* 0x0000001700007c0c */ /* 0x000fda000bf25270 */
[----:B------:R-:W-:Y:S05]  /*71c0*/  @P1 BRA `(.L_x_1194) ;  /* 0xfffffffc00ec1947 */ /* 0x000fea000383ffff */
.L_x_1193:
[----:B------:R-:W-:Y:S05]  /*71d0*/  BSYNC B1 ;  /* 0x0000000000017941 */ /* 0x000fea0003800000 */
.L_x_1192:
[----:B------:R-:W-:-:S03]  /*71e0*/  UMOV UR16, 0xffffffff ;  /* 0xffffffff00107882 */ /* 0x000fc60000000000 */
[----:B------:R-:W-:Y:S05]  /*71f0*/  BRA.DIV UR16, `(.L_x_1195) ;  /* 0x0000003a10107947 */ /* 0x000fea000b800000 */
[----:B------:R-:W-:Y:S01]  /*7200*/  NOP ;  /* 0x0000000000007918 */ /* 0x000fe20000000000 */
.L_x_1262:
        /* <DEDUP_REMOVED lines=17> */
[----:B------:R1:W-:Y:S02]  /*7320*/  UBLKRED.G.S.ADD.F32.RN [UR16], [UR22], UR24, desc[UR26] ;  /* 0x00001a10160073bb */ /* 0x0003e400080a1418 */
[----:B-1----:R0:W-:Y:S02]  /*7330*/  UTMACMDFLUSH ;  /* 0x00000000000079b7 */ /* 0x0021e40000000000 */
.L_x_1197:
[----:B------:R-:W-:Y:S05]  /*7340*/  BSYNC B1 ;  /* 0x0000000000017941 */ /* 0x000fea0003800000 */
.L_x_1196:
[----:B------:R-:W-:Y:S01]  /*7350*/  UIMAD UR16, UR18, 0x1800, UR4 ;  /* 0x00001800121078a4 */ /* 0x000fe2000f8e0204 */
[----:B------:R-:W-:Y:S03]  /*7360*/  BAR.SYNC.DEFER_BLOCKING 0xe, 0xa0 ;  /* 0x0382800000007b1d */ /* 0x000fe60000010000 */
[----:B------:R-:W-:-:S03]  /*7370*/  UIMAD.WIDE UR16, UR16, 0x4, UR20 ;  /* 0x00000004101078a5 */ /* 0x000fc6000f8e0214 */
        /* <DEDUP_REMOVED lines=12> */
.L_x_1199:
[----:B------:R-:W-:Y:S05]  /*7440*/  BSYNC B1 ;  /* 0x0000000000017941 */ /* 0x000fea0003800000 */
.L_x_1198:
[----:B------:R-:W-:Y:S06]  /*7450*/  BAR.ARV 0xa, 0xa0 ;  /* 0x0282800000007b1d */ /* 0x000fec0000002000 */
[----:B------:R-:W-:Y:S04]  /*7460*/  BSSY B1, `(.L_x_1200) ;  /* 0x0000003000017945 */ /* 0x000fe80003800000 */
[----:B------:R-:W-:Y:S05]  /*7470*/  @!P0 BRA `(.L_x_1201) ;  /* 0x0000000000048947 */ /* 0x000fea0003800000 */
[----:B------:R-:W-:-:S04]  /*7480*/  DEPBAR.LE SB0, 0x0 ;  /* 0x000080000000791a */ /* 0x000fc80000000000 */
.L_x_1201:
[----:B------:R-:W-:Y:S05]  /*7490*/  BSYNC B1 ;  /* 0x0000000000017941 */ /* 0x000fea0003800000 */
.L_x_1200:
        /* <DEDUP_REMOVED lines=19> */
.L_x_1203:
[----:B------:R-:W-:Y:S05]  /*75d0*/  BSYNC B1 ;  /* 0x0000000000017941 */ /* 0x000fea0003800000 */
.L_x_1202:
        /* <DEDUP_REMOVED lines=9> */
.L_x_1206:
[----:B------:R-:W2:Y:S04]  /*7670*/  LDG.E.STRONG.GPU R0, desc[UR46][R2.64] ;  /* 0x0000002e02007981 */ /* 0x000ea8000c1ef900 */
[----:B--2---:R-:W-:Y:S01]  /*7680*/  CCTL.IVALL ;  /* 0x00000000ff00798f */ /* 0x004fe20002000000 */
[----:B------:R-:W-:Y:S05]  /*7690*/  YIELD ;  /* 0x0000000000007946 */ /* 0x000fea0003800000 */
[----:B------:R-:W-:-:S13]  /*76a0*/  ISETP.NE.AND P1, PT, R0, UR23, PT ;  /* 0x0000001700007c0c */ /* 0x000fda000bf25270 */
[----:B------:R-:W-:Y:S05]  /*76b0*/  @P1 BRA `(.L_x_1206) ;  /* 0xfffffffc00ec1947 */ /* 0x000fea000383ffff */
.L_x_1205:
[----:B------:R-:W-:Y:S05]  /*76c0*/  BSYNC B1 ;  /* 0x0000000000017941 */ /* 0x000fea0003800000 */
.L_x_1204:
[----:B------:R-:W-:-:S03]  /*76d0*/  UMOV UR12, 0xffffffff ;  /* 0xffffffff000c7882 */ /* 0x000fc60000000000 */
[----:B------:R-:W-:Y:S05]  /*76e0*/  BRA.DIV UR12, `(.L_x_1207) ;  /* 0x000000320cf07947 */ /* 0x000fea000b800000 */
[----:B------:R-:W-:Y:S01]  /*76f0*/  NOP ;  /* 0x0000000000007918 */ /* 0x000fe20000000000 */
.L_x_1265:
[----:B------:R-:W-:Y:S05]  /*7700*/  WARPSYNC.ALL ;  /* 0x0000000000007948 */ /* 0x000fea0003800000 */
[----:B------:R-:W-:Y:S06]  /*7710*/  BAR.SYNC.DEFER_BLOCKING 0xd, 0xa0 ;  /* 0x0342800000007b1d */ /* 0x000fec0000010000 */
[----:B------:R-:W-:Y:S04]  /*7720*/  BSSY B1, `(.L_x_1208) ;  /* 0x000000d000017945 */ /* 0x000fe80003800000 */
[----:B------:R-:W-:Y:S05]  /*7730*/  @!P0 BRA `(.L_x_1209) ;  /* 0x00000000002c8947 */ /* 0x000fea0003800000 */
[----:B------:R-:W1:Y:S01]  /*7740*/  S2UR UR13, SR_CgaCtaId ;  /* 0x00000000000d79c3 */ /* 0x000e620000008800 */
[----:B------:R-:W-:Y:S01]  /*7750*/  UMOV UR12, 0x400 ;  /* 0x00000400000c7882 */ /* 0x000fe20000000000 */
[----:B------:R-:W-:Y:S01]  /*7760*/  UIADD3 UR24, UP0, UR16, 0x3000, URZ ;  /* 0x0000300010187890 */ /* 0x000fe2000ff1e03f */
[----:B------:R-:W-:Y:S01]  /*7770*/  UMOV UR26, 0x0 ;  /* 0x00000000001a7882 */ /* 0x000fe20000000000 */
[----:B------:R-:W-:Y:S02]  /*7780*/  UMOV UR27, 0x14f00000 ;  /* 0x14f00000001b7882 */ /* 0x000fe40000000000 */
[----:B------:R-:W-:Y:S02]  /*7790*/  UIADD3.X UR25, URZ, UR17, URZ, UP0, !UPT ;  /* 0x000000113f197290 */ /* 0x000fe400087fe43f */
[----:B-1----:R-:W-:-:S03]  /*77a0*/  ULEA UR12, UR13, UR12, 0x18 ;  /* 0x0000000c0d0c7291 */ /* 0x002fc6000f8ec03f */
[----:B------:R-:W-:Y:S01]  /*77b0*/  UMOV UR13, 0x300 ;  /* 0x00000300000d7882 */ /* 0x000fe20000000000 */
[----:B------:R-:W-:-:S09]  /*77c0*/  UIADD3 UR12, UR12, 0xc000, URZ ;  /* 0x0000c0000c0c7890 */ /* 0x000fd2000fffe03f */
[----:B------:R1:W-:Y:S02]  /*77d0*/  UBLKRED.G.S.ADD.F32.RN [UR24], [UR12], UR13, desc[UR26] ;  /* 0x00001a180c0073bb */ /* 0x0003e400080a140d */
[----:B-1----:R0:W-:Y:S02]  /*77e0*/  UTMACMDFLUSH ;  /* 0x00000000000079b7 */ /* 0x0021e40000000000 */
.L_x_1209:
[----:B------:R-:W-:Y:S05]  /*77f0*/  BSYNC B1 ;  /* 0x0000000000017941 */ /* 0x000fea0003800000 */
.L_x_1208:
        /* <DEDUP_REMOVED lines=12> */
[----:B------:R1:W-:Y:S01]  /*78c0*/  UBLKRED.G.S.ADD.F32.RN [UR24], [UR12], UR13, desc[UR26] ;  /* 0x00001a180c0073bb */ /* 0x0003e200080a140d */
[----:B------:R0:W-:Y:S01]  /*78d0*/  UTMACMDFLUSH ;  /* 0x00000000000079b7 */ /* 0x0001e20000000000 */
[----:B-1----:R-:W-:-:S04]  /*78e0*/  DEPBAR.LE SB0, 0x1 ;  /* 0x000080400000791a */ /* 0x002fc80000000000 */
.L_x_1211:
[----:B------:R-:W-:Y:S05]  /*78f0*/  BSYNC B1 ;  /* 0x0000000000017941 */ /* 0x000fea0003800000 */
.L_x_1210:
[----:B------:R-:W-:Y:S06]  /*7900*/  BAR.ARV 0xa, 0xa0 ;  /* 0x0282800000007b1d */ /* 0x000fec0000002000 */
[----:B------:R-:W-:Y:S04]  /*7910*/  BSSY B1, `(.L_x_1212) ;  /* 0x0000003000017945 */ /* 0x000fe80003800000 */
[----:B------:R-:W-:Y:S05]  /*7920*/  @!P0 BRA `(.L_x_1213) ;  /* 0x0000000000048947 */ /* 0x000fea0003800000 */
[----:B------:R-:W-:-:S04]  /*7930*/  DEPBAR.LE SB0, 0x0 ;  /* 0x000080000000791a */ /* 0x000fc80000000000 */
.L_x_1213:
[----:B------:R-:W-:Y:S05]  /*7940*/  BSYNC B1 ;  /* 0x0000000000017941 */ /* 0x000fea0003800000 */
.L_x_1212:
        /* <DEDUP_REMOVED lines=19> */
.L_x_1215:
[----:B------:R-:W-:Y:S05]  /*7a80*/  BSYNC B1 ;  /* 0x0000000000017941 */ /* 0x000fea0003800000 */
.L_x_1214:
[----:B------:R-:W-:Y:S02]  /*7a90*/  UIADD3 UR6, UR6, 0x2, URZ ;  /* 0x0000000206067890 */ /* 0x000fe4000fffe03f */
[----:B------:R-:W-:Y:S02]  /*7aa0*/  UIADD3 UR4, UR4, 0x3000, URZ ;  /* 0x0000300004047890 */ /* 0x000fe4000fffe03f */
[----:B------:R-:W-:-:S06]  /*7ab0*/  UISETP.GE.AND UP0, UPT, UR6, UR11, UPT ;  /* 0x0000000b0600728c */ /* 0x000fcc000bf06270 */
[----:B------:R-:W-:-:S13]  /*7ac0*/  PLOP3.LUT P1, PT, PT, PT, UP0, 0x80, 0x0 ;  /* 0x000000000000781c */ /* 0x000fda0003f2f008 */
[----:B------:R-:W-:Y:S05]  /*7ad0*/  @!P1 BRA `(.L_x_1216) ;  /* 0xfffffff4007c9947 */ /* 0x000fea000383ffff */
.L_x_1177:
[----:B------:R-:W-:-:S06]  /*7ae0*/  UISETP.GT.AND UP0, UPT, UR5, UR6, UPT ;  /* 0x000000060500728c */ /* 0x000fcc000bf04270 */
[----:B------:R-:W-:-:S13]  /*7af0*/  PLOP3.LUT P0, PT, PT, PT, UP0, 0x80, 0x0 ;  /* 0x000000000000781c */ /* 0x000fda0003f0f008 */
[----:B------:R-:W-:Y:S05]  /*7b00*/  @!P0 BRA `(.L_x_1174) ;  /* 0x0000002c00448947 */ /* 0x000fea0003800000 */
[----:B------:R-:W2:Y:S01]  /*7b10*/  S2R R0, SR_TID.X ;  /* 0x0000000000007919 */ /* 0x000ea20000002100 */
[----:B------:R-:W-:Y:S01]  /*7b20*/  UIADD3 UR4, UR5, -UR6, URZ ;  /* 0x8000000605047290 */ /* 0x000fe2000fffe03f */
[----:B------:R-:W-:Y:S01]  /*7b30*/  ULDC UR16, c[0x0][0x288] ;  /* 0x0000a20000107ab9 */ /* 0x000fe20000000800 */
[----:B------:R-:W-:Y:S02]  /*7b40*/  ULDC UR17, c[0x0][0x760] ;  /* 0x0001d80000117ab9 */ /* 0x000fe40000000800 */
[----:B------:R-:W-:Y:S02]  /*7b50*/  ULOP3.LUT UR4, UR4, 0x1, URZ, 0xc0, !UPT ;  /* 0x0000000104047892 */ /* 0x000fe4000f8ec03f */
[----:B------:R-:W-:Y:S02]  /*7b60*/  UIMAD UR18, UR16, UR17, URZ ;  /* 0x00000011101272a4 */ /* 0x000fe4000f8e023f */
[----:B------:R-:W-:-:S06]  /*7b70*/  UISETP.NE.U32.AND UP0, UPT, UR4, 0x1, UPT ;  /* 0x000000010400788c */ /* 0x000fcc000bf05070 */
[----:B------:R-:W-:Y:S02]  /*7b80*/  PLOP3.LUT P0, PT, PT, PT, UP0, 0x80, 0x0 ;  /* 0x000000000000781c */ /* 0x000fe40003f0f008 */
[----:B--2---:R-:W-:-:S11]  /*7b90*/  LOP3.LUT R0, R0, 0x1f, RZ, 0xc0, !PT ;  /* 0x0000001f00007812 */ /* 0x004fd600078ec0ff */
[----:B------:R-:W-:Y:S05]  /*7ba0*/  @P0 BRA `(.L_x_1217) ;  /* 0x0000000000780947 */ /* 0x000fea0003800000 */
[----:B------:R-:W-:Y:S01]  /*7bb0*/  UIMAD UR4, UR18, UR6, URZ ;  /* 0x00000006120472a4 */ /* 0x000fe2000f8e023f */
[----:B------:R-:W-:Y:S01]  /*7bc0*/  ISETP.NE.AND P0, PT, R0, RZ, PT ;  /* 0x000000ff0000720c */ /* 0x000fe20003f05270 */
[----:B------:R-:W-:Y:S01]  /*7bd0*/  ULDC.64 UR12, c[0x0][0x768] ;  /* 0x0001da00000c7ab9 */ /* 0x000fe20000000a00 */
[----:B------:R-:W-:Y:S01]  /*7be0*/  BSSY B1, `(.L_x_1218) ;  /* 0x0000019000017945 */ /* 0x000fe20003800000 */
[----:B------:R-:W-:-:S04]  /*7bf0*/  UIADD3 UR8, UP0, UR4, UR7, URZ ;  /* 0x0000000704087290 */ /* 0x000fc8000ff1e03f */
[----:B------:R-:W-:Y:S02]  /*7c00*/  ULEA.HI.X.SX32 UR9, UR4, UR10, 0x1, UP0 ;  /* 0x0000000a04097291 */ /* 0x000fe400080f0e3f */
[----:B------:R-:W-:Y:S02]  /*7c10*/  ULEA UR11, UP0, UR8, UR12, 0x2 ;  /* 0x0000000c080b7291 */ /* 0x000fe4000f80103f */
[----:B------:R-:W-:Y:S02]  /*7c20*/  UIADD3 UR4, UR6, 0x1, URZ ;  /* 0x0000000106047890 */ /* 0x000fe4000fffe03f */
[----:B------:R-:W-:Y:S01]  /*7c30*/  ULEA.HI.X UR9, UR8, UR13, UR9, 0x2, UP0 ;  /* 0x0000000d08097291 */ /* 0x000fe200080f1409 */
[----:B------:R-:W-:Y:S01]  /*7c40*/  NOP ;  /* 0x0000000000007918 */ /* 0x000fe20000000000 */
[----:B------:R-:W-:Y:S10]  /*7c50*/  @P0 BRA `(.L_x_1219) ;  /* 0x0000000000440947 */ /* 0x000ff40003800000 */
        /* <DEDUP_REMOVED lines=9> */
[----:B-1----:R-:W1:Y:S01]  /*7cf0*/  S2R R2, SR_LANEID ;  /* 0x0000000000027919 */ /* 0x002e620000000000 */
[----:B------:R-:W-:Y:S01]  /*7d00*/  VOTEU.ANY UR8, UPT, PT ;  /* 0x0000000000087886 */ /* 0x000fe200038e0100 */
[----:B------:R-:W-:Y:S01]  /*7d10*/  IMAD.U32 R3, RZ, RZ, UR9 ;  /* 0x00000009ff037e24 */ /* 0x000fe2000f8e00ff */
[----:B------:R-:W-:-:S02]  /*7d20*/  UFLO.U32 UR12, UR8 ;  /* 0x00000008000c72bd */ /* 0x000fc400080e0000 */
[----:B------:R-:W2:Y:S04]  /*7d30*/  POPC R5, UR8 ;  /* 0x0000000800057d09 */ /* 0x000ea80008000000 */
[----:B-1----:R-:W-:Y:S01]  /*7d40*/  ISETP.EQ.U32.AND P0, PT, R2, UR12, PT ;  /* 0x0000000c02007c0c */ /* 0x002fe2000bf02070 */
[----:B------:R-:W-:-:S12]  /*7d50*/  IMAD.U32 R2, RZ, RZ, UR11 ;  /* 0x0000000bff027e24 */ /* 0x000fd8000f8e00ff */
[----:B--2---:R2:W-:Y:S02]  /*7d60*/  @P0 REDG.E.ADD.S32.STRONG.GPU desc[UR46][R2.64], R5 ;  /* 0x000000050200098e */ /* 0x0045e4000c10e3ae */
.L_x_1219:
[----:B------:R-:W-:Y:S05]  /*7d70*/  BSYNC B1 ;  /* 0x0000000000017941 */ /* 0x000fea0003800000 */
.L_x_1218:
[----:B------:R-:W-:Y:S05]  /*7d80*/  BRA `(.L_x_1220) ;  /* 0x0000000000047947 */ /* 0x000fea0003800000 */
.L_x_1217:
[----:B------:R-:W-:-:S05]  /*7d90*/  UMOV UR4, UR6 ;  /* 0x0000000600047c82 */ /* 0x000fca0008000000 */
.L_x_1220:
[----:B------:R-:W-:-:S04]  /*7da0*/  UIADD3 UR8, UR6, 0x1, URZ ;  /* 0x0000000106087890 */ /* 0x000fc8000fffe03f */
[----:B------:R-:W-:-:S06]  /*7db0*/  UISETP.NE.AND UP0, UPT, UR5, UR8, UPT ;  /* 0x000000080500728c */ /* 0x000fcc000bf05270 */
[----:B------:R-:W-:-:S13]  /*7dc0*/  PLOP3.LUT P0, PT, PT, PT, UP0, 0x80, 0x0 ;  /* 0x000000000000781c */ /* 0x000fda0003f0f008 */
[----:B------:R-:W-:Y:S05]  /*7dd0*/  @!P0 BRA `(.L_x_1174) ;  /* 0x0000002800908947 */ /* 0x000fea0003800000 */
[----:B------:R-:W-:Y:S01]  /*7de0*/  UIADD3 UR8, UR4, 0x1, URZ ;  /* 0x0000000104087890 */ /* 0x000fe2000fffe03f */
[----:B------:R-:W-:Y:S01]  /*7df0*/  ISETP.NE.AND P1, PT, R0, RZ, PT ;  /* 0x000000ff0000720c */ /* 0x000fe20003f25270 */
[----:B------:R-:W-:Y:S02]  /*7e00*/  UIMAD UR9, UR4, UR16, URZ ;  /* 0x00000010040972a4 */ /* 0x000fe4000f8e023f */
[----:B------:R-:W-:Y:S02]  /*7e10*/  UIADD3 UR11, -UR5, UR4, URZ ;  /* 0x00000004050b7290 */ /* 0x000fe4000fffe13f */
[----:B------:R-:W-:Y:S02]  /*7e20*/  UIMAD UR8, UR18, UR8, URZ ;  /* 0x00000008120872a4 */ /* 0x000fe4000f8e023f */
[----:B------:R-:W-:Y:S01]  /*7e30*/  UIMAD UR9, UR9, UR17, URZ ;  /* 0x00000011090972a4 */ /* 0x000fe2000f8e023f */
[----:B------:R-:W-:-:S11]  /*7e40*/  ULDC.64 UR20, c[0x0][0x768] ;  /* 0x0001da0000147ab9 */ /* 0x000fd60000000a00 */
.L_x_1225:
[----:B------:R-:W-:Y:S01]  /*7e50*/  UIADD3 UR12, UP0, UR9, UR7, URZ ;  /* 0x00000007090c7290 */ /* 0x000fe2000ff1e03f */
[----:B------:R-:W-:-:S03]  /*7e60*/  NOP ;  /* 0x0000000000007918 */ /* 0x000fc60000000000 */
[----:B------:R-:W-:Y:S01]  /*7e70*/  ULEA.HI.X.SX32 UR13, UR9, UR10, 0x1, UP0 ;  /* 0x0000000a090d7291 */ /* 0x000fe200080f0e3f */
[----:B------:R-:W-:Y:S01]  /*7e80*/  BSSY B1, `(.L_x_1221) ;  /* 0x0000015000017945 */ /* 0x000fe20003800000 */
[----:B------:R-:W-:-:S04]  /*7e90*/  ULEA UR15, UP0, UR12, UR20, 0x2 ;  /* 0x000000140c0f7291 */ /* 0x000fc8000f80103f */
[----:B------:R-:W-:Y:S01]  /*7ea0*/  ULEA.HI.X UR13, UR12, UR21, UR13, 0x2, UP0 ;  /* 0x000000150c0d7291 */ /* 0x000fe200080f140d */
[----:B---34-:R-:W-:Y:S11]  /*7eb0*/  @P1 BRA `(.L_x_1222) ;  /* 0x0000000000441947 */ /* 0x018ff60003800000 */
        /* <DEDUP_REMOVED lines=8> */
[----:B012345:R-:W-:Y:S01]  /*7f40*/  CCTL.IVALL ;  /* 0x00000000ff00798f */ /* 0x03ffe20002000000 */
[----:B------:R-:W3:Y:S01]  /*7f50*/  S2R R0, SR_LANEID ;  /* 0x0000000000007919 */ /* 0x000ee20000000000 */
[----:B------:R-:W-:Y:S01]  /*7f60*/  VOTEU.ANY UR12, UPT, PT ;  /* 0x00000000000c7886 */ /* 0x000fe200038e0100 */
[----:B-12---:R-:W-:Y:S01]  /*7f70*/  IMAD.U32 R2, RZ, RZ, UR15 ;  /* 0x0000000fff027e24 */ /* 0x006fe2000f8e00ff */
[----:B------:R-:W-:-:S02]  /*7f80*/  UFLO.U32 UR14, UR12 ;  /* 0x0000000c000e72bd */ /* 0x000fc400080e0000 */
[----:B------:R-:W1:Y:S01]  /*7f90*/  POPC R5, UR12 ;  /* 0x0000000c00057d09 */ /* 0x000e620008000000 */
[----:B------:R-:W-:-:S03]  /*7fa0*/  IMAD.U32 R3, RZ, RZ, UR13 ;  /* 0x0000000dff037e24 */ /* 0x000fc6000f8e00ff */
[----:B---3--:R-:W-:-:S13]  /*7fb0*/  ISETP.EQ.U32.AND P0, PT, R0, UR14, PT ;  /* 0x0000000e00007c0c */ /* 0x008fda000bf02070 */
[----:B-1----:R3:W-:Y:S02]  /*7fc0*/  @P0 REDG.E.ADD.S32.STRONG.GPU desc[UR46][R2.64], R5 ;  /* 0x000000050200098e */ /* 0x0027e4000c10e3ae */
.L_x_1222:
[----:B------:R-:W-:Y:S05]  /*7fd0*/  BSYNC B1 ;  /* 0x0000000000017941 */ /* 0x000fea0003800000 */
.L_x_1221:
[----:B------:R-:W-:Y:S01]  /*7fe0*/  UIADD3 UR12, UP0, UR8, UR7, URZ ;  /* 0x00000007080c7290 */ /* 0x000fe2000ff1e03f */
[----:B------:R-:W-:-:S03]  /*7ff0*/  NOP ;  /* 0x0000000000007918 */ /* 0x000fc60000000000 */
[----:B------:R-:W-:Y:S01]  /*8000*/  ULEA.HI.X.SX32 UR13, UR8, UR10, 0x1, UP0 ;  /* 0x0000000a080d7291 */ /* 0x000fe200080f0e3f */
[----:B------:R-:W-:Y:S01]  /*8010*/  BSSY B1, `(.L_x_1223) ;  /* 0x0000015000017945 */ /* 0x000fe20003800000 */
[----:B------:R-:W-:-:S04]  /*8020*/  ULEA UR15, UP0, UR12, UR20, 0x2 ;  /* 0x000000140c0f7291 */ /* 0x000fc8000f80103f */
[----:B------:R-:W-:Y:S01]  /*8030*/  ULEA.HI.X UR13, UR12, UR21, UR13, 0x2, UP0 ;  /* 0x000000150c0d7291 */ /* 0x000fe200080f140d */
[----:B------:R-:W-:Y:S11]  /*8040*/  @P1 BRA `(.L_x_1224) ;  /* 0x0000000000441947 */ /* 0x000ff60003800000 */
[----:B------:R-:W-:Y:S01]  /*8050*/  @!PT LDS RZ, [RZ] ;  /* 0x00000000fffff984 */ /* 0x000fe20000000800 */
[----:B------:R-:W-:Y:S01]  /*8060*/  @!PT LDS RZ, [RZ] ;  /* 0x00000000fffff984 */ /* 0x000fe20000000800 */
[----:B------:R-:W-:Y:S01]  /*8070*/  @!PT LDS RZ, [RZ] ;  /* 0x00000000fffff984 */ /* 0x000fe20000000800 */
[----:B------:R-:W-:Y:S01]  /*8080*/  @!PT LDS RZ, [RZ] ;  /* 0x00000000fffff984 */ /* 0x000fe20000000800 */
[----:B------:R4:W-:Y:S06]  /*8090*/  MEMBAR.ALL.CTA ;  /* 0x0000000000007992 */ /* 0x0009ec0000008000 */
[----:B----4-:R-:W-:Y:S06]  /*80a0*/  MEMBAR.ALL.GPU ;  /* 0x0000000000007992 */ /* 0x010fec000000a000 */
[----:B------:R-:W-:-:S00]  /*80b0*/  ERRBAR ;  /* 0x00000000000079ab */ /* 0x000fc00000000000 */
[----:B------:R-:W-:Y:S06]  /*80c0*/  CGAERRBAR ;  /* 0x00000000000075ab */ /* 0x000fec0000000000 */
[----:B012345:R-:W-:Y:S01]  /*80d0*/  CCTL.IVALL ;  /* 0x00000000ff00798f */ /* 0x03ffe20002000000 */
[----:B------:R-:W4:Y:S01]  /*80e0*/  S2R R0, SR_LANEID ;  /* 0x0000000000007919 */ /* 0x000f220000000000 */
[----:B------:R-:W-:Y:S01]  /*80f0*/  VOTEU.ANY UR12, UPT, PT ;  /* 0x00000000000c7886 */ /* 0x000fe200038e0100 */
[----:B-123--:R-:W-:Y:S01]  /*8100*/  IMAD.U32 R2, RZ, RZ, UR15 ;  /* 0x0000000fff027e24 */ /* 0x00efe2000f8e00ff */
[----:B------:R-:W-:-:S02]  /*8110*/  UFLO.U32 UR14, UR12 ;  /* 0x0000000c000e72bd */ /* 0x000fc400080e0000 */
[----:B------:R-:W1:Y:S01]  /*8120*/  POPC R5, UR12 ;  /* 0x0000000c00057d09 */ /* 0x000e620008000000 */
[----:B------:R-:W-:-:S03]  /*8130*/  IMAD.U32 R3, RZ, RZ, UR13 ;  /* 0x0000000dff037e24 */ /* 0x000fc6000f8e00ff */
[----:B----4-:R-:W-:-:S13]  /*8140*/  ISETP.EQ.U32.AND P0, PT, R0, UR14, PT ;  /* 0x0000000e00007c0c */ /* 0x010fda000bf02070 */
[----:B-1----:R4:W-:Y:S02]  /*8150*/  @P0 REDG.E.ADD.S32.STRONG.GPU desc[UR46][R2.64], R5 ;  /* 0x000000050200098e */ /* 0x0029e4000c10e3ae */
.L_x_1224:
[----:B------:R-:W-:Y:S05]  /*8160*/  BSYNC B1 ;  /* 0x0000000000017941 */ /* 0x000fea0003800000 */
.L_x_1223:
[----:B------:R-:W-:Y:S02]  /*8170*/  UIADD3 UR11, UR11, 0x2, URZ ;  /* 0x000000020b0b7890 */ /* 0x000fe4000fffe03f */
[----:B------:R-:W-:Y:S02]  /*8180*/  ULEA UR8, UR18, UR8, 0x1 ;  /* 0x0000000812087291 */ /* 0x000fe4000f8e083f */
[----:B------:R-:W-:Y:S02]  /*8190*/  ULEA UR9, UR18, UR9, 0x1 ;  /* 0x0000000912097291 */ /* 0x000fe4000f8e083f */
[----:B------:R-:W-:-:S13]  /*81a0*/  ISETP.NE.AND P0, PT, RZ, UR11, PT ;  /* 0x0000000bff007c0c */ /* 0x000fda000bf05270 */
[----:B------:R-:W-:Y:S05]  /*81b0*/  @!P0 BRA `(.L_x_1174) ;  /* 0x0000002400988947 */ /* 0x000fea0003800000 */
[----:B------:R-:W-:Y:S05]  /*81c0*/  BRA `(.L_x_1225) ;  /* 0xfffffffc00207947 */ /* 0x000fea000383ffff */
.L_x_1173:
        /* <DEDUP_REMOVED lines=33> */
.L_x_1227:
        /* <DEDUP_REMOVED lines=43> */
.L_x_1266:
        /* <DEDUP_REMOVED lines=15> */
.L_x_1230:
        /* <DEDUP_REMOVED lines=19> */
[----:B------:R-:W-:Y:S01]  /*88b0*/  UMOV UR13, UR21 ;  /* 0x00000015000d7c82 */ /* 0x000fe20008000000 */
        /* <DEDUP_REMOVED lines=10> */
[----:B------:R-:W-:Y:S01]  /*8960*/  UMOV UR10, UR18 ;  /* 0x00000012000a7c82 */ /* 0x000fe20008000000 */
[----:B------:R-:W-:Y:S01]  /*8970*/  R2UR UR32, R0 ;  /* 0x00000000002072ca */ /* 0x000fe200000e0000 */
[----:B------:R-:W-:Y:S01]  /*8980*/  UMOV UR34, 0x10 ;  /* 0x0000001000227882 */ /* 0x000fe20000000000 */
[----:B------:R-:W-:Y:S01]  /*8990*/  LEA.HI.X R2, R2, R9, R3, 0x2, P1 ;  /* 0x0000000902027211 */ /* 0x000fe200008f1403 */
[----:B------:R-:W-:Y:S01]  /*89a0*/  UMOV UR35, UR11 ;  /* 0x0000000b00237c82 */ /* 0x000fe20008000000 */
[----:B------:R-:W-:Y:S01]  /*89b0*/  IADD3 R0, P1, R8, 0x2f0, RZ ;  /* 0x000002f008007810 */ /* 0x000fe20007f3e0ff */
[----:B------:R-:W-:Y:S01]  /*89c0*/  UMOV UR36, UR12 ;  /* 0x0000000c00247c82 */ /* 0x000fe20008000000 */
        /* <DEDUP_REMOVED lines=26> */
[----:B------:R-:W-:Y:S01]  /*8b70*/  UMOV UR58, 0x50 ;  /* 0x00000050003a7882 */ /* 0x000fe20000000000 */
[----:B------:R-:W-:Y:S01]  /*8b80*/  UMOV UR59, UR11 ;  /* 0x0000000b003b7c82 */ /* 0x000fe20008000000 */
[----:B------:R-:W-:Y:S01]  /*8b90*/  UMOV UR60, UR12 ;  /* 0x0000000c003c7c82 */ /* 0x000fe20008000000 */
[----:B------:R-:W-:Y:S01]  /*8ba0*/  UMOV UR61, UR21 ;  /* 0x00000015003d7c82 */ /* 0x000fe20008000000 */
[----:B------:R1:W-:Y:S01]  /*8bb0*/  STL [R1], R6 ;  /* 0x0000000601007387 */ /* 0x0003e20000100800 */
[----:B------:R-:W-:Y:S01]  /*8bc0*/  ISETP.GE.AND P1, PT, R4, R6, PT ;  /* 0x000000060400720c */ /* 0x000fe20003f26270 */
[----:B------:R2:W-:Y:S01]  /*8bd0*/  UTMALDG.4D [UR16], [UR48], desc[UR50] ;  /* 0x00003210300075b4 */ /* 0x0005e20008019000 */
[----:B------:R3:W-:Y:S01]  /*8be0*/  UTMALDG.4D [UR40], [UR48], desc[UR50] ;  /* 0x00003228300075b4 */ /* 0x0007e20008019000 */
[----:B------:R-:W-:Y:S01]  /*8bf0*/  UTMALDG.4D [UR24], [UR48], desc[UR50] ;  /* 0x00003218300075b4 */ /* 0x000fe20008019000 */
[----:B------:R4:W-:Y:S01]  /*8c00*/  UBLKCP.S.G [UR56], [UR32], UR7 ;  /* 0x00000038200073ba */ /* 0x0009e20008000207 */
[----:B------:R1:W-:Y:S01]  /*8c10*/  SYNCS.ARRIVE.TRANS64 RZ, [R16+URZ+0x26800], R5 ;  /* 0x0268000510ff79a7 */ /* 0x0003e2000800003f */
[----:B--2---:R-:W-:Y:S01]  /*8c20*/  UMOV UR16, 0x0 ;  /* 0x0000000000107882 */ /* 0x004fe20000000000 */
[----:B------:R-:W-:-:S02]  /*8c30*/  UMOV UR17, 0x10000000 ;  /* 0x1000000000117882 */ /* 0x000fc40000000000 */
[----:B------:R2:W-:Y:S01]  /*8c40*/  UTMALDG.4D [UR8], [UR54], desc[UR16] ;  /* 0x00001008360075b4 */ /* 0x0005e20008019000 */
[----:B---3--:R-:W-:Y:S01]  /*8c50*/  UIADD3 UR40, UR8, 0x4000, URZ ;  /* 0x0000400008287890 */ /* 0x008fe2000fffe03f */
[----:B------:R-:W-:Y:S01]  /*8c60*/  UMOV UR42, 0x40 ;  /* 0x00000040002a7882 */ /* 0x000fe20000000000 */
[----:B------:R-:W-:Y:S01]  /*8c70*/  UMOV UR43, UR11 ;  /* 0x0000000b002b7c82 */ /* 0x000fe20008000000 */
[----:B------:R-:W-:Y:S01]  /*8c80*/  UMOV UR44, UR12 ;  /* 0x0000000c002c7c82 */ /* 0x000fe20008000000 */
[----:B------:R-:W-:Y:S01]  /*8c90*/  UMOV UR41, UR9 ;  /* 0x0000000900297c82 */ /* 0x000fe20008000000 */
[----:B----4-:R-:W-:Y:S02]  /*8ca0*/  UIADD3 UR32, UR8, 0x1000, URZ ;  /* 0x0000100008207890 */ /* 0x010fe4000fffe03f */
        /* <DEDUP_REMOVED lines=13> */
[----:B--2---:R-:W-:Y:S01]  /*8d80*/  UMOV UR10, 0x40 ;  /* 0x00000040000a7882 */ /* 0x004fe20000000000 */
[----:B------:R-:W-:Y:S01]  /*8d90*/  UTMALDG.4D [UR48], [UR54], desc[UR16] ;  /* 0x00001030360075b4 */ /* 0x000fe20008019000 */
[----:B------:R2:W-:Y:S01]  /*8da0*/  UTMALDG.4D [UR24], [UR54], desc[UR16] ;  /* 0x00001018360075b4 */ /* 0x0005e20008019000 */
[----:B------:R1:W-:Y:S01]  /*8db0*/  UTMALDG.4D [UR40], [UR54], desc[UR16] ;  /* 0x00001028360075b4 */ /* 0x0003e20008019000 */
[----:B---3--:R-:W-:Y:S01]  /*8dc0*/  UIADD3 UR32, UR8, 0x6000, URZ ;  /* 0x0000600008207890 */ /* 0x008fe2000fffe03f */
[----:B------:R-:W-:-:S02]  /*8dd0*/  UMOV UR34, UR18 ;  /* 0x0000001200227c82 */ /* 0x000fc40008000000 */
[----:B------:R1:W-:Y:S06]  /*8de0*/  UTMALDG.4D [UR56], [UR54], desc[UR16] ;  /* 0x00001038360075b4 */ /* 0x0003ec0008019000 */
[----:B------:R1:W-:Y:S01]  /*8df0*/  UTMALDG.4D [UR32], [UR30], desc[UR16] ;  /* 0x000010201e0075b4 */ /* 0x0003e20008019000 */
[----:B--2---:R-:W-:Y:S02]  /*8e00*/  UIADD3 UR24, UR8, 0x8000, URZ ;  /* 0x0000800008187890 */ /* 0x004fe4000fffe03f */
        /* <DEDUP_REMOVED lines=23> */
.L_x_1241:
[----:B--234-:R-:W-:-:S04]  /*8f80*/  SHF.L.U32 R21, R11, 0x1f, RZ ;  /* 0x0000001f0b157819 */ /* 0x01cfc800000006ff */
[----:B------:R-:W1:Y:S02]  /*8f90*/  SYNCS.PHASECHK.TRANS64.TRYWAIT P1, [R16+URZ+0x26840], R21 ;  /* 0x02684015100075a7 */ /* 0x000e64000802017f */
[----:B-1----:R-:W-:Y:S05]  /*8fa0*/  @!P1 BRA `(.L_x_1233) ;  /* 0x0000001800f09947 */ /* 0x002fea0003800000 */
.L_x_1267:
[----:B------:R-:W-:Y:S05]  /*8fb0*/  @P0 BRA `(.L_x_1234) ;  /* 0x0000000000140947 */ /* 0x000fea0003800000 */
[----:B------:R-:W-:Y:S01]  /*8fc0*/  ISETP.NE.AND P1, PT, R6, RZ, PT ;  /* 0x000000ff0600720c */ /* 0x000fe20003f25270 */
[----:B------:R-:W-:-:S04]  /*8fd0*/  IMAD.MOV.U32 R3, RZ, RZ, 0x3100 ;  /* 0x00003100ff037424 */ /* 0x000fc800078e00ff */
[----:B------:R3:W-:Y:S08]  /*8fe0*/  SYNCS.ARRIVE.TRANS64 RZ, [R16+URZ+0x26830], R3 ;  /* 0x0268300310ff79a7 */ /* 0x0007f0000800003f */
[----:B------:R-:W-:Y:S05]  /*8ff0*/  @!P1 BRA `(.L_x_1234) ;  /* 0x0000000000049947 */ /* 0x000fea0003800000 */
[----:B------:R-:W-:Y:S01]  /*9000*/  BPT.TRAP 0x1 ;  /* 0x000000040000795c */ /* 0x000fe20000300000 */
.L_x_1234:
        /* <DEDUP_REMOVED lines=43> */
.L_x_1268:
[----:B------:R-:W-:Y:S05]  /*92c0*/  @P0 BRA `(.L_x_1236) ;  /* 0x0000000000140947 */ /* 0x000fea0003800000 */
[----:B------:R-:W-:Y:S01]  /*92d0*/  ISETP.NE.AND P1, PT, R6, RZ, PT ;  /* 0x000000ff0600720c */ /* 0x000fe20003f25270 */
[----:B------:R-:W-:-:S04]  /*92e0*/  IMAD.MOV.U32 R2, RZ, RZ, 0x3100 ;  /* 0x00003100ff027424 */ /* 0x000fc800078e00ff */
[----:B------:R3:W-:Y:S08]  /*92f0*/  SYNCS.ARRIVE.TRANS64 RZ, [R16+URZ+0x26818], R2 ;  /* 0x0268180210ff79a7 */ /* 0x0007f0000800003f */
[----:B------:R-:W-:Y:S05]  /*9300*/  @!P1 BRA `(.L_x_1236) ;  /* 0x0000000000049947 */ /* 0x000fea0003800000 */
[----:B------:R-:W-:Y:S01]  /*9310*/  BPT.TRAP 0x1 ;  /* 0x000000040000795c */ /* 0x000fe20000300000 */
.L_x_1236:
        /* <DEDUP_REMOVED lines=43> */
.L_x_1269:
[----:B------:R-:W-:Y:S05]  /*95d0*/  @P0 BRA `(.L_x_1238) ;  /* 0x0000000000140947 */ /* 0x000fea0003800000 */
[----:B------:R-:W-:Y:S01]  /*95e0*/  ISETP.NE.AND P1, PT, R6, RZ, PT ;  /* 0x000000ff0600720c */ /* 0x000fe20003f25270 */
[----:B-123--:R-:W-:-:S04]  /*95f0*/  IMAD.MOV.U32 R21, RZ, RZ, 0x3100 ;  /* 0x00003100ff157424 */ /* 0x00efc800078e00ff */
[----:B------:R4:W-:Y:S08]  /*9600*/  SYNCS.ARRIVE.TRANS64 RZ, [R16+URZ+0x26838], R21 ;  /* 0x0268381510ff79a7 */ /* 0x0009f0000800003f */
[----:B------:R-:W-:Y:S05]  /*9610*/  @!P1 BRA `(.L_x_1238) ;  /* 0x0000000000049947 */ /* 0x000fea0003800000 */
[----:B------:R-:W-:Y:S01]  /*9620*/  BPT.TRAP 0x1 ;  /* 0x000000040000795c */ /* 0x000fe20000300000 */
.L_x_1238:
        /* <DEDUP_REMOVED lines=38> */
.L_x_1271:
[----:B------:R-:W-:Y:S05]  /*9890*/  @P0 BRA `(.L_x_1240) ;  /* 0x0000000000140947 */ /* 0x000fea0003800000 */
[----:B------:R-:W-:Y:S01]  /*98a0*/  ISETP.NE.AND P1, PT, R6, RZ, PT ;  /* 0x000000ff0600720c */ /* 0x000fe20003f25270 */
[----:B------:R-:W-:-:S04]  /*98b0*/  IMAD.MOV.U32 R5, RZ, RZ, 0x3100 ;  /* 0x00003100ff057424 */ /* 0x000fc800078e00ff */
[----:B------:R1:W-:Y:S08]  /*98c0*/  SYNCS.ARRIVE.TRANS64 RZ, [R16+URZ+0x26810], R5 ;  /* 0x0268100510ff79a7 */ /* 0x0003f0000800003f */
[----:B------:R-:W-:Y:S05]  /*98d0*/  @!P1 BRA `(.L_x_1240) ;  /* 0x0000000000049947 */ /* 0x000fea0003800000 */
[----:B------:R-:W-:Y:S01]  /*98e0*/  BPT.TRAP 0x1 ;  /* 0x000000040000795c */ /* 0x000fe20000300000 */
.L_x_1240:
        /* <DEDUP_REMOVED lines=44> */
.L_x_1232:
[----:B------:R-:W3:Y:S02]  /*9bb0*/  LDL.LU R4, [R1+0x4] ;  /* 0x0000040001047983 */ /* 0x000ee40000300800 */
[----:B---3--:R-:W-:Y:S02]  /*9bc0*/  ISETP.NE.AND P1, PT, R4, RZ, PT ;  /* 0x000000ff0400720c */ /* 0x008fe40003f25270 */
[----:B------:R1:W5:Y:S11]  /*9bd0*/  LDL R4, [R1] ;  /* 0x0000000001047983 */ /* 0x0003760000100800 */
[----:B-1----:R-:W-:Y:S05]  /*9be0*/  @!P1 BRA `(.L_x_1231) ;  /* 0x0000000400809947 */ /* 0x002fea0003800000 */
[----:B------:R-:W-:-:S04]  /*9bf0*/  SHF.L.U32 R13, R11, 0x1f, RZ ;  /* 0x0000001f0b0d7819 */ /* 0x000fc800000006ff */
[----:B------:R-:W1:Y:S02]  /*9c00*/  SYNCS.PHASECHK.TRANS64.TRYWAIT P1, [R16+URZ+0x26840], R13 ;  /* 0x0268400d100075a7 */ /* 0x000e64000802017f */
[----:B-1----:R-:W-:Y:S05]  /*9c10*/  @!P1 BRA `(.L_x_1242) ;  /* 0x0000001000289947 */ /* 0x002fea0003800000 */
.L_x_1272:
[----:B------:R-:W-:Y:S05]  /*9c20*/  @P0 BRA `(.L_x_1243) ;  /* 0x0000000000140947 */ /* 0x000fea0003800000 */
[----:B------:R-:W-:Y:S01]  /*9c30*/  ISETP.NE.AND P1, PT, R6, RZ, PT ;  /* 0x000000ff0600720c */ /* 0x000fe20003f25270 */
[----:B--2---:R-:W-:-:S04]  /*9c40*/  IMAD.MOV.U32 R5, RZ, RZ, 0x3100 ;  /* 0x00003100ff057424 */ /* 0x004fc800078e00ff */
[----:B------:R3:W-:Y:S08]  /*9c50*/  SYNCS.ARRIVE.TRANS64 RZ, [R16+URZ+0x26830], R5 ;  /* 0x0268300510ff79a7 */ /* 0x0007f0000800003f */
[----:B------:R-:W-:Y:S05]  /*9c60*/  @!P1 BRA `(.L_x_1243) ;  /* 0x0000000000049947 */ /* 0x000fea0003800000 */
[----:B------:R-:W-:Y:S01]  /*9c70*/  BPT.TRAP 0x1 ;  /* 0x000000040000795c */ /* 0x000fe20000300000 */
.L_x_1243:
        /* <DEDUP_REMOVED lines=40> */
.L_x_1273:
[----:B------:R-:W-:Y:S05]  /*9f00*/  @P0 BRA `(.L_x_1245) ;  /* 0x0000000000140947 */ /* 0x000fea0003800000 */
[----:B------:R-:W-:Y:S01]  /*9f10*/  ISETP.NE.AND P0, PT, R6, RZ, PT ;  /* 0x000000ff0600720c */ /* 0x000fe20003f05270 */
[----:B------:R-:W-:-:S04]  /*9f20*/  IMAD.MOV.U32 R5, RZ, RZ, 0x3100 ;  /* 0x00003100ff057424 */ /* 0x000fc800078e00ff */
[----:B------:R3:W-:Y:S08]  /*9f30*/  SYNCS.ARRIVE.TRANS64 RZ, [R16+URZ+0x26818], R5 ;  /* 0x0268180510ff79a7 */ /* 0x0007f0000800003f */
[----:B------:R-:W-:Y:S05]  /*9f40*/  @!P0 BRA `(.L_x_1245) ;  /* 0x0000000000048947 */ /* 0x000fea0003800000 */
[----:B------:R-:W-:Y:S01]  /*9f50*/  BPT.TRAP 0x1 ;  /* 0x000000040000795c */ /* 0x000fe20000300000 */
.L_x_1245:
        /* <DEDUP_REMOVED lines=41> */
.L_x_1231:
[----:B------:R-:W3:Y:S01]  /*a1f0*/  S2R R0, SR_TID.X ;  /* 0x0000000000007919 */ /* 0x000ee20000002100 */
[----:B------:R-:W-:Y:S01]  /*a200*/  IMAD R3, R19, 0x8, R16 ;  /* 0x0000000813037824 */ /* 0x000fe200078e0210 */
[----:B---3--:R-:W-:Y:S02]  /*a210*/  LOP3.LUT R2, R0, 0x7f, RZ, 0xc0, !PT ;  /* 0x0000007f00027812 */ /* 0x008fe400078ec0ff */
[----:B------:R-:W-:Y:S02]  /*a220*/  SHF.L.U32 R0, R11, 0x1f, RZ ;  /* 0x0000001f0b007819 */ /* 0x000fe400000006ff */
[----:B------:R-:W-:Y:S02]  /*a230*/  ISETP.NE.AND P1, PT, R2, RZ, PT ;  /* 0x000000ff0200720c */ /* 0x000fe40003f25270 */
[----:B------:R-:W3:Y:S02]  /*a240*/  SYNCS.PHASECHK.TRANS64.TRYWAIT P0, [R3+URZ+0x26840], R0 ;  /* 0x02684000030075a7 */ /* 0x000ee4000800017f */
[----:B---3--:R-:W-:Y:S09]  /*a250*/  @!P0 BRA `(.L_x_1246) ;  /* 0x0000000800c08947 */ /* 0x008ff20003800000 */
.L_x_1274:
[----:B------:R-:W-:Y:S05]  /*a260*/  @P1 BRA `(.L_x_1247) ;  /* 0x0000000000181947 */ /* 0x000fea0003800000 */
[----:B------:R-:W1:Y:S01]  /*a270*/  S2R R2, SR_TID.X ;  /* 0x0000000000027919 */ /* 0x000e620000002100 */
[----:B---3--:R-:W-:-:S04]  /*a280*/  IMAD.MOV.U32 R0, RZ, RZ, 0x3100 ;  /* 0x00003100ff007424 */ /* 0x008fc800078e00ff */
[----:B------:R3:W-:Y:S01]  /*a290*/  SYNCS.ARRIVE.TRANS64 RZ, [R3+URZ+0x26830], R0 ;  /* 0x0268300003ff79a7 */ /* 0x0007e2000800003f */
[----:B-1----:R-:W-:-:S13]  /*a2a0*/  LOP3.LUT P0, RZ, R2, 0x1f, RZ, 0xc0, !PT ;  /* 0x0000001f02ff7812 */ /* 0x002fda000780c0ff */
[----:B---3--:R-:W-:Y:S05]  /*a2b0*/  @!P0 BRA `(.L_x_1247) ;  /* 0x0000000000048947 */ /* 0x008fea0003800000 */
[----:B------:R-:W-:Y:S01]  /*a2c0*/  BPT.TRAP 0x1 ;  /* 0x000000040000795c */ /* 0x000fe20000300000 */
.L_x_1247:
        /* <DEDUP_REMOVED lines=47> */
.L_x_1228:
[----:B------:R-:W-:Y:S05]  /*a5c0*/  BSYNC B1 ;  /* 0x0000000000017941 */ /* 0x000fea0003800000 */
.L_x_1226:
[----:B------:R-:W-:-:S03]  /*a5d0*/  UMOV UR7, 0xffffffff ;  /* 0xffffffff00077882 */ /* 0x000fc60000000000 */
[----:B------:R-:W-:Y:S05]  /*a5e0*/  BRA.DIV UR7, `(.L_x_1248) ;  /* 0x0000000607f07947 */ /* 0x000fea000b800000 */
[----:B------:R-:W-:-:S13]  /*a5f0*/  ELECT P6, URZ, PT ;  /* 0x00000000003f782f */ /* 0x000fda00038c0000 */
.L_x_1277:
[----:B------:R-:W-:Y:S05]  /*a600*/  @!P6 BRA `(.L_x_1174) ;  /* 0x000000000084e947 */ /* 0x000fea0003800000 */
[----:B------:R-:W-:-:S06]  /*a610*/  ULOP3.LUT UR7, UR38, 0x2, URZ, 0xfc, !UPT ;  /* 0x0000000226077892 */ /* 0x000fcc000f8efc3f */
[----:B------:R-:W-:-:S05]  /*a620*/  IMAD.U32 R2, RZ, RZ, UR7 ;  /* 0x00000007ff027e24 */ /* 0x000fca000f8e00ff */
[----:B------:R-:W-:-:S13]  /*a630*/  ISETP.NE.AND P2, PT, R2, 0x3, PT ;  /* 0x000000030200780c */ /* 0x000fda0003f45270 */
[----:B------:R-:W-:Y:S05]  /*a640*/  @!P2 BRA `(.L_x_1249) ;  /* 0x000000000004a947 */ /* 0x000fea0003800000 */
[----:B------:R-:W-:Y:S01]  /*a650*/  BPT.TRAP 0x1 ;  /* 0x000000040000795c */ /* 0x000fe20000300000 */
.L_x_1249:
        /* <DEDUP_REMOVED lines=15> */
.L_x_1278:
[----:B------:R-:W2:Y:S02]  /*a750*/  SYNCS.PHASECHK.TRANS64.TRYWAIT P0, [R3+URZ], R2 ;  /* 0x00000002030075a7 */ /* 0x000ea4000800017f */
[----:B--2---:R-:W-:Y:S05]  /*a760*/  @!P0 BRA `(.L_x_1251) ;  /* 0x0000000400c48947 */ /* 0x004fea0003800000 */
.L_x_1279:
[----:B------:R-:W-:Y:S05]  /*a770*/  @!P2 BRA `(.L_x_1252) ;  /* 0x000000000004a947 */ /* 0x000fea0003800000 */
[----:B------:R-:W-:Y:S01]  /*a780*/  BPT.TRAP 0x1 ;  /* 0x000000040000795c */ /* 0x000fe20000300000 */
.L_x_1252:
[----:B--2---:R-:W-:-:S04]  /*a790*/  VIADD R3, R7, 0x26840 ;  /* 0x0002684007037836 */ /* 0x004fc80000000000 */
[----:B------:R-:W-:-:S04]  /*a7a0*/  IMAD R0, R0, 0x8, R3 ;  /* 0x0000000800007824 */ /* 0x000fc800078e0203 */
[----:B------:R-:W2:Y:S02]  /*a7b0*/  SYNCS.PHASECHK.TRANS64.TRYWAIT P0, [R0+URZ], R5 ;  /* 0x00000005000075a7 */ /* 0x000ea4000800017f */
[----:B--2---:R-:W-:Y:S05]  /*a7c0*/  @!P0 BRA `(.L_x_1253) ;  /* 0x0000000400c08947 */ /* 0x004fea0003800000 */
.L_x_1280:
[----:B------:R-:W-:-:S07]  /*a7d0*/  IMAD R3, R4, 0x8, R3 ;  /* 0x0000000804037824 */ /* 0x000fce00078e0203 */
.L_x_1254:
[----:B---3--:R3:W4:Y:S02]  /*a7e0*/  SYNCS.PHASECHK.TRANS64.TRYWAIT P0, [R3+URZ], R2 ;  /* 0x00000002030075a7 */ /* 0x008724000800017f */
[----:B----4-:R-:W-:Y:S05]  /*a7f0*/  @!P0 NANOSLEEP.SYNCS 0x989680 ;  /* 0x009896800000895d */ /* 0x010fea0003900000 */
[----:B------:R-:W4:Y:S02]  /*a800*/  @!P0 SYNCS.PHASECHK.TRANS64 P0, [R3+URZ], R2 ;  /* 0x00000002030085a7 */ /* 0x000f24000800007f */
[----:B----4-:R-:W-:Y:S05]  /*a810*/  @!P0 BRA `(.L_x_1254) ;  /* 0xfffffffc00f08947 */ /* 0x010fea000383ffff */
.L_x_1174:
[----:B------:R-:W-:Y:S05]  /*a820*/  BSYNC B0 ;  /* 0x0000000000007941 */ /* 0x000fea0003800000 */
.L_x_1172:
[----:B------:R-:W-:Y:S05]  /*a830*/  EXIT ;  /* 0x000000000000794d */ /* 0x000fea0003800000 */
.L_x_1142:
[----:B------:R-:W-:Y:S02]  /*a840*/  IMAD.MOV.U32 R13, RZ, RZ, R17 ;  /* 0x000000ffff0d7224 */ /* 0x000fe400078e0011 */
[----:B------:R-:W-:Y:S02]  /*a850*/  IMAD.MOV.U32 R12, RZ, RZ, RZ ;  /* 0x000000ffff0c7224 */ /* 0x000fe400078e00ff */
[----:B------:R-:W-:Y:S02]  /*a860*/  IMAD.MOV.U32 R11, RZ, RZ, 0x1f ;  /* 0x0000001fff0b7424 */ /* 0x000fe400078e00ff */
[----:B------:R-:W-:-:S07]  /*a870*/  IMAD.MOV.U32 R15, RZ, RZ, -0x1 ;  /* 0xffffffffff0f7424 */ /* 0x000fce00078e00ff */
[----:B------:R-:W-:Y:S05]  /*a880*/  WARPSYNC.COLLECTIVE R15, `(.L_x_1255) ;  /* 0x000000000f087348 */ /* 0x000fea0003c00000 */
[----:B------:R1:W2:Y:S02]  /*a890*/  SHFL.IDX P6, R14, R13, R12, R11 ;  /* 0x0000000c0d0e7389 */ /* 0x0002a400000c000b */
[----:B-12---:R-:W-:Y:S01]  /*a8a0*/  ENDCOLLECTIVE ;  /* 0x000000000000791b */ /* 0x006fe20003800000 */
.L_x_1255:
[----:B------:R-:W-:Y:S05]  /*a8b0*/  BRA `(.L_x_1256) ;  /* 0xffffff6800007947 */ /* 0x000fea000383ffff */
.L_x_1144:
[----:B--2---:R2:W3:Y:S02]  /*a8c0*/  SYNCS.PHASECHK.TRANS64.TRYWAIT P0, [R237+URZ+0x26800], R4 ;  /* 0x02680004ed0075a7 */ /* 0x0044e4000800017f */
[----:B---3--:R-:W-:Y:S05]  /*a8d0*/  @!P0 NANOSLEEP.SYNCS 0x989680 ;  /* 0x009896800000895d */ /* 0x008fea0003900000 */
[----:B------:R-:W3:Y:S02]  /*a8e0*/  @!P0 SYNCS.PHASECHK.TRANS64 P0, [R237+URZ+0x26800], R4 ;  /* 0x02680004ed0085a7 */ /* 0x000ee4000800007f */
[----:B---3--:R-:W-:Y:S05]  /*a8f0*/  @!P0 BRA `(.L_x_1144) ;  /* 0xfffffffc00f08947 */ /* 0x008fea000383ffff */
[----:B------:R-:W-:Y:S05]  /*a900*/  BRA `(.L_x_1143) ;  /* 0xffffff6800287947 */ /* 0x000fea000383ffff */
.L_x_1149:
[----:B--2---:R-:W-:-:S04]  /*a910*/  IMAD.U32 R5, RZ, RZ, UR9 ;  /* 0x00000009ff057e24 */ /* 0x004fc8000f8e00ff */
[----:B------:R2:W3:Y:S03]  /*a920*/  SYNCS.PHASECHK.TRANS64.TRYWAIT P0, [R5+URZ+0x26810], R120 ;  /* 0x02681078050075a7 */ /* 0x0004e6000800017f */
[----:B---3--:R-:W-:Y:S05]  /*a930*/  @!P0 NANOSLEEP.SYNCS 0x989680 ;  /* 0x009896800000895d */ /* 0x008fea0003900000 */
[----:B------:R-:W3:Y:S02]  /*a940*/  @!P0 SYNCS.PHASECHK.TRANS64 P0, [R5+URZ+0x26810], R120 ;  /* 0x02681078050085a7 */ /* 0x000ee4000800007f */
[----:B---3--:R-:W-:Y:S05]  /*a950*/  @!P0 BRA `(.L_x_1149) ;  /* 0xfffffffc00ec8947 */ /* 0x008fea000383ffff */
[----:B------:R-:W-:Y:S05]  /*a960*/  BRA `(.L_x_1148) ;  /* 0xffffff7000907947 */ /* 0x000fea000383ffff */
.L_x_1153:
[----:B------:R-:W-:-:S04]  /*a970*/  IMAD.U32 R121, RZ, RZ, UR9 ;  /* 0x00000009ff797e24 */ /* 0x000fc8000f8e00ff */
[----:B------:R1:W1:Y:S03]  /*a980*/  SYNCS.PHASECHK.TRANS64.TRYWAIT P0, [R121+URZ+0x26830], R120 ;  /* 0x02683078790075a7 */ /* 0x000266000800017f */
[----:B-1----:R-:W-:Y:S05]  /*a990*/  @!P0 NANOSLEEP.SYNCS 0x989680 ;  /* 0x009896800000895d */ /* 0x002fea0003900000 */
[----:B------:R-:W1:Y:S02]  /*a9a0*/  @!P0 SYNCS.PHASECHK.TRANS64 P0, [R121+URZ+0x26830], R120 ;  /* 0x02683078790085a7 */ /* 0x000e64000800007f */
[----:B-1----:R-:W-:Y:S05]  /*a9b0*/  @!P0 BRA `(.L_x_1153) ;  /* 0xfffffffc00ec8947 */ /* 0x002fea000383ffff */
[----:B------:R-:W-:Y:S05]  /*a9c0*/  BRA `(.L_x_1152) ;  /* 0xffffff7800547947 */ /* 0x000fea000383ffff */
.L_x_1182:
[----:B------:R-:W-:Y:S01]  /*a9d0*/  BSSY B1, `(.L_x_1257) ;  /* 0x0000005000017945 */ /* 0x000fe20003800000 */
[----:B------:R-:W-:-:S07]  /*a9e0*/  IMAD.MOV.U32 R15, RZ, RZ, -0x1 ;  /* 0xffffffffff0f7424 */ /* 0x000fce00078e00ff */
[----:B------:R-:W-:Y:S05]  /*a9f0*/  WARPSYNC.COLLECTIVE R15, `(.L_x_1258) ;  /* 0x000000000f087348 */ /* 0x000fea0003c00000 */
[----:B------:R-:W-:Y:S01]  /*aa00*/  NOP ;  /* 0x0000000000007918 */ /* 0x000fe20000000000 */
[----:B------:R-:W-:Y:S01]  /*aa10*/  ENDCOLLECTIVE ;  /* 0x000000000000791b */ /* 0x000fe20003800000 */
.L_x_1258:
[----:B------:R-:W-:Y:S05]  /*aa20*/  BSYNC B1 ;  /* 0x0000000000017941 */ /* 0x000fea0003800000 */
.L_x_1257:
[----:B------:R-:W-:Y:S05]  /*aa30*/  BRA `(.L_x_1259) ;  /* 0xffffffc000547947 */ /* 0x000fea000383ffff */
.L_x_1195:
[----:B------:R-:W-:Y:S01]  /*aa40*/  BSSY B1, `(.L_x_1260) ;  /* 0x0000005000017945 */ /* 0x000fe20003800000 */
[----:B------:R-:W-:-:S07]  /*aa50*/  IMAD.MOV.U32 R15, RZ, RZ, -0x1 ;  /* 0xffffffffff0f7424 */ /* 0x000fce00078e00ff */
[----:B------:R-:W-:Y:S05]  /*aa60*/  WARPSYNC.COLLECTIVE R15, `(.L_x_1261) ;  /* 0x000000000f087348 */ /* 0x000fea0003c00000 */
[----:B------:R-:W-:Y:S01]  /*aa70*/  NOP ;  /* 0x0000000000007918 */ /* 0x000fe20000000000 */
[----:B------:R-:W-:Y:S01]  /*aa80*/  ENDCOLLECTIVE ;  /* 0x000000000000791b */ /* 0x000fe20003800000 */
.L_x_1261:
[----:B------:R-:W-:Y:S05]  /*aa90*/  BSYNC B1 ;  /* 0x0000000000017941 */ /* 0x000fea0003800000 */
.L_x_1260:
[----:B------:R-:W-:Y:S05]  /*aaa0*/  BRA `(.L_x_1262) ;  /* 0xffffffc400d87947 */ /* 0x000fea000383ffff */
.L_x_1207:
[----:B------:R-:W-:Y:S01]  /*aab0*/  BSSY B1, `(.L_x_1263) ;  /* 0x0000005000017945 */ /* 0x000fe20003800000 */
[----:B------:R-:W-:-:S07]  /*aac0*/  IMAD.MOV.U32 R15, RZ, RZ, -0x1 ;  /* 0xffffffffff0f7424 */ /* 0x000fce00078e00ff */
[----:B------:R-:W-:Y:S05]  /*aad0*/  WARPSYNC.COLLECTIVE R15, `(.L_x_1264) ;  /* 0x000000000f087348 */ /* 0x000fea0003c00000 */
[----:B------:R-:W-:Y:S01]  /*aae0*/  NOP ;  /* 0x0000000000007918 */ /* 0x000fe20000000000 */
[----:B------:R-:W-:Y:S01]  /*aaf0*/  ENDCOLLECTIVE ;  /* 0x000000000000791b */ /* 0x000fe20003800000 */
.L_x_1264:
[----:B------:R-:W-:Y:S05]  /*ab00*/  BSYNC B1 ;  /* 0x0000000000017941 */ /* 0x000fea0003800000 */
.L_x_1263:
[----:B------:R-:W-:Y:S05]  /*ab10*/  BRA `(.L_x_1265) ;  /* 0xffffffc800f87947 */ /* 0x000fea000383ffff */
.L_x_1229:
[----:B-1----:R1:W2:Y:S02]  /*ab20*/  SYNCS.PHASECHK.TRANS64.TRYWAIT P0, [R16+URZ+0x26820], R3 ;  /* 0x02682003100075a7 */ /* 0x0022a4000800017f */
[----:B--2---:R-:W-:Y:S05]  /*ab30*/  @!P0 NANOSLEEP.SYNCS 0x989680 ;  /* 0x009896800000895d */ /* 0x004fea0003900000 */
[----:B------:R-:W2:Y:S02]  /*ab40*/  @!P0 SYNCS.PHASECHK.TRANS64 P0, [R16+URZ+0x26820], R3 ;  /* 0x02682003100085a7 */ /* 0x000ea4000800007f */
[----:B--2---:R-:W-:Y:S05]  /*ab50*/  @!P0 BRA `(.L_x_1229) ;  /* 0xfffffffc00f08947 */ /* 0x004fea000383ffff */
[----:B------:R-:W-:Y:S05]  /*ab60*/  BRA `(.L_x_1266) ;  /* 0xffffffd800c87947 */ /* 0x000fea000383ffff */
.L_x_1233:
[----:B-1----:R1:W3:Y:S02]  /*ab70*/  SYNCS.PHASECHK.TRANS64.TRYWAIT P1, [R16+URZ+0x26840], R21 ;  /* 0x02684015100075a7 */ /* 0x0022e4000802017f */
[----:B---3--:R-:W-:Y:S05]  /*ab80*/  @!P1 NANOSLEEP.SYNCS 0x989680 ;  /* 0x009896800000995d */ /* 0x008fea0003900000 */
[----:B------:R-:W3:Y:S02]  /*ab90*/  @!P1 SYNCS.PHASECHK.TRANS64 P1, [R16+URZ+0x26840], R21 ;  /* 0x02684015100095a7 */ /* 0x000ee4000802007f */
[----:B---3--:R-:W-:Y:S05]  /*aba0*/  @!P1 BRA `(.L_x_1233) ;  /* 0xfffffffc00f09947 */ /* 0x008fea000383ffff */
[----:B------:R-:W-:Y:S05]  /*abb0*/  BRA `(.L_x_1267) ;  /* 0xffffffe000fc7947 */ /* 0x000fea000383ffff */
.L_x_1235:
[----:B--2---:R2:W3:Y:S02]  /*abc0*/  SYNCS.PHASECHK.TRANS64.TRYWAIT P1, [R16+URZ+0x26828], R21 ;  /* 0x02682815100075a7 */ /* 0x0044e4000802017f */
[----:B---3--:R-:W-:Y:S05]  /*abd0*/  @!P1 NANOSLEEP.SYNCS 0x989680 ;  /* 0x009896800000995d */ /* 0x008fea0003900000 */
[----:B------:R-:W3:Y:S02]  /*abe0*/  @!P1 SYNCS.PHASECHK.TRANS64 P1, [R16+URZ+0x26828], R21 ;  /* 0x02682815100095a7 */ /* 0x000ee4000802007f */
[----:B---3--:R-:W-:Y:S05]  /*abf0*/  @!P1 BRA `(.L_x_1235) ;  /* 0xfffffffc00f09947 */ /* 0x008fea000383ffff */
[----:B------:R-:W-:Y:S05]  /*ac00*/  BRA `(.L_x_1268) ;  /* 0xffffffe400ac7947 */ /* 0x000fea000383ffff */
.L_x_1237:
[----:B---3--:R3:W4:Y:S02]  /*ac10*/  SYNCS.PHASECHK.TRANS64.TRYWAIT P1, [R16+URZ+0x26848], R21 ;  /* 0x02684815100075a7 */ /* 0x008724000802017f */
[----:B----4-:R-:W-:Y:S05]  /*ac20*/  @!P1 NANOSLEEP.SYNCS 0x989680 ;  /* 0x009896800000995d */ /* 0x010fea0003900000 */
[----:B------:R-:W4:Y:S02]  /*ac30*/  @!P1 SYNCS.PHASECHK.TRANS64 P1, [R16+URZ+0x26848], R21 ;  /* 0x02684815100095a7 */ /* 0x000f24000802007f */
[----:B----4-:R-:W-:Y:S05]  /*ac40*/  @!P1 BRA `(.L_x_1237) ;  /* 0xfffffffc00f09947 */ /* 0x010fea000383ffff */
[----:B------:R-:W-:Y:S05]  /*ac50*/  BRA `(.L_x_1269) ;  /* 0xffffffe8005c7947 */ /* 0x000fea000383ffff */
.L_x_1239:
[----:B------:R-:W-:-:S07]  /*ac60*/  SHF.L.U32 R5, R11, 0x1f, RZ ;  /* 0x0000001f0b057819 */ /* 0x000fce00000006ff */
.L_x_1270:
[----:B------:R1:W1:Y:S02]  /*ac70*/  SYNCS.PHASECHK.TRANS64.TRYWAIT P1, [R16+URZ+0x26820], R5 ;  /* 0x02682005100075a7 */ /* 0x000264000802017f */
[----:B-1----:R-:W-:Y:S05]  /*ac80*/  @!P1 NANOSLEEP.SYNCS 0x989680 ;  /* 0x009896800000995d */ /* 0x002fea0003900000 */
[----:B------:R-:W1:Y:S02]  /*ac90*/  @!P1 SYNCS.PHASECHK.TRANS64 P1, [R16+URZ+0x26820], R5 ;  /* 0x02682005100095a7 */ /* 0x000e64000802007f */
[----:B-1----:R-:W-:Y:S05]  /*aca0*/  @!P1 BRA `(.L_x_1270) ;  /* 0xfffffffc00f09947 */ /* 0x002fea000383ffff */
[----:B------:R-:W-:Y:S05]  /*acb0*/  BRA `(.L_x_1271) ;  /* 0xffffffe800f47947 */ /* 0x000fea000383ffff */
.L_x_1242:
[----:B-1----:R1:W3:Y:S02]  /*acc0*/  SYNCS.PHASECHK.TRANS64.TRYWAIT P1, [R16+URZ+0x26840], R13 ;  /* 0x0268400d100075a7 */ /* 0x0022e4000802017f */
[----:B---3--:R-:W-:Y:S05]  /*acd0*/  @!P1 NANOSLEEP.SYNCS 0x989680 ;  /* 0x009896800000995d */ /* 0x008fea0003900000 */
[----:B------:R-:W3:Y:S02]  /*ace0*/  @!P1 SYNCS.PHASECHK.TRANS64 P1, [R16+URZ+0x26840], R13 ;  /* 0x0268400d100095a7 */ /* 0x000ee4000802007f */
[----:B---3--:R-:W-:Y:S05]  /*acf0*/  @!P1 BRA `(.L_x_1242) ;  /* 0xfffffffc00f09947 */ /* 0x008fea000383ffff */
[----:B------:R-:W-:Y:S05]  /*ad00*/  BRA `(.L_x_1272) ;  /* 0xffffffec00c47947 */ /* 0x000fea000383ffff */
.L_x_1244:
[----:B--2---:R2:W3:Y:S02]  /*ad10*/  SYNCS.PHASECHK.TRANS64.TRYWAIT P1, [R16+URZ+0x26828], R13 ;  /* 0x0268280d100075a7 */ /* 0x0044e4000802017f */
[----:B---3--:R-:W-:Y:S05]  /*ad20*/  @!P1 NANOSLEEP.SYNCS 0x989680 ;  /* 0x009896800000995d */ /* 0x008fea0003900000 */
[----:B------:R-:W3:Y:S02]  /*ad30*/  @!P1 SYNCS.PHASECHK.TRANS64 P1, [R16+URZ+0x26828], R13 ;  /* 0x0268280d100095a7 */ /* 0x000ee4000802007f */
[----:B---3--:R-:W-:Y:S05]  /*ad40*/  @!P1 BRA `(.L_x_1244) ;  /* 0xfffffffc00f09947 */ /* 0x008fea000383ffff */
[----:B------:R-:W-:Y:S05]  /*ad50*/  BRA `(.L_x_1273) ;  /* 0xfffffff000687947 */ /* 0x000fea000383ffff */
.L_x_1246:
[----:B---3--:R3:W1:Y:S02]  /*ad60*/  SYNCS.PHASECHK.TRANS64.TRYWAIT P0, [R3+URZ+0x26840], R0 ;  /* 0x02684000030075a7 */ /* 0x008664000800017f */
[----:B-1----:R-:W-:Y:S05]  /*ad70*/  @!P0 NANOSLEEP.SYNCS 0x989680 ;  /* 0x009896800000895d */ /* 0x002fea0003900000 */
[----:B------:R-:W1:Y:S02]  /*ad80*/  @!P0 SYNCS.PHASECHK.TRANS64 P0, [R3+URZ+0x26840], R0 ;  /* 0x02684000030085a7 */ /* 0x000e64000800007f */
[----:B-1----:R-:W-:Y:S05]  /*ad90*/  @!P0 BRA `(.L_x_1246) ;  /* 0xfffffffc00f08947 */ /* 0x002fea000383ffff */
[----:B------:R-:W-:Y:S05]  /*ada0*/  BRA `(.L_x_1274) ;  /* 0xfffffff4002c7947 */ /* 0x000fea000383ffff */
.L_x_1248:
[----:B------:R-:W-:Y:S01]  /*adb0*/  BSSY B1, `(.L_x_1275) ;  /* 0x0000006000017945 */ /* 0x000fe20003800000 */
[----:B------:R-:W-:-:S07]  /*adc0*/  IMAD.MOV.U32 R15, RZ, RZ, -0x1 ;  /* 0xffffffffff0f7424 */ /* 0x000fce00078e00ff */
[----:B------:R-:W-:Y:S05]  /*add0*/  WARPSYNC.COLLECTIVE R15, `(.L_x_1276) ;  /* 0x000000000f0c7348 */ /* 0x000fea0003c00000 */
[----:B------:R-:W-:Y:S02]  /*ade0*/  ELECT P6, UR62, PT ;  /* 0x00000000003e782f */ /* 0x000fe400038c0000 */
[----:B------:R-:W-:Y:S01]  /*adf0*/  MOV R14, UR62 ;  /* 0x0000003e000e7c02 */ /* 0x000fe20008000f00 */
[----:B------:R-:W-:Y:S10]  /*ae00*/  ENDCOLLECTIVE ;  /* 0x000000000000791b */ /* 0x000ff40003800000 */
.L_x_1276:
[----:B------:R-:W-:Y:S05]  /*ae10*/  BSYNC B1 ;  /* 0x0000000000017941 */ /* 0x000fea0003800000 */
.L_x_1275:
[----:B------:R-:W-:Y:S05]  /*ae20*/  BRA `(.L_x_1277) ;  /* 0xfffffff400f47947 */ /* 0x000fea000383ffff */
.L_x_1250:
[----:B-1----:R1:W2:Y:S02]  /*ae30*/  SYNCS.PHASECHK.TRANS64.TRYWAIT P0, [R6+URZ], R5 ;  /* 0x00000005060075a7 */ /* 0x0022a4000800017f */
[----:B--2---:R-:W-:Y:S05]  /*ae40*/  @!P0 NANOSLEEP.SYNCS 0x989680 ;  /* 0x009896800000895d */ /* 0x004fea0003900000 */
[----:B------:R-:W2:Y:S02]  /*ae50*/  @!P0 SYNCS.PHASECHK.TRANS64 P0, [R6+URZ], R5 ;  /* 0x00000005060085a7 */ /* 0x000ea4000800007f */
[----:B--2---:R-:W-:Y:S05]  /*ae60*/  @!P0 BRA `(.L_x_1250) ;  /* 0xfffffffc00f08947 */ /* 0x004fea000383ffff */
[----:B------:R-:W-:Y:S05]  /*ae70*/  BRA `(.L_x_1278) ;  /* 0xfffffff800347947 */ /* 0x000fea000383ffff */
.L_x_1251:
[----:B--2---:R2:W3:Y:S02]  /*ae80*/  SYNCS.PHASECHK.TRANS64.TRYWAIT P0, [R3+URZ], R2 ;  /* 0x00000002030075a7 */ /* 0x0044e4000800017f */
[----:B---3--:R-:W-:Y:S05]  /*ae90*/  @!P0 NANOSLEEP.SYNCS 0x989680 ;  /* 0x009896800000895d */ /* 0x008fea0003900000 */
[----:B------:R-:W3:Y:S02]  /*aea0*/  @!P0 SYNCS.PHASECHK.TRANS64 P0, [R3+URZ], R2 ;  /* 0x00000002030085a7 */ /* 0x000ee4000800007f */
[----:B---3--:R-:W-:Y:S05]  /*aeb0*/  @!P0 BRA `(.L_x_1251) ;  /* 0xfffffffc00f08947 */ /* 0x008fea000383ffff */
[----:B------:R-:W-:Y:S05]  /*aec0*/  BRA `(.L_x_1279) ;  /* 0xfffffff800287947 */ /* 0x000fea000383ffff */
.L_x_1253:
[----:B--2---:R2:W3:Y:S02]  /*aed0*/  SYNCS.PHASECHK.TRANS64.TRYWAIT P0, [R0+URZ], R5 ;  /* 0x00000005000075a7 */ /* 0x0044e4000800017f */
[----:B---3--:R-:W-:Y:S05]  /*aee0*/  @!P0 NANOSLEEP.SYNCS 0x989680 ;  /* 0x009896800000895d */ /* 0x008fea0003900000 */
[----:B------:R-:W3:Y:S02]  /*aef0*/  @!P0 SYNCS.PHASECHK.TRANS64 P0, [R0+URZ], R5 ;  /* 0x00000005000085a7 */ /* 0x000ee4000800007f */
[----:B---3--:R-:W-:Y:S05]  /*af00*/  @!P0 BRA `(.L_x_1253) ;  /* 0xfffffffc00f08947 */ /* 0x008fea000383ffff */
[----:B------:R-:W-:Y:S05]  /*af10*/  BRA `(.L_x_1280) ;  /* 0xfffffff8002c7947 */ /* 0x000fea000383ffff */
.L_x_1281:
        /* <DEDUP_REMOVED lines=14> */
.L_x_3304:


//--------------------- .text._ZN7cutlass13device_kernelIN5flash11enable_sm90INS1_16FlashAttnBwdSm90INS1_25CollectiveMainloopBwdSm90ILi2ELi2ELi2EN4cute5tupleIJNS5_1CILi1EEES8_S8_EEENS6_IJNS7_ILi64EEENS7_ILi128EEENS7_ILi96EEEEEENS_6half_tEfNS_4arch4Sm90ELb0ELb1ELb1ELb0ELb0ELb1ELb0ELb0ELi2ELi1ELi2ELi1ELb1EEENS1_24CollectiveEpilogueBwdGQAISD_fSG_Li256ELb0ELb0EEENS1_19SingleTileSchedulerILb0ELb0ELb0ELi128EEEEEEEEEvNT_6ParamsE --------------------------
	.section	.text._ZN7cutlass13device_kernelIN5flash11enable_sm90INS1_16FlashAttnBwdSm90INS1_25CollectiveMainloopBwdSm90ILi2ELi2ELi2EN4cute5tupleIJNS5_1CILi1EEES8_S8_EEENS6_IJNS7_ILi64EEENS7_ILi128EEENS7_ILi96EEEEEENS_6half_tEfNS_4arch4Sm90ELb0ELb1ELb1ELb0ELb0ELb1ELb0ELb0ELi2ELi1ELi2ELi1ELb1EEENS1_24CollectiveEpilogueBwdGQAISD_fSG_Li256ELb0ELb0EEENS1_19SingleTileSchedulerILb0ELb0ELb0ELi128EEEEEEEEEvNT_6ParamsE,"ax",@progbits
	.align	128
.text._ZN7cutlass13device_kernelIN5flash11enable_sm90INS1_16FlashAttnBwdSm90INS1_25CollectiveMainloopBwdSm90ILi2ELi2ELi2EN4cute5tupleIJNS5_1CILi1EEES8_S8_EEENS6_IJNS7_ILi64EEENS7_ILi128EEENS7_ILi96EEEEEENS_6half_tEfNS_4arch4Sm90ELb0ELb1ELb1ELb0ELb0ELb1ELb0ELb0ELi2ELi1ELi2ELi1ELb1EEENS1_24CollectiveEpilogueBwdGQAISD_fSG_Li256ELb0ELb0EEENS1_19SingleTileSchedulerILb0ELb0ELb0ELi128EEEEEEEEEvNT_6ParamsE:
        .type           _ZN7cutlass13device_kernelIN5flash11enable_sm90INS1_16FlashAttnBwdSm90INS1_25CollectiveMainloopBwdSm90ILi2ELi2ELi2EN4cute5tupleIJNS5_1CILi1EEES8_S8_EEENS6_IJNS7_ILi64EEENS7_ILi128EEENS7_ILi96EEEEEENS_6half_tEfNS_4arch4Sm90ELb0ELb1ELb1ELb0ELb0ELb1ELb0ELb0ELi2ELi1ELi2ELi1ELb1EEENS1_24CollectiveEpilogueBwdGQAISD_fSG_Li256ELb0ELb0EEENS1_19SingleTileSchedulerILb0ELb0ELb0ELi128EEEEEEEEEvNT_6ParamsE,@function
        .size           _ZN7cutlass13device_kernelIN5flash11enable_sm90INS1_16FlashAttnBwdSm90INS1_25CollectiveMainloopBwdSm90ILi2ELi2ELi2EN4cute5tupleIJNS5_1CILi1EEES8_S8_EEENS6_IJNS7_ILi64EEENS7_ILi128EEENS7_ILi96EEEEEENS_6half_tEfNS_4arch4Sm90ELb0ELb1ELb1ELb0ELb0ELb1ELb0ELb0ELi2ELi1ELi2ELi1ELb1EEENS1_24CollectiveEpilogueBwdGQAISD_fSG_Li256ELb0ELb0EEENS1_19SingleTileSchedulerILb0ELb0ELb0ELi128EEEEEEEEEvNT_6ParamsE,(.L_x_3305 - _ZN7cutlass13device_kernelIN5flash11enable_sm90INS1_16FlashAttnBwdSm90INS1_25CollectiveMainloopBwdSm90ILi2ELi2ELi2EN4cute5tupleIJNS5_1CILi1EEES8_S8_EEENS6_IJNS7_ILi64EEENS7_ILi128EEENS7_ILi96EEEEEENS_6half_tEfNS_4arch4Sm90ELb0ELb1ELb1ELb0ELb0ELb1ELb0ELb0ELi2ELi1ELi2ELi1ELb1EEENS1_24CollectiveEpilogueBwdGQAISD_fSG_Li256ELb0ELb0EEENS1_19SingleTileSchedulerILb0ELb0ELb0ELi128EEEEEEEEEvNT_6ParamsE)
        .other          _ZN7cutlass13device_kernelIN5flash11enable_sm90INS1_16FlashAttnBwdSm90INS1_25CollectiveMainloopBwdSm90ILi2ELi2ELi2EN4cute5tupleIJNS5_1CILi1EEES8_S8_EEENS6_IJNS7_ILi64EEENS7_ILi128EEENS7_ILi96EEEEEENS_6half_tEfNS_4arch4Sm90ELb0ELb1ELb1ELb0ELb0ELb1ELb0ELb0ELi2ELi1ELi2ELi1ELb1EEENS1_24CollectiveEpilogueBwdGQAISD_fSG_Li256ELb0ELb0EEENS1_19SingleTileSchedulerILb0ELb0ELb0ELi128EEEEEEEEEvNT_6ParamsE,@"STO_CUDA_ENTRY STV_DEFAULT"
_ZN7cutlass13device_kernelIN5flash11enable_sm90INS1_16FlashAttnBwdSm90INS1_25CollectiveMainloopBwdSm90ILi2ELi2ELi2EN4cute5tupleIJNS5_1CILi1EEES8_S8_EEENS6_IJNS7_ILi64EEENS7_ILi128EEENS7_ILi96EEEEEENS_6half_tEfNS_4arch4Sm90ELb0ELb1ELb1ELb0ELb0ELb1ELb0ELb0ELi2ELi1ELi2ELi1ELb1EEENS1_24CollectiveEpilogueBwdGQAISD_fSG_Li256ELb0ELb0EEENS1_19SingleTileSchedulerILb0ELb0ELb0ELi128EEEEEEEEEvNT_6ParamsE:
        /* <DEDUP_REMOVED lines=24> */
.L_x_1283:
[----:B------:R-:W-:Y:S05]  /*0180*/  BSYNC B0 ;  /* 0x0000000000007941 */ /* 0x000fea0003800000 */
.L_x_1282:
        /* <DEDUP_REMOVED lines=37> */
.L_x_1284:
        /* <DEDUP_REMOVED lines=22> */
.L_x_1285:
[----:B------:R-:W-:Y:S01]  /*0540*/  PLOP3.LUT P0, PT, PT, PT, UP0, 0x80, 0x0 ;  /* 0x000000000000781c */ /* 0x000fe20003f0f008 */
[----:B------:R-:W-:Y:S01]  /*0550*/  NOP ;  /* 0x0000000000007918 */ /* 0x000fe20000000000 */
[----:B------:R-:W-:Y:S01]  /*0560*/  BSSY B6, `(.L_x_1286) ;  /* 0x000084e000067945 */ /* 0x000fe20003800000 */
[----:B-12-4-:R-:W-:Y:S10]  /*0570*/  BAR.SYNC.DEFER_BLOCKING 0x0 ;  /* 0x0000000000007b1d */ /* 0x016ff40000010000 */
[----:B------:R-:W-:Y:S05]  /*0580*/  @!P0 BRA `(.L_x_1287) ;  /* 0x0000005000608947 */ /* 0x000fea0003800000 */
.L_x_1288:
        /* <DEDUP_REMOVED lines=13> */
[----:B----4-:R-:W-:Y:S05]  /*0660*/  @!P0 BRA `(.L_x_1289) ;  /* 0x0000008000f48947 */ /* 0x010fea0003800000 */
        /* <DEDUP_REMOVED lines=73> */
.L_x_1290:
        /* <DEDUP_REMOVED lines=28> */
.L_x_1293:
        /* <DEDUP_REMOVED lines=15> */
.L_x_1292:
        /* <DEDUP_REMOVED lines=22> */
.L_x_1295:
        /* <DEDUP_REMOVED lines=15> */
.L_x_1294:
[----:B------:R-:W-:Y:S01]  /*1000*/  SHF.R.S32.HI R19, RZ, 0x1f, R18 ;  /* 0x0000001fff137819 */ /* 0x000fe20000011412 */
[----:B------:R-:W-:-:S03]  /*1010*/  UMOV UR4, 0xffffffff ;  /* 0xffffffff00047882 */ /* 0x000fc60000000000 */
[----:B------:R-:W-:-:S04]  /*1020*/  LEA.HI R0, R19, R18, RZ, 0x7 ;  /* 0x0000001213007211 */ /* 0x000fc800078f38ff */
[----:B------:R-:W-:Y:S01]  /*1030*/  SHF.R.S32.HI R17, RZ, 0x7, R0 ;  /* 0x00000007ff117819 */ /* 0x000fe20000011400 */
[----:B------:R-:W-:Y:S06]  /*1040*/  BRA.DIV UR4, `(.L_x_1296) ;  /* 0x0000007a04847947 */ /* 0x000fec000b800000 */
[----:B------:R1:W2:Y:S02]  /*1050*/  SHFL.IDX PT, R14, R17, RZ, 0x1f ;  /* 0x00001fff110e7589 */ /* 0x0002a400000e0000 */
.L_x_1368:
        /* <DEDUP_REMOVED lines=15> */
.L_x_1297:
        /* <DEDUP_REMOVED lines=19> */
.L_x_1299:
        /* <DEDUP_REMOVED lines=127> */
.L_x_1310:
[----:B------:R-:W-:-:S06]  /*1a70*/  UISETP.NE.AND UP0, UPT, UR16, 0x3, UPT ;  /* 0x000000031000788c */ /* 0x000fcc000bf05270 */
[----:B------:R-:W-:-:S13]  /*1a80*/  PLOP3.LUT P6, PT, PT, PT, UP0, 0x80, 0x0 ;  /* 0x000000000000781c */ /* 0x000fda0003fcf008 */
[----:B-1----:R-:W-:Y:S05]  /*1a90*/  @!P6 BRA `(.L_x_1300) ;  /* 0x000000000004e947 */ /* 0x002fea0003800000 */
[----:B------:R-:W-:Y:S01]  /*1aa0*/  BPT.TRAP 0x1 ;  /* 0x000000040000795c */ /* 0x000fe20000300000 */
.L_x_1300:
[----:B------:R-:W-:Y:S01]  /*1ab0*/  R2UR UR6, R237 ;  /* 0x00000000ed0672ca */ /* 0x000fe200000e0000 */
[----:B------:R-:W-:-:S05]  /*1ac0*/  IMAD.U32 R120, RZ, RZ, UR4 ;  /* 0x00000004ff787e24 */ /* 0x000fca000f8e00ff */
[----:B------:R-:W-:-:S07]  /*1ad0*/  SHF.L.U32 R120, R120, 0x1f, RZ ;  /* 0x0000001f78787819 */ /* 0x000fce00000006ff */
[----:B------:R-:W-:-:S09]  /*1ae0*/  ULEA UR6, UR5, UR6, 0x3 ;  /* 0x0000000605067291 */ /* 0x000fd2000f8e183f */
[----:B------:R1:W2:Y:S01]  /*1af0*/  SYNCS.PHASECHK.TRANS64.TRYWAIT P0, [UR6+0x26810], R120 ;  /* 0x02681078ff0075a7 */ /* 0x0002a20008000146 */
[----:B------:R-:W-:Y:S05]  /*1b00*/  @!P6 BRA `(.L_x_1301) ;  /* 0x000000000004e947 */ /* 0x000fea0003800000 */
[----:B------:R-:W-:Y:S01]  /*1b10*/  BPT.TRAP 0x1 ;  /* 0x000000040000795c */ /* 0x000fe20000300000 */
.L_x_1301:
[----:B--2---:R-:W-:Y:S05]  /*1b20*/  @P0 BRA `(.L_x_1302) ;  /* 0x0000000000080947 */ /* 0x004fea0003800000 */
[----:B------:R-:W2:Y:S02]  /*1b30*/  SYNCS.PHASECHK.TRANS64.TRYWAIT P0, [UR6+0x26810], R120 ;  /* 0x02681078ff0075a7 */ /* 0x000ea40008000146 */
[----:B--2---:R-:W-:Y:S05]  /*1b40*/  @!P0 BRA `(.L_x_1303) ;  /* 0x0000006c00f88947 */ /* 0x004fea0003800000 */
.L_x_1302:
        /* <DEDUP_REMOVED lines=66> */
.L_x_1304:
[----:B------:R1:W1:Y:S01]  /*1f70*/  SYNCS.PHASECHK.TRANS64.TRYWAIT P0, [UR6+0x26830], R120 ;  /* 0x02683078ff0075a7 */ /* 0x0002620008000146 */
[----:B------:R-:W-:Y:S05]  /*1f80*/  @!P6 BRA `(.L_x_1305) ;  /* 0x000000000004e947 */ /* 0x000fea0003800000 */
[----:B------:R-:W-:Y:S01]  /*1f90*/  BPT.TRAP 0x1 ;  /* 0x000000040000795c */ /* 0x000fe20000300000 */
.L_x_1305:
        /* <DEDUP_REMOVED lines=50> */
.L_x_1306:
        /* <DEDUP_REMOVED lines=604> */
.L_x_1308:
        /* <DEDUP_REMOVED lines=46> */
.L_x_1309:
        /* <DEDUP_REMOVED lines=62> */
.L_x_1291:
[----:B------:R-:W-:Y:S05]  /*4f40*/  @P0 BRA `(.L_x_1289) ;  /* 0x0000003800bc0947 */ /* 0x000fea0003800000 */
[----:B-1----:R-:W1:Y:S01]  /*4f50*/  S2R R4, SR_TID.X ;  /* 0x0000000000047919 */ /* 0x002e620000002100 */
[----:B------:R-:W2:Y:S01]  /*4f60*/  S2UR UR5, SR_CTAID.Y ;  /* 0x00000000000579c3 */ /* 0x000ea20000002600 */
[----:B------:R-:W-:Y:S01]  /*4f70*/  ULDC UR4, c[0x0][0x850] ;  /* 0x0002140000047ab9 */ /* 0x000fe20000000800 */
[----:B------:R-:W-:Y:S01]  /*4f80*/  ULDC.64 UR12, c[0x0][0x818] ;  /* 0x00020600000c7ab9 */ /* 0x000fe20000000a00 */
[----:B------:R-:W-:Y:S01]  /*4f90*/  UISETP.NE.AND UP0, UPT, UR4, 0x1, UPT ;  /* 0x000000010400788c */ /* 0x000fe2000bf05270 */
[----:B------:R-:W-:Y:S01]  /*4fa0*/  BSSY B0, `(.L_x_1311) ;  /* 0x0000052000007945 */ /* 0x000fe20003800000 */
[----:B------:R-:W-:Y:S01]  /*4fb0*/  ULDC.64 UR14, c[0x0][0x820] ;  /* 0x00020800000e7ab9 */ /* 0x000fe20000000a00 */
[----:B------:R-:W-:Y:S01]  /*4fc0*/  UMOV UR4, 0x400 ;  /* 0x0000040000047882 */ /* 0x000fe20000000000 */
[----:B------:R-:W-:Y:S01]  /*4fd0*/  ULDC.64 UR16, c[0x0][0x848] ;  /* 0x0002120000107ab9 */ /* 0x000fe20000000a00 */
[----:B------:R-:W3:Y:S06]  /*4fe0*/  S2UR UR9, SR_CgaCtaId ;  /* 0x00000000000979c3 */ /* 0x000eec0000008800 */
[----:B------:R-:W-:-:S02]  /*4ff0*/  @UP0 ULDC UR6, c[0x0][0x854] ;  /* 0x0002150000060ab9 */ /* 0x000fc40000000800 */
[----:B------:R-:W4:Y:S01]  /*5000*/  S2UR UR8, SR_CTAID.X ;  /* 0x00000000000879c3 */ /* 0x000f220000002500 */
[----:B--2---:R-:W-:-:S07]  /*5010*/  UIMAD.WIDE.U32 UR6, UR5, UR6, URZ ;  /* 0x00000006050672a5 */ /* 0x004fce000f8e003f */
[----:B------:R-:W2:Y:S01]  /*5020*/  S2UR UR18, SR_CTAID.Z ;  /* 0x00000000001279c3 */ /* 0x000ea20000002700 */
[----:B-1----:R-:W-:Y:S01]  /*5030*/  VIADD R3, R4, 0xffffff80 ;  /* 0xffffff8004037836 */ /* 0x002fe20000000000 */
[----:B---3--:R-:W-:-:S03]  /*5040*/  ULEA UR4, UR9, UR4, 0x18 ;  /* 0x0000000409047291 */ /* 0x008fc6000f8ec03f */
[----:B------:R-:W-:Y:S01]  /*5050*/  @UP0 ULDC UR9, c[0x0][0x858] ;  /* 0x0002160000090ab9 */ /* 0x000fe20000000800 */
[----:B------:R-:W-:Y:S01]  /*5060*/  SHF.R.S32.HI R0, RZ, 0x1f, R3 ;  /* 0x0000001fff007819 */ /* 0x000fe20000011403 */
[----:B------:R-:W-:Y:S01]  /*5070*/  @UP0 USHF.R.U32.HI UR5, URZ, UR9, UR7 ;  /* 0x000000093f050299 */ /* 0x000fe20008011607 */
[----:B------:R-:W-:Y:S01]  /*5080*/  BAR.SYNC.DEFER_BLOCKING 0x1, 0x100 ;  /* 0x0044000000007b1d */ /* 0x000fe20000010000 */
[----:B------:R-:W-:Y:S01]  /*5090*/  ISETP.NE.AND P0, PT, R3, RZ, PT ;  /* 0x000000ff0300720c */ /* 0x000fe20003f05270 */
[----:B----4-:R-:W-:Y:S01]  /*50a0*/  UIMAD UR8, UR8, 0x3000, URZ ;  /* 0x00003000080878a4 */ /* 0x010fe2000f8e023f */
[----:B------:R-:W-:Y:S01]  /*50b0*/  LEA.HI R2, R0, R3, RZ, 0x7 ;  /* 0x0000000300027211 */ /* 0x000fe200078f38ff */
[----:B------:R-:W-:Y:S02]  /*50c0*/  USHF.R.S32.HI UR10, URZ, 0x1f, UR5 ;  /* 0x0000001f3f0a7899 */ /* 0x000fe40008011405 */
[----:B------:R-:W-:Y:S01]  /*50d0*/  USHF.R.S32.HI UR9, URZ, 0x1f, UR8 ;  /* 0x0000001f3f097899 */ /* 0x000fe20008011408 */
[----:B------:R-:W-:Y:S01]  /*50e0*/  LOP3.LUT R0, R2, 0x3fffff80, RZ, 0xc0, !PT ;  /* 0x3fffff8002007812 */ /* 0x000fe200078ec0ff */
[----:B------:R-:W-:Y:S01]  /*50f0*/  UIMAD UR11, UR10, UR12, URZ ;  /* 0x0000000c0a0b72a4 */ /* 0x000fe2000f8e023f */
[----:B------:R-:W-:Y:S01]  /*5100*/  SHF.R.S32.HI R5, RZ, 0x7, R2 ;  /* 0x00000007ff057819 */ /* 0x000fe20000011402 */
[----:B------:R-:W-:-:S02]  /*5110*/  UIMAD.WIDE.U32 UR6, UR5, UR12, UR8 ;  /* 0x0000000c050672a5 */ /* 0x000fc4000f8e0008 */
[----:B------:R-:W-:Y:S01]  /*5120*/  IMAD.IADD R0, R3, 0x1, -R0 ;  /* 0x0000000103007824 */ /* 0x000fe200078e0a00 */
[----:B------:R-:W-:-:S03]  /*5130*/  UIMAD UR11, UR5, UR13, UR11 ;  /* 0x0000000d050b72a4 */ /* 0x000fc6000f8e020b */
[----:B------:R-:W-:Y:S01]  /*5140*/  IMAD R0, R5, 0x600, R0 ;  /* 0x0000060005007824 */ /* 0x000fe200078e0200 */
[----:B------:R-:W-:Y:S01]  /*5150*/  ULDC.64 UR12, c[0x0][0x840] ;  /* 0x00021000000c7ab9 */ /* 0x000fe20000000a00 */
[----:B------:R-:W-:Y:S02]  /*5160*/  UIADD3 UR7, UR7, UR11, URZ ;  /* 0x0000000b07077290 */ /* 0x000fe4000fffe03f */
[----:B------:R-:W-:Y:S01]  /*5170*/  IMAD.SHL.U32 R0, R0, 0x4, RZ ;  /* 0x0000000400007824 */ /* 0x000fe200078e00ff */
[----:B------:R-:W-:Y:S02]  /*5180*/  UIMAD UR10, UR10, UR12, URZ ;  /* 0x0000000c0a0a72a4 */ /* 0x000fe4000f8e023f */
[----:B------:R-:W-:Y:S02]  /*5190*/  UIMAD.WIDE.U32 UR8, UR5, UR12, UR8 ;  /* 0x0000000c050872a5 */ /* 0x000fe4000f8e0008 */
[----:B------:R-:W-:Y:S01]  /*51a0*/  LEA R0, R0, UR4, 0x2 ;  /* 0x0000000400007c11 */ /* 0x000fe2000f8e10ff */
[----:B------:R-:W-:-:S02]  /*51b0*/  UIMAD UR12, UR5, UR13, UR10 ;  /* 0x0000000d050c72a4 */ /* 0x000fc4000f8e020a */
[----:B--2---:R-:W-:Y:S02]  /*51c0*/  USHF.R.S32.HI UR5, URZ, 0x1f, UR18 ;  /* 0x0000001f3f057899 */ /* 0x004fe40008011412 */
[----:B------:R1:W-:Y:S01]  /*51d0*/  STS.128 [R0], R24 ;  /* 0x0000001800007388 */ /* 0x0003e20000000c00 */
[----:B------:R-:W-:Y:S02]  /*51e0*/  UIADD3 UR9, UR9, UR12, URZ ;  /* 0x0000000c09097290 */ /* 0x000fe4000fffe03f */
[----:B------:R-:W-:Y:S01]  /*51f0*/  UIMAD UR10, UR5, UR14, URZ ;  /* 0x0000000e050a72a4 */ /* 0x000fe2000f8e023f */
[----:B------:R1:W-:Y:S01]  /*5200*/  STS.128 [R0+0x800], R28 ;  /* 0x0008001c00007388 */ /* 0x0003e20000000c00 */
[----:B------:R-:W-:Y:S02]  /*5210*/  UIMAD UR5, UR5, UR16, URZ ;  /* 0x00000010050572a4 */ /* 0x000fe4000f8e023f */
[----:B------:R-:W-:Y:S01]  /*5220*/  UIMAD UR10, UR18, UR15, UR10 ;  /* 0x0000000f120a72a4 */ /* 0x000fe2000f8e020a */
[----:B------:R1:W-:Y:S01]  /*5230*/  STS.128 [R0+0x1000], R32 ;  /* 0x0010002000007388 */ /* 0x0003e20000000c00 */
[----:B------:R-:W-:-:S02]  /*5240*/  UIMAD.WIDE.U32 UR6, UR18, UR14, UR6 ;  /* 0x0000000e120672a5 */ /* 0x000fc4000f8e0006 */
[----:B------:R-:W-:Y:S01]  /*5250*/  UIMAD UR5, UR18, UR17, UR5 ;  /* 0x00000011120572a4 */ /* 0x000fe2000f8e0205 */
[----:B------:R1:W-:Y:S01]  /*5260*/  STS.128 [R0+0x1800], R36 ;  /* 0x0018002400007388 */ /* 0x0003e20000000c00 */
[----:B------:R-:W-:Y:S01]  /*5270*/  UIMAD.WIDE.U32 UR8, UR18, UR16, UR8 ;  /* 0x00000010120872a5 */ /* 0x000fe2000f8e0008 */
[----:B------:R-:W-:Y:S02]  /*5280*/  ULDC.64 UR12, c[0x0][0x800] ;  /* 0x00020000000c7ab9 */ /* 0x000fe40000000a00 */
[----:B------:R1:W-:Y:S01]  /*5290*/  STS.128 [R0+0x2000], R40 ;  /* 0x0020002800007388 */ /* 0x0003e20000000c00 */
[----:B------:R-:W-:Y:S01]  /*52a0*/  ULDC.64 UR14, c[0x0][0x828] ;  /* 0x00020a00000e7ab9 */ /* 0x000fe20000000a00 */
[----:B------:R-:W-:Y:S02]  /*52b0*/  UIADD3 UR7, UR7, UR10, URZ ;  /* 0x0000000a07077290 */ /* 0x000fe4000fffe03f */
[----:B------:R1:W-:Y:S01]  /*52c0*/  STS.128 [R0+0x2800], R44 ;  /* 0x0028002c00007388 */ /* 0x0003e20000000c00 */
[----:B------:R-:W-:-:S02]  /*52d0*/  ULEA UR12, UP0, UR6, UR12, 0x2 ;  /* 0x0000000c060c7291 */ /* 0x000fc4000f80103f */
[----:B------:R-:W-:Y:S01]  /*52e0*/  UIADD3 UR5, UR9, UR5, URZ ;  /* 0x0000000509057290 */ /* 0x000fe2000fffe03f */
[----:B------:R1:W-:Y:S01]  /*52f0*/  STS.128 [R0+0x3000], R48 ;  /* 0x0030003000007388 */ /* 0x0003e20000000c00 */
[----:B------:R-:W-:Y:S02]  /*5300*/  ULEA UR14, UP1, UR8, UR14, 0x2 ;  /* 0x0000000e080e7291 */ /* 0x000fe4000f82103f */
[----:B------:R-:W-:Y:S01]  /*5310*/  ULEA.HI.X UR13, UR6, UR13, UR7, 0x2, UP0 ;  /* 0x0000000d060d7291 */ /* 0x000fe200080f1407 */
[----:B------:R1:W-:Y:S01]  /*5320*/  STS.128 [R0+0x3800], R52 ;  /* 0x0038003400007388 */ /* 0x0003e20000000c00 */
[----:B------:R-:W-:-:S03]  /*5330*/  ULEA.HI.X UR7, UR8, UR15, UR5, 0x2, UP1 ;  /* 0x0000000f08077291 */ /* 0x000fc600088f1405 */
        /* <DEDUP_REMOVED lines=10> */
[----:B--2---:R-:W-:Y:S06]  /*53e0*/  BAR.SYNC.DEFER_BLOCKING 0x1, 0x100 ;  /* 0x0044000000007b1d */ /* 0x004fec0000010000 */
[----:B------:R-:W-:Y:S05]  /*53f0*/  @P0 BRA `(.L_x_1312) ;  /* 0x0000000000300947 */ /* 0x000fea0003800000 */
[----:B------:R-:W-:Y:S01]  /*5400*/  PLOP3.LUT P0, PT, PT, PT, PT, 0x80, 0x0 ;  /* 0x000000000000781c */ /* 0x000fe20003f0f070 */
[----:B------:R-:W-:Y:S01]  /*5410*/  UMOV UR5, 0xc00 ;  /* 0x00000c0000057882 */ /* 0x000fe20000000000 */
[----:B------:R-:W-:Y:S01]  /*5420*/  UMOV UR8, 0x0 ;  /* 0x0000000000087882 */ /* 0x000fe20000000000 */
[----:B------:R-:W-:Y:S01]  /*5430*/  UMOV UR9, 0x14f00000 ;  /* 0x14f0000000097882 */ /* 0x000fe20000000000 */
[----:B------:R-:W-:-:S09]  /*5440*/  UMOV UR6, UR14 ;  /* 0x0000000e00067c82 */ /* 0x000fd20008000000 */
.L_x_1313:
[----:B------:R-:W-:Y:S01]  /*5450*/  @P0 ELECT P1, URZ, PT ;  /* 0x00000000003f082f */ /* 0x000fe20003820000 */
[----:B------:R2:W-:-:S12]  /*5460*/  UBLKRED.G.S.ADD.F32.RN [UR6], [UR4], UR5, desc[UR8] ;  /* 0x00000806040073bb */ /* 0x0005d800080a1405 */
[----:B------:R-:W-:Y:S02]  /*5470*/  @P1 PLOP3.LUT P0, PT, P1, PT, PT, 0x8, 0x0 ;  /* 0x000000000000181c */ /* 0x000fe40000f0e170 */
[----:B------:R-:W-:-:S11]  /*5480*/  PLOP3.LUT P1, PT, PT, PT, PT, 0x8, 0x0 ;  /* 0x000000000000781c */ /* 0x000fd60003f2e170 */
[----:B--2---:R-:W-:Y:S05]  /*5490*/  @P0 BRA.U.ANY `(.L_x_1313) ;  /* 0xfffffffd00ec0947 */ /* 0x004fea000393ffff */
[----:B------:R0:W-:Y:S01]  /*54a0*/  UTMACMDFLUSH ;  /* 0x00000000000079b7 */ /* 0x0001e20000000000 */
[----:B------:R-:W-:-:S04]  /*54b0*/  DEPBAR.LE SB0, 0x0 ;  /* 0x000080000000791a */ /* 0x000fc80000000000 */
.L_x_1312:
[----:B------:R-:W-:Y:S05]  /*54c0*/  BSYNC B0 ;  /* 0x0000000000007941 */ /* 0x000fea0003800000 */
.L_x_1311:
        /* <DEDUP_REMOVED lines=28> */
.L_x_1314:
[----:B------:R-:W-:Y:S01]  /*5690*/  @P0 ELECT P1, URZ, PT ;  /* 0x00000000003f082f */ /* 0x000fe20003820000 */
[----:B------:R2:W-:-:S12]  /*56a0*/  UBLKRED.G.S.ADD.F32.RN [UR6], [UR4], UR5, desc[UR8] ;  /* 0x00000806040073bb */ /* 0x0005d800080a1405 */
[----:B------:R-:W-:Y:S02]  /*56b0*/  @P1 PLOP3.LUT P0, PT, P1, PT, PT, 0x8, 0x0 ;  /* 0x000000000000181c */ /* 0x000fe40000f0e170 */
[----:B------:R-:W-:-:S11]  /*56c0*/  PLOP3.LUT P1, PT, PT, PT, PT, 0x8, 0x0 ;  /* 0x000000000000781c */ /* 0x000fd60003f2e170 */
[----:B--2---:R-:W-:Y:S05]  /*56d0*/  @P0 BRA.U.ANY `(.L_x_1314) ;  /* 0xfffffffd00ec0947 */ /* 0x004fea000393ffff */
[----:B------:R0:W-:Y:S01]  /*56e0*/  UTMACMDFLUSH ;  /* 0x00000000000079b7 */ /* 0x0001e20000000000 */
[----:B------:R-:W-:-:S04]  /*56f0*/  DEPBAR.LE SB0, 0x0 ;  /* 0x000080000000791a */ /* 0x000fc80000000000 */
[----:B------:R-:W-:Y:S05]  /*5700*/  BRA `(.L_x_1289) ;  /* 0x0000003000cc7947 */ /* 0x000fea0003800000 */
.L_x_1287:
        /* <DEDUP_REMOVED lines=40> */
.L_x_1316:
[----:B------:R-:W-:Y:S02]  /*5990*/  UISETP.GT.AND UP0, UPT, UR8, UR5, UPT ;  /* 0x000000050800728c */ /* 0x000fe4000bf04270 */
[----:B------:R-:W-:Y:S02]  /*59a0*/  USHF.R.S32.HI UR14, URZ, 0x1f, UR12 ;  /* 0x0000001f3f0e7899 */ /* 0x000fe4000801140c */
[----:B------:R-:W-:Y:S02]  /*59b0*/  USHF.R.S32.HI UR4, URZ, 0x1f, UR13 ;  /* 0x0000001f3f047899 */ /* 0x000fe4000801140d */
[----:B------:R-:W-:-:S13]  /*59c0*/  PLOP3.LUT P0, PT, PT, PT, UP0, 0x80, 0x0 ;  /* 0x000000000000781c */ /* 0x000fda0003f0f008 */
[----:B------:R-:W-:Y:S05]  /*59d0*/  @!P0 BRA `(.L_x_1289) ;  /* 0x0000003000188947 */ /* 0x000fea0003800000 */
[----:B------:R-:W-:Y:S01]  /*59e0*/  ULDC.64 UR10, c[0x0][0x2d8] ;  /* 0x0000b600000a7ab9 */ /* 0x000fe20000000a00 */
[----:B------:R-:W-:Y:S01]  /*59f0*/  ELECT P0, URZ, PT ;  /* 0x00000000003f782f */ /* 0x000fe20003800000 */
[----:B------:R-:W-:Y:S02]  /*5a00*/  UIMAD UR9, UR4, UR10, URZ ;  /* 0x0000000a040972a4 */ /* 0x000fe4000f8e023f */
[----:B------:R-:W-:Y:S02]  /*5a10*/  UIADD3 UR4, -UR5, UR8, URZ ;  /* 0x0000000805047290 */ /* 0x000fe4000fffe13f */
[----:B------:R-:W-:Y:S02]  /*5a20*/  UIMAD.WIDE.U32 UR6, UR13, UR10, URZ ;  /* 0x0000000a0d0672a5 */ /* 0x000fe4000f8e003f */
[----:B------:R-:W-:Y:S02]  /*5a30*/  ULOP3.LUT UR4, UR4, 0x1, URZ, 0xc0, !UPT ;  /* 0x0000000104047892 */ /* 0x000fe4000f8ec03f */
[----:B------:R-:W-:-:S02]  /*5a40*/  UIMAD UR9, UR13, UR11, UR9 ;  /* 0x0000000b0d0972a4 */ /* 0x000fc4000f8e0209 */
[----:B------:R-:W-:Y:S01]  /*5a50*/  UISETP.NE.U32.AND UP0, UPT, UR4, 0x1, UPT ;  /* 0x000000010400788c */ /* 0x000fe2000bf05070 */
[----:B------:R-:W-:Y:S01]  /*5a60*/  ULDC.64 UR10, c[0x0][0x2e0] ;  /* 0x0000b800000a7ab9 */ /* 0x000fe20000000a00 */
[----:B------:R-:W-:Y:S02]  /*5a70*/  UIADD3 UR7, UR7, UR9, URZ ;  /* 0x0000000907077290 */ /* 0x000fe4000fffe03f */
[----:B------:R-:W-:Y:S02]  /*5a80*/  UIMAD UR9, UR14, UR10, URZ ;  /* 0x0000000a0e0972a4 */ /* 0x000fe4000f8e023f */
[----:B------:R-:W-:Y:S01]  /*5a90*/  PLOP3.LUT P1, PT, PT, PT, UP0, 0x80, 0x0 ;  /* 0x000000000000781c */ /* 0x000fe20003f2f008 */
[----:B------:R-:W-:Y:S02]  /*5aa0*/  UIMAD.WIDE.U32 UR6, UR12, UR10, UR6 ;  /* 0x0000000a0c0672a5 */ /* 0x000fe4000f8e0006 */
[----:B------:R-:W-:-:S04]  /*5ab0*/  UIMAD UR9, UR12, UR11, UR9 ;  /* 0x0000000b0c0972a4 */ /* 0x000fc8000f8e0209 */
[----:B------:R-:W-:-:S06]  /*5ac0*/  UIADD3 UR9, UR7, UR9, URZ ;  /* 0x0000000907097290 */ /* 0x000fcc000fffe03f */
[----:B------:R-:W-:Y:S06]  /*5ad0*/  @P1 BRA `(.L_x_1317) ;  /* 0x0000000000bc1947 */ /* 0x000fec0003800000 */
        /* <DEDUP_REMOVED lines=18> */
.L_x_1319:
[----:B------:R-:W-:Y:S05]  /*5c00*/  BSYNC B0 ;  /* 0x0000000000007941 */ /* 0x000fea0003800000 */
.L_x_1318:
        /* <DEDUP_REMOVED lines=19> */
.L_x_1321:
[----:B------:R-:W-:Y:S05]  /*5d40*/  BSYNC B0 ;  /* 0x0000000000007941 */ /* 0x000fea0003800000 */
.L_x_1320:
[----:B------:R-:W-:Y:S06]  /*5d50*/  BAR.ARV 0xa, 0xa0 ;  /* 0x0282800000007b1d */ /* 0x000fec0000002000 */
[----:B------:R-:W-:Y:S04]  /*5d60*/  BSSY B0, `(.L_x_1322) ;  /* 0x0000003000007945 */ /* 0x000fe80003800000 */
[----:B------:R-:W-:Y:S05]  /*5d70*/  @!P0 BRA `(.L_x_1323) ;  /* 0x0000000000048947 */ /* 0x000fea0003800000 */
[----:B------:R-:W-:-:S04]  /*5d80*/  DEPBAR.LE SB0, 0x0 ;  /* 0x000080000000791a */ /* 0x000fc80000000000 */
.L_x_1323:
[----:B------:R-:W-:Y:S05]  /*5d90*/  BSYNC B0 ;  /* 0x0000000000007941 */ /* 0x000fea0003800000 */
.L_x_1322:
[----:B------:R-:W-:Y:S06]  /*5da0*/  BAR.ARV 0xb, 0xa0 ;  /* 0x02c2800000007b1d */ /* 0x000fec0000002000 */
[----:B------:R-:W-:Y:S01]  /*5db0*/  UIADD3 UR12, UR5, 0x1, URZ ;  /* 0x00000001050c7890 */ /* 0x000fe2000fffe03f */
[----:B------:R-:W-:Y:S11]  /*5dc0*/  BRA `(.L_x_1324) ;  /* 0x0000000000047947 */ /* 0x000ff60003800000 */
.L_x_1317:
[----:B------:R-:W-:-:S05]  /*5dd0*/  UMOV UR12, UR5 ;  /* 0x00000005000c7c82 */ /* 0x000fca0008000000 */
.L_x_1324:
        /* <DEDUP_REMOVED lines=17> */
.L_x_1337:
        /* <DEDUP_REMOVED lines=20> */
.L_x_1326:
[----:B------:R-:W-:Y:S05]  /*6030*/  BSYNC B0 ;  /* 0x0000000000007941 */ /* 0x000fea0003800000 */
.L_x_1325:
        /* <DEDUP_REMOVED lines=13> */
.L_x_1328:
[----:B------:R-:W-:Y:S05]  /*6110*/  BSYNC B0 ;  /* 0x0000000000007941 */ /* 0x000fea0003800000 */
.L_x_1327:
[----:B------:R-:W-:Y:S06]  /*6120*/  BAR.ARV 0xa, 0xa0 ;  /* 0x0282800000007b1d */ /* 0x000fec0000002000 */
[----:B------:R-:W-:Y:S04]  /*6130*/  BSSY B0, `(.L_x_1329) ;  /* 0x0000003000007945 */ /* 0x000fe80003800000 */
[----:B------:R-:W-:Y:S05]  /*6140*/  @!P0 BRA `(.L_x_1330) ;  /* 0x0000000000048947 */ /* 0x000fea0003800000 */
[----:B------:R-:W-:-:S04]  /*6150*/  DEPBAR.LE SB0, 0x0 ;  /* 0x000080000000791a */ /* 0x000fc80000000000 */
.L_x_1330:
[----:B------:R-:W-:Y:S05]  /*6160*/  BSYNC B0 ;  /* 0x0000000000007941 */ /* 0x000fea0003800000 */
.L_x_1329:
        /* <DEDUP_REMOVED lines=13> */
.L_x_1332:
[----:B------:R-:W-:Y:S05]  /*6240*/  BSYNC B0 ;  /* 0x0000000000007941 */ /* 0x000fea0003800000 */
.L_x_1331:
        /* <DEDUP_REMOVED lines=13> */
.L_x_1334:
[----:B------:R-:W-:Y:S05]  /*6320*/  BSYNC B0 ;  /* 0x0000000000007941 */ /* 0x000fea0003800000 */
.L_x_1333:
[----:B------:R-:W-:Y:S01]  /*6330*/  UIADD3 UR12, UR12, 0x2, URZ ;  /* 0x000000020c0c7890 */ /* 0x000fe2000fffe03f */
[----:B------:R-:W-:Y:S06]  /*6340*/  BAR.ARV 0xa, 0xa0 ;  /* 0x0282800000007b1d */ /* 0x000fec0000002000 */
[----:B------:R-:W-:Y:S01]  /*6350*/  UISETP.GE.AND UP0, UPT, UR12, UR8, UPT ;  /* 0x000000080c00728c */ /* 0x000fe2000bf06270 */
[----:B------:R-:W-:Y:S04]  /*6360*/  BSSY B0, `(.L_x_1335) ;  /* 0x0000003000007945 */ /* 0x000fe80003800000 */
[----:B------:R-:W-:Y:S06]  /*6370*/  @!P0 BRA `(.L_x_1336) ;  /* 0x0000000000048947 */ /* 0x000fec0003800000 */
[----:B------:R-:W-:-:S04]  /*6380*/  DEPBAR.LE SB0, 0x0 ;  /* 0x000080000000791a */ /* 0x000fc80000000000 */
.L_x_1336:
[----:B------:R-:W-:Y:S05]  /*6390*/  BSYNC B0 ;  /* 0x0000000000007941 */ /* 0x000fea0003800000 */
.L_x_1335:
[----:B------:R-:W-:Y:S06]  /*63a0*/  BAR.ARV 0xb, 0xa0 ;  /* 0x02c2800000007b1d */ /* 0x000fec0000002000 */
[----:B------:R-:W-:Y:S01]  /*63b0*/  PLOP3.LUT P1, PT, PT, PT, UP0, 0x80, 0x0 ;  /* 0x000000000000781c */ /* 0x000fe20003f2f008 */
[----:B------:R-:W-:Y:S02]  /*63c0*/  UIADD3 UR20, UR20, 0x3000, URZ ;  /* 0x0000300014147890 */ /* 0x000fe4000fffe03f */
[----:B------:R-:W-:-:S10]  /*63d0*/  UIADD3 UR4, UR4, 0x3000, URZ ;  /* 0x0000300004047890 */ /* 0x000fd4000fffe03f */
[----:B------:R-:W-:Y:S05]  /*63e0*/  @!P1 BRA `(.L_x_1337) ;  /* 0xfffffff800c09947 */ /* 0x000fea000383ffff */
[----:B------:R-:W-:Y:S05]  /*63f0*/  BRA `(.L_x_1289) ;  /* 0x0000002400907947 */ /* 0x000fea0003800000 */
.L_x_1315:
        /* <DEDUP_REMOVED lines=33> */
.L_x_1339:
        /* <DEDUP_REMOVED lines=43> */
.L_x_1369:
        /* <DEDUP_REMOVED lines=15> */
.L_x_1342:
        /* <DEDUP_REMOVED lines=63> */
[----:B------:R-:W-:Y:S01]  /*6da0*/  UIADD3 UR56, UR8, 0x3000, URZ ;  /* 0x0000300008387890 */ /* 0x000fe2000fffe03f */
[----:B------:R-:W-:Y:S01]  /*6db0*/  UMOV UR58, 0x30 ;  /* 0x00000030003a7882 */ /* 0x000fe20000000000 */
[----:B------:R-:W-:-:S02]  /*6dc0*/  UMOV UR59, UR11 ;  /* 0x0000000b003b7c82 */ /* 0x000fc40008000000 */
[----:B------:R1:W-:Y:S01]  /*6dd0*/  STL [R1], R6 ;  /* 0x0000000601007387 */ /* 0x0003e20000100800 */
[----:B------:R-:W-:Y:S01]  /*6de0*/  ISETP.GE.AND P1, PT, R4, R6, PT ;  /* 0x000000060400720c */ /* 0x000fe20003f26270 */
[----:B------:R-:W-:Y:S01]  /*6df0*/  UMOV UR60, UR12 ;  /* 0x0000000c003c7c82 */ /* 0x000fe20008000000 */
[----:B------:R-:W-:Y:S01]  /*6e00*/  UMOV UR61, UR21 ;  /* 0x00000015003d7c82 */ /* 0x000fe20008000000 */
[----:B------:R-:W-:Y:S01]  /*6e10*/  UTMALDG.4D [UR16], [UR48], desc[UR50] ;  /* 0x00003210300075b4 */ /* 0x000fe20008019000 */
[----:B------:R-:W-:Y:S01]  /*6e20*/  UMOV UR57, UR9 ;  /* 0x0000000900397c82 */ /* 0x000fe20008000000 */
        /* <DEDUP_REMOVED lines=11> */
[----:B------:R-:W-:Y:S01]  /*6ee0*/  UIADD3 UR32, UR8, 0x2000, URZ ;  /* 0x0000200008207890 */ /* 0x000fe2000fffe03f */
[----:B------:R-:W-:Y:S01]  /*6ef0*/  UMOV UR25, UR9 ;  /* 0x0000000900197c82 */ /* 0x000fe20008000000 */
[----:B------:R-:W-:Y:S01]  /*6f00*/  UMOV UR34, 0x20 ;  /* 0x0000002000227882 */ /* 0x000fe20000000000 */
[----:B------:R-:W-:Y:S01]  /*6f10*/  UMOV UR35, UR11 ;  /* 0x0000000b00237c82 */ /* 0x000fe20008000000 */
[----:B------:R-:W-:Y:S01]  /*6f20*/  UMOV UR36, UR12 ;  /* 0x0000000c00247c82 */ /* 0x000fe20008000000 */
[----:B------:R-:W-:Y:S01]  /*6f30*/  UMOV UR33, UR9 ;  /* 0x0000000900217c82 */ /* 0x000fe20008000000 */
[----:B------:R-:W-:Y:S01]  /*6f40*/  UIADD3 UR48, UR8, 0x4000, URZ ;  /* 0x0000400008307890 */ /* 0x000fe2000fffe03f */
[----:B------:R2:W-:Y:S01]  /*6f50*/  UTMALDG.4D [UR24], [UR46], desc[UR54] ;  /* 0x000036182e0075b4 */ /* 0x0005e20008019000 */
[----:B------:R-:W-:Y:S01]  /*6f60*/  UMOV UR50, 0x40 ;  /* 0x0000004000327882 */ /* 0x000fe20000000000 */
[----:B------:R-:W-:Y:S01]  /*6f70*/  UMOV UR51, UR11 ;  /* 0x0000000b00337c82 */ /* 0x000fe20008000000 */
[----:B------:R-:W-:Y:S01]  /*6f80*/  UMOV UR52, UR12 ;  /* 0x0000000c00347c82 */ /* 0x000fe20008000000 */
[----:B------:R-:W-:Y:S01]  /*6f90*/  UMOV UR53, UR21 ;  /* 0x0000001500357c82 */ /* 0x000fe20008000000 */
[----:B------:R-:W-:Y:S01]  /*6fa0*/  UMOV UR49, UR9 ;  /* 0x0000000900317c82 */ /* 0x000fe20008000000 */
[----:B------:R3:W-:Y:S01]  /*6fb0*/  UTMALDG.4D [UR32], [UR46], desc[UR54] ;  /* 0x000036202e0075b4 */ /* 0x0007e20008019000 */
[----:B----4-:R-:W-:Y:S01]  /*6fc0*/  UMOV UR10, 0x40 ;  /* 0x00000040000a7882 */ /* 0x010fe20000000000 */
[----:B------:R1:W-:Y:S01]  /*6fd0*/  UTMALDG.4D [UR56], [UR46], desc[UR54] ;  /* 0x000036382e0075b4 */ /* 0x0003e20008019000 */
[----:B------:R1:W-:Y:S01]  /*6fe0*/  UTMALDG.4D [UR48], [UR46], desc[UR54] ;  /* 0x000036302e0075b4 */ /* 0x0003e20008019000 */
[----:B--2---:R-:W-:Y:S01]  /*6ff0*/  UIADD3 UR24, UR8, 0x6000, URZ ;  /* 0x0000600008187890 */ /* 0x004fe2000fffe03f */
[----:B------:R-:W-:Y:S01]  /*7000*/  UMOV UR26, UR18 ;  /* 0x00000012001a7c82 */ /* 0x000fe20008000000 */
[----:B------:R1:W-:Y:S01]  /*7010*/  UTMALDG.4D [UR40], [UR46], desc[UR54] ;  /* 0x000036282e0075b4 */ /* 0x0003e20008019000 */
[----:B---3--:R-:W-:-:S02]  /*7020*/  UIADD3 UR32, UR8, 0x8000, URZ ;  /* 0x0000800008207890 */ /* 0x008fc4000fffe03f */
[----:B------:R-:W-:-:S04]  /*7030*/  UIADD3 UR8, UR8, 0xa000, URZ ;  /* 0x0000a00008087890 */ /* 0x000fc8000fffe03f */
[----:B------:R1:W-:Y:S03]  /*7040*/  UTMALDG.4D [UR24], [UR30], desc[UR54] ;  /* 0x000036181e0075b4 */ /* 0x0003e60008019000 */
        /* <DEDUP_REMOVED lines=21> */
.L_x_1353:
[----:B--234-:R-:W-:-:S04]  /*71a0*/  SHF.L.U32 R21, R11, 0x1f, RZ ;  /* 0x0000001f0b157819 */ /* 0x01cfc800000006ff */
[----:B------:R-:W1:Y:S02]  /*71b0*/  SYNCS.PHASECHK.TRANS64.TRYWAIT P1, [R16+URZ+0x26840], R21 ;  /* 0x02684015100075a7 */ /* 0x000e64000802017f */
[----:B-1----:R-:W-:Y:S05]  /*71c0*/  @!P1 BRA `(.L_x_1345) ;  /* 0x00000018009c9947 */ /* 0x002fea0003800000 */
.L_x_1370:
[----:B------:R-:W-:Y:S05]  /*71d0*/  @P0 BRA `(.L_x_1346) ;  /* 0x0000000000140947 */ /* 0x000fea0003800000 */
[----:B------:R-:W-:Y:S01]  /*71e0*/  ISETP.NE.AND P1, PT, R6, RZ, PT ;  /* 0x000000ff0600720c */ /* 0x000fe20003f25270 */
[----:B------:R-:W-:-:S04]  /*71f0*/  IMAD.MOV.U32 R3, RZ, RZ, 0x3100 ;  /* 0x00003100ff037424 */ /* 0x000fc800078e00ff */
[----:B------:R3:W-:Y:S08]  /*7200*/  SYNCS.ARRIVE.TRANS64 RZ, [R16+URZ+0x26830], R3 ;  /* 0x0268300310ff79a7 */ /* 0x0007f0000800003f */
[----:B------:R-:W-:Y:S05]  /*7210*/  @!P1 BRA `(.L_x_1346) ;  /* 0x0000000000049947 */ /* 0x000fea0003800000 */
[----:B------:R-:W-:Y:S01]  /*7220*/  BPT.TRAP 0x1 ;  /* 0x000000040000795c */ /* 0x000fe20000300000 */
.L_x_1346:
        /* <DEDUP_REMOVED lines=43> */
.L_x_1371:
[----:B------:R-:W-:Y:S05]  /*74e0*/  @P0 BRA `(.L_x_1348) ;  /* 0x0000000000140947 */ /* 0x000fea0003800000 */
[----:B------:R-:W-:Y:S01]  /*74f0*/  ISETP.NE.AND P1, PT, R6, RZ, PT ;  /* 0x000000ff0600720c */ /* 0x000fe20003f25270 */
[----:B------:R-:W-:-:S04]  /*7500*/  IMAD.MOV.U32 R2, RZ, RZ, 0x3100 ;  /* 0x00003100ff027424 */ /* 0x000fc800078e00ff */
[----:B------:R3:W-:Y:S08]  /*7510*/  SYNCS.ARRIVE.TRANS64 RZ, [R16+URZ+0x26818], R2 ;  /* 0x0268180210ff79a7 */ /* 0x0007f0000800003f */
[----:B------:R-:W-:Y:S05]  /*7520*/  @!P1 BRA `(.L_x_1348) ;  /* 0x0000000000049947 */ /* 0x000fea0003800000 */
[----:B------:R-:W-:Y:S01]  /*7530*/  BPT.TRAP 0x1 ;  /* 0x000000040000795c */ /* 0x000fe20000300000 */
.L_x_1348:
        /* <DEDUP_REMOVED lines=43> */
.L_x_1372:
[----:B------:R-:W-:Y:S05]  /*77f0*/  @P0 BRA `(.L_x_1350) ;  /* 0x0000000000140947 */ /* 0x000fea0003800000 */
[----:B------:R-:W-:Y:S01]  /*7800*/  ISETP.NE.AND P1, PT, R6, RZ, PT ;  /* 0x000000ff0600720c */ /* 0x000fe20003f25270 */
[----:B-123--:R-:W-:-:S04]  /*7810*/  IMAD.MOV.U32 R21, RZ, RZ, 0x3100 ;  /* 0x00003100ff157424 */ /* 0x00efc800078e00ff */
[----:B------:R4:W-:Y:S08]  /*7820*/  SYNCS.ARRIVE.TRANS64 RZ, [R16+URZ+0x26838], R21 ;  /* 0x0268381510ff79a7 */ /* 0x0009f0000800003f */
[----:B------:R-:W-:Y:S05]  /*7830*/  @!P1 BRA `(.L_x_1350) ;  /* 0x0000000000049947 */ /* 0x000fea0003800000 */
[----:B------:R-:W-:Y:S01]  /*7840*/  BPT.TRAP 0x1 ;  /* 0x000000040000795c */ /* 0x000fe20000300000 */
.L_x_1350:
        /* <DEDUP_REMOVED lines=38> */
.L_x_1374:
[----:B------:R-:W-:Y:S05]  /*7ab0*/  @P0 BRA `(.L_x_1352) ;  /* 0x0000000000140947 */ /* 0x000fea0003800000 */
[----:B------:R-:W-:Y:S01]  /*7ac0*/  ISETP.NE.AND P1, PT, R6, RZ, PT ;  /* 0x000000ff0600720c */ /* 0x000fe20003f25270 */
[----:B------:R-:W-:-:S04]  /*7ad0*/  IMAD.MOV.U32 R5, RZ, RZ, 0x3100 ;  /* 0x00003100ff057424 */ /* 0x000fc800078e00ff */
[----:B------:R1:W-:Y:S08]  /*7ae0*/  SYNCS.ARRIVE.TRANS64 RZ, [R16+URZ+0x26810], R5 ;  /* 0x0268100510ff79a7 */ /* 0x0003f0000800003f */
[----:B------:R-:W-:Y:S05]  /*7af0*/  @!P1 BRA `(.L_x_1352) ;  /* 0x0000000000049947 */ /* 0x000fea0003800000 */
[----:B------:R-:W-:Y:S01]  /*7b00*/  BPT.TRAP 0x1 ;  /* 0x000000040000795c */ /* 0x000fe20000300000 */
.L_x_1352:
        /* <DEDUP_REMOVED lines=44> */
.L_x_1344:
[----:B------:R-:W3:Y:S02]  /*7dd0*/  LDL.LU R4, [R1+0x4] ;  /* 0x0000040001047983 */ /* 0x000ee40000300800 */
[----:B---3--:R-:W-:Y:S02]  /*7de0*/  ISETP.NE.AND P1, PT, R4, RZ, PT ;  /* 0x000000ff0400720c */ /* 0x008fe40003f25270 */
[----:B------:R1:W5:Y:S11]  /*7df0*/  LDL R4, [R1] ;  /* 0x0000000001047983 */ /* 0x0003760000100800 */
[----:B-1----:R-:W-:Y:S05]  /*7e00*/  @!P1 BRA `(.L_x_1343) ;  /* 0x0000000400809947 */ /* 0x002fea0003800000 */
[----:B------:R-:W-:-:S04]  /*7e10*/  SHF.L.U32 R13, R11, 0x1f, RZ ;  /* 0x0000001f0b0d7819 */ /* 0x000fc800000006ff */
[----:B------:R-:W1:Y:S02]  /*7e20*/  SYNCS.PHASECHK.TRANS64.TRYWAIT P1, [R16+URZ+0x26840], R13 ;  /* 0x0268400d100075a7 */ /* 0x000e64000802017f */
[----:B-1----:R-:W-:Y:S05]  /*7e30*/  @!P1 BRA `(.L_x_1354) ;  /* 0x0000000c00d49947 */ /* 0x002fea0003800000 */
.L_x_1375:
[----:B------:R-:W-:Y:S05]  /*7e40*/  @P0 BRA `(.L_x_1355) ;  /* 0x0000000000140947 */ /* 0x000fea0003800000 */
[----:B------:R-:W-:Y:S01]  /*7e50*/  ISETP.NE.AND P1, PT, R6, RZ, PT ;  /* 0x000000ff0600720c */ /* 0x000fe20003f25270 */
[----:B--2---:R-:W-:-:S04]  /*7e60*/  IMAD.MOV.U32 R5, RZ, RZ, 0x3100 ;  /* 0x00003100ff057424 */ /* 0x004fc800078e00ff */
[----:B------:R3:W-:Y:S08]  /*7e70*/  SYNCS.ARRIVE.TRANS64 RZ, [R16+URZ+0x26830], R5 ;  /* 0x0268300510ff79a7 */ /* 0x0007f0000800003f */
[----:B------:R-:W-:Y:S05]  /*7e80*/  @!P1 BRA `(.L_x_1355) ;  /* 0x0000000000049947 */ /* 0x000fea0003800000 */
[----:B------:R-:W-:Y:S01]  /*7e90*/  BPT.TRAP 0x1 ;  /* 0x000000040000795c */ /* 0x000fe20000300000 */
.L_x_1355:
        /* <DEDUP_REMOVED lines=40> */
.L_x_1376:
[----:B------:R-:W-:Y:S05]  /*8120*/  @P0 BRA `(.L_x_1357) ;  /* 0x0000000000140947 */ /* 0x000fea0003800000 */
[----:B------:R-:W-:Y:S01]  /*8130*/  ISETP.NE.AND P0, PT, R6, RZ, PT ;  /* 0x000000ff0600720c */ /* 0x000fe20003f05270 */
[----:B------:R-:W-:-:S04]  /*8140*/  IMAD.MOV.U32 R5, RZ, RZ, 0x3100 ;  /* 0x00003100ff057424 */ /* 0x000fc800078e00ff */
[----:B------:R3:W-:Y:S08]  /*8150*/  SYNCS.ARRIVE.TRANS64 RZ, [R16+URZ+0x26818], R5 ;  /* 0x0268180510ff79a7 */ /* 0x0007f0000800003f */
[----:B------:R-:W-:Y:S05]  /*8160*/  @!P0 BRA `(.L_x_1357) ;  /* 0x0000000000048947 */ /* 0x000fea0003800000 */
[----:B------:R-:W-:Y:S01]  /*8170*/  BPT.TRAP 0x1 ;  /* 0x000000040000795c */ /* 0x000fe20000300000 */
.L_x_1357:
        /* <DEDUP_REMOVED lines=41> */
.L_x_1343:
[----:B------:R-:W3:Y:S01]  /*8410*/  S2R R0, SR_TID.X ;  /* 0x0000000000007919 */ /* 0x000ee20000002100 */
[----:B------:R-:W-:Y:S01]  /*8420*/  IMAD R3, R19, 0x8, R16 ;  /* 0x0000000813037824 */ /* 0x000fe200078e0210 */
[----:B---3--:R-:W-:Y:S02]  /*8430*/  LOP3.LUT R2, R0, 0x7f, RZ, 0xc0, !PT ;  /* 0x0000007f00027812 */ /* 0x008fe400078ec0ff */
[----:B------:R-:W-:Y:S02]  /*8440*/  SHF.L.U32 R0, R11, 0x1f, RZ ;  /* 0x0000001f0b007819 */ /* 0x000fe400000006ff */
[----:B------:R-:W-:Y:S02]  /*8450*/  ISETP.NE.AND P1, PT, R2, RZ, PT ;  /* 0x000000ff0200720c */ /* 0x000fe40003f25270 */
[----:B------:R-:W3:Y:S02]  /*8460*/  SYNCS.PHASECHK.TRANS64.TRYWAIT P0, [R3+URZ+0x26840], R0 ;  /* 0x02684000030075a7 */ /* 0x000ee4000800017f */
[----:B---3--:R-:W-:Y:S09]  /*8470*/  @!P0 BRA `(.L_x_1358) ;  /* 0x00000008006c8947 */ /* 0x008ff20003800000 */
.L_x_1377:
[----:B------:R-:W-:Y:S05]  /*8480*/  @P1 BRA `(.L_x_1359) ;  /* 0x0000000000181947 */ /* 0x000fea0003800000 */
[----:B------:R-:W1:Y:S01]  /*8490*/  S2R R2, SR_TID.X ;  /* 0x0000000000027919 */ /* 0x000e620000002100 */
[----:B---3--:R-:W-:-:S04]  /*84a0*/  IMAD.MOV.U32 R0, RZ, RZ, 0x3100 ;  /* 0x00003100ff007424 */ /* 0x008fc800078e00ff */
[----:B------:R3:W-:Y:S01]  /*84b0*/  SYNCS.ARRIVE.TRANS64 RZ, [R3+URZ+0x26830], R0 ;  /* 0x0268300003ff79a7 */ /* 0x0007e2000800003f */
[----:B-1----:R-:W-:-:S13]  /*84c0*/  LOP3.LUT P0, RZ, R2, 0x1f, RZ, 0xc0, !PT ;  /* 0x0000001f02ff7812 */ /* 0x002fda000780c0ff */
[----:B---3--:R-:W-:Y:S05]  /*84d0*/  @!P0 BRA `(.L_x_1359) ;  /* 0x0000000000048947 */ /* 0x008fea0003800000 */
[----:B------:R-:W-:Y:S01]  /*84e0*/  BPT.TRAP 0x1 ;  /* 0x000000040000795c */ /* 0x000fe20000300000 */
.L_x_1359:
        /* <DEDUP_REMOVED lines=47> */
.L_x_1340:
[----:B------:R-:W-:Y:S05]  /*87e0*/  BSYNC B0 ;  /* 0x0000000000007941 */ /* 0x000fea0003800000 */
.L_x_1338:
[----:B------:R-:W-:-:S03]  /*87f0*/  UMOV UR7, 0xffffffff ;  /* 0xffffffff00077882 */ /* 0x000fc60000000000 */
[----:B------:R-:W-:Y:S05]  /*8800*/  BRA.DIV UR7, `(.L_x_1360) ;  /* 0x00000006079c7947 */ /* 0x000fea000b800000 */
[----:B------:R-:W-:-:S13]  /*8810*/  ELECT P6, URZ, PT ;  /* 0x00000000003f782f */ /* 0x000fda00038c0000 */
.L_x_1380:
[----:B------:R-:W-:Y:S05]  /*8820*/  @!P6 BRA `(.L_x_1289) ;  /* 0x000000000084e947 */ /* 0x000fea0003800000 */
[----:B------:R-:W-:-:S06]  /*8830*/  ULOP3.LUT UR7, UR38, 0x2, URZ, 0xfc, !UPT ;  /* 0x0000000226077892 */ /* 0x000fcc000f8efc3f */
[----:B------:R-:W-:-:S05]  /*8840*/  IMAD.U32 R2, RZ, RZ, UR7 ;  /* 0x00000007ff027e24 */ /* 0x000fca000f8e00ff */
[----:B------:R-:W-:-:S13]  /*8850*/  ISETP.NE.AND P2, PT, R2, 0x3, PT ;  /* 0x000000030200780c */ /* 0x000fda0003f45270 */
[----:B------:R-:W-:Y:S05]  /*8860*/  @!P2 BRA `(.L_x_1361) ;  /* 0x000000000004a947 */ /* 0x000fea0003800000 */
[----:B------:R-:W-:Y:S01]  /*8870*/  BPT.TRAP 0x1 ;  /* 0x000000040000795c */ /* 0x000fe20000300000 */
.L_x_1361:
        /* <DEDUP_REMOVED lines=15> */
.L_x_1381:
[----:B------:R-:W2:Y:S02]  /*8970*/  SYNCS.PHASECHK.TRANS64.TRYWAIT P0, [R3+URZ], R2 ;  /* 0x00000002030075a7 */ /* 0x000ea4000800017f */
[----:B--2---:R-:W-:Y:S05]  /*8980*/  @!P0 BRA `(.L_x_1363) ;  /* 0x0000000400708947 */ /* 0x004fea0003800000 */
.L_x_1382:
[----:B------:R-:W-:Y:S05]  /*8990*/  @!P2 BRA `(.L_x_1364) ;  /* 0x000000000004a947 */ /* 0x000fea0003800000 */
[----:B------:R-:W-:Y:S01]  /*89a0*/  BPT.TRAP 0x1 ;  /* 0x000000040000795c */ /* 0x000fe20000300000 */
.L_x_1364:
[----:B--2---:R-:W-:-:S04]  /*89b0*/  VIADD R3, R7, 0x26840 ;  /* 0x0002684007037836 */ /* 0x004fc80000000000 */
[----:B------:R-:W-:-:S04]  /*89c0*/  IMAD R0, R0, 0x8, R3 ;  /* 0x0000000800007824 */ /* 0x000fc800078e0203 */
[----:B------:R-:W2:Y:S02]  /*89d0*/  SYNCS.PHASECHK.TRANS64.TRYWAIT P0, [R0+URZ], R5 ;  /* 0x00000005000075a7 */ /* 0x000ea4000800017f */
[----:B--2---:R-:W-:Y:S05]  /*89e0*/  @!P0 BRA `(.L_x_1365) ;  /* 0x00000004006c8947 */ /* 0x004fea0003800000 */
.L_x_1383:
[----:B------:R-:W-:-:S07]  /*89f0*/  IMAD R3, R4, 0x8, R3 ;  /* 0x0000000804037824 */ /* 0x000fce00078e0203 */
.L_x_1366:
[----:B---3--:R3:W4:Y:S02]  /*8a00*/  SYNCS.PHASECHK.TRANS64.TRYWAIT P0, [R3+URZ], R2 ;  /* 0x00000002030075a7 */ /* 0x008724000800017f */
[----:B----4-:R-:W-:Y:S05]  /*8a10*/  @!P0 NANOSLEEP.SYNCS 0x989680 ;  /* 0x009896800000895d */ /* 0x010fea0003900000 */
[----:B------:R-:W4:Y:S02]  /*8a20*/  @!P0 SYNCS.PHASECHK.TRANS64 P0, [R3+URZ], R2 ;  /* 0x00000002030085a7 */ /* 0x000f24000800007f */
[----:B----4-:R-:W-:Y:S05]  /*8a30*/  @!P0 BRA `(.L_x_1366) ;  /* 0xfffffffc00f08947 */ /* 0x010fea000383ffff */
.L_x_1289:
[----:B------:R-:W-:Y:S05]  /*8a40*/  BSYNC B6 ;  /* 0x0000000000067941 */ /* 0x000fea0003800000 */
.L_x_1286:
[----:B------:R-:W-:Y:S05]  /*8a50*/  EXIT ;  /* 0x000000000000794d */ /* 0x000fea0003800000 */
.L_x_1296:
[----:B------:R-:W-:Y:S02]  /*8a60*/  IMAD.MOV.U32 R13, RZ, RZ, R17 ;  /* 0x000000ffff0d7224 */ /* 0x000fe400078e0011 */
[----:B------:R-:W-:Y:S02]  /*8a70*/  IMAD.MOV.U32 R12, RZ, RZ, RZ ;  /* 0x000000ffff0c7224 */ /* 0x000fe400078e00ff */
[----:B------:R-:W-:Y:S02]  /*8a80*/  IMAD.MOV.U32 R11, RZ, RZ, 0x1f ;  /* 0x0000001fff0b7424 */ /* 0x000fe400078e00ff */
[----:B------:R-:W-:-:S07]  /*8a90*/  IMAD.MOV.U32 R15, RZ, RZ, -0x1 ;  /* 0xffffffffff0f7424 */ /* 0x000fce00078e00ff */
[----:B------:R-:W-:Y:S05]  /*8aa0*/  WARPSYNC.COLLECTIVE R15, `(.L_x_1367) ;  /* 0x000000000f087348 */ /* 0x000fea0003c00000 */
[----:B------:R1:W2:Y:S02]  /*8ab0*/  SHFL.IDX P6, R14, R13, R12, R11 ;  /* 0x0000000c0d0e7389 */ /* 0x0002a400000c000b */
[----:B-12---:R-:W-:Y:S01]  /*8ac0*/  ENDCOLLECTIVE ;  /* 0x000000000000791b */ /* 0x006fe20003800000 */
.L_x_1367:
[----:B------:R-:W-:Y:S05]  /*8ad0*/  BRA `(.L_x_1368) ;  /* 0xffffff8400607947 */ /* 0x000fea000383ffff */
.L_x_1298:
[----:B--2---:R2:W3:Y:S02]  /*8ae0*/  SYNCS.PHASECHK.TRANS64.TRYWAIT P0, [R237+URZ+0x26800], R4 ;  /* 0x02680004ed0075a7 */ /* 0x0044e4000800017f */
[----:B---3--:R-:W-:Y:S05]  /*8af0*/  @!P0 NANOSLEEP.SYNCS 0x989680 ;  /* 0x009896800000895d */ /* 0x008fea0003900000 */
[----:B------:R-:W3:Y:S02]  /*8b00*/  @!P0 SYNCS.PHASECHK.TRANS64 P0, [R237+URZ+0x26800], R4 ;  /* 0x02680004ed0085a7 */ /* 0x000ee4000800007f */
[----:B---3--:R-:W-:Y:S05]  /*8b10*/  @!P0 BRA `(.L_x_1298) ;  /* 0xfffffffc00f08947 */ /* 0x008fea000383ffff */
[----:B------:R-:W-:Y:S05]  /*8b20*/  BRA `(.L_x_1297) ;  /* 0xffffff8400887947 */ /* 0x000fea000383ffff */
.L_x_1303:
[----:B--2---:R-:W-:-:S04]  /*8b30*/  IMAD.U32 R5, RZ, RZ, UR6 ;  /* 0x00000006ff057e24 */ /* 0x004fc8000f8e00ff */
[----:B------:R2:W3:Y:S03]  /*8b40*/  SYNCS.PHASECHK.TRANS64.TRYWAIT P0, [R5+URZ+0x26810], R120 ;  /* 0x02681078050075a7 */ /* 0x0004e6000800017f */
[----:B---3--:R-:W-:Y:S05]  /*8b50*/  @!P0 NANOSLEEP.SYNCS 0x989680 ;  /* 0x009896800000895d */ /* 0x008fea0003900000 */
[----:B------:R-:W3:Y:S02]  /*8b60*/  @!P0 SYNCS.PHASECHK.TRANS64 P0, [R5+URZ+0x26810], R120 ;  /* 0x02681078050085a7 */ /* 0x000ee4000800007f */
[----:B---3--:R-:W-:Y:S05]  /*8b70*/  @!P0 BRA `(.L_x_1303) ;  /* 0xfffffffc00ec8947 */ /* 0x008fea000383ffff */
[----:B------:R-:W-:Y:S05]  /*8b80*/  BRA `(.L_x_1302) ;  /* 0xffffff8c00f07947 */ /* 0x000fea000383ffff */
.L_x_1307:
[----:B------:R-:W-:-:S04]  /*8b90*/  IMAD.U32 R121, RZ, RZ, UR6 ;  /* 0x00000006ff797e24 */ /* 0x000fc8000f8e00ff */
[----:B------:R1:W1:Y:S03]  /*8ba0*/  SYNCS.PHASECHK.TRANS64.TRYWAIT P0, [R121+URZ+0x26830], R120 ;  /* 0x02683078790075a7 */ /* 0x000266000800017f */
[----:B-1----:R-:W-:Y:S05]  /*8bb0*/  @!P0 NANOSLEEP.SYNCS 0x989680 ;  /* 0x009896800000895d */ /* 0x002fea0003900000 */
[----:B------:R-:W1:Y:S02]  /*8bc0*/  @!P0 SYNCS.PHASECHK.TRANS64 P0, [R121+URZ+0x26830], R120 ;  /* 0x02683078790085a7 */ /* 0x000e64000800007f */
[----:B-1----:R-:W-:Y:S05]  /*8bd0*/  @!P0 BRA `(.L_x_1307) ;  /* 0xfffffffc00ec8947 */ /* 0x002fea000383ffff */
[----:B------:R-:W-:Y:S05]  /*8be0*/  BRA `(.L_x_1306) ;  /* 0xffffff9400b47947 */ /* 0x000fea000383ffff */
.L_x_1341:
[----:B-1----:R1:W2:Y:S02]  /*8bf0*/  SYNCS.PHASECHK.TRANS64.TRYWAIT P0, [R16+URZ+0x26820], R3 ;  /* 0x02682003100075a7 */ /* 0x0022a4000800017f */
[----:B--2---:R-:W-:Y:S05]  /*8c00*/  @!P0 NANOSLEEP.SYNCS 0x989680 ;  /* 0x009896800000895d */ /* 0x004fea0003900000 */
[----:B------:R-:W2:Y:S02]  /*8c10*/  @!P0 SYNCS.PHASECHK.TRANS64 P0, [R16+URZ+0x26820], R3 ;  /* 0x02682003100085a7 */ /* 0x000ea4000800007f */
[----:B--2---:R-:W-:Y:S05]  /*8c20*/  @!P0 BRA `(.L_x_1341) ;  /* 0xfffffffc00f08947 */ /* 0x004fea000383ffff */
[----:B------:R-:W-:Y:S05]  /*8c30*/  BRA `(.L_x_1369) ;  /* 0xffffffdc00207947 */ /* 0x000fea000383ffff */
.L_x_1345:
[----:B-1----:R1:W3:Y:S02]  /*8c40*/  SYNCS.PHASECHK.TRANS64.TRYWAIT P1, [R16+URZ+0x26840], R21 ;  /* 0x02684015100075a7 */ /* 0x0022e4000802017f */
[----:B---3--:R-:W-:Y:S05]  /*8c50*/  @!P1 NANOSLEEP.SYNCS 0x989680 ;  /* 0x009896800000995d */ /* 0x008fea0003900000 */
[----:B------:R-:W3:Y:S02]  /*8c60*/  @!P1 SYNCS.PHASECHK.TRANS64 P1, [R16+URZ+0x26840], R21 ;  /* 0x02684015100095a7 */ /* 0x000ee4000802007f */
[----:B---3--:R-:W-:Y:S05]  /*8c70*/  @!P1 BRA `(.L_x_1345) ;  /* 0xfffffffc00f09947 */ /* 0x008fea000383ffff */
[----:B------:R-:W-:Y:S05]  /*8c80*/  BRA `(.L_x_1370) ;  /* 0xffffffe400507947 */ /* 0x000fea000383ffff */
.L_x_1347:
[----:B--2---:R2:W3:Y:S02]  /*8c90*/  SYNCS.PHASECHK.TRANS64.TRYWAIT P1, [R16+URZ+0x26828], R21 ;  /* 0x02682815100075a7 */ /* 0x0044e4000802017f */
[----:B---3--:R-:W-:Y:S05]  /*8ca0*/  @!P1 NANOSLEEP.SYNCS 0x989680 ;  /* 0x009896800000995d */ /* 0x008fea0003900000 */
[----:B------:R-:W3:Y:S02]  /*8cb0*/  @!P1 SYNCS.PHASECHK.TRANS64 P1, [R16+URZ+0x26828], R21 ;  /* 0x02682815100095a7 */ /* 0x000ee4000802007f */
[----:B---3--:R-:W-:Y:S05]  /*8cc0*/  @!P1 BRA `(.L_x_1347) ;  /* 0xfffffffc00f09947 */ /* 0x008fea000383ffff */
[----:B------:R-:W-:Y:S05]  /*8cd0*/  BRA `(.L_x_1371) ;  /* 0xffffffe800007947 */ /* 0x000fea000383ffff */
.L_x_1349:
[----:B---3--:R3:W4:Y:S02]  /*8ce0*/  SYNCS.PHASECHK.TRANS64.TRYWAIT P1, [R16+URZ+0x26848], R21 ;  /* 0x02684815100075a7 */ /* 0x008724000802017f */
[----:B----4-:R-:W-:Y:S05]  /*8cf0*/  @!P1 NANOSLEEP.SYNCS 0x989680 ;  /* 0x009896800000995d */ /* 0x010fea0003900000 */
[----:B------:R-:W4:Y:S02]  /*8d00*/  @!P1 SYNCS.PHASECHK.TRANS64 P1, [R16+URZ+0x26848], R21 ;  /* 0x02684815100095a7 */ /* 0x000f24000802007f */
[----:B----4-:R-:W-:Y:S05]  /*8d10*/  @!P1 BRA `(.L_x_1349) ;  /* 0xfffffffc00f09947 */ /* 0x010fea000383ffff */
[----:B------:R-:W-:Y:S05]  /*8d20*/  BRA `(.L_x_1372) ;  /* 0xffffffe800b07947 */ /* 0x000fea000383ffff */
.L_x_1351:
[----:B------:R-:W-:-:S07]  /*8d30*/  SHF.L.U32 R5, R11, 0x1f, RZ ;  /* 0x0000001f0b057819 */ /* 0x000fce00000006ff */
.L_x_1373:
[----:B------:R1:W1:Y:S02]  /*8d40*/  SYNCS.PHASECHK.TRANS64.TRYWAIT P1, [R16+URZ+0x26820], R5 ;  /* 0x02682005100075a7 */ /* 0x000264000802017f */
[----:B-1----:R-:W-:Y:S05]  /*8d50*/  @!P1 NANOSLEEP.SYNCS 0x989680 ;  /* 0x009896800000995d */ /* 0x002fea0003900000 */
[----:B------:R-:W1:Y:S02]  /*8d60*/  @!P1 SYNCS.PHASECHK.TRANS64 P1, [R16+URZ+0x26820], R5 ;  /* 0x02682005100095a7 */ /* 0x000e64000802007f */
[----:B-1----:R-:W-:Y:S05]  /*8d70*/  @!P1 BRA `(.L_x_1373) ;  /* 0xfffffffc00f09947 */ /* 0x002fea000383ffff */
[----:B------:R-:W-:Y:S05]  /*8d80*/  BRA `(.L_x_1374) ;  /* 0xffffffec00487947 */ /* 0x000fea000383ffff */
.L_x_1354:
[----:B-1----:R1:W3:Y:S02]  /*8d90*/  SYNCS.PHASECHK.TRANS64.TRYWAIT P1, [R16+URZ+0x26840], R13 ;  /* 0x0268400d100075a7 */ /* 0x0022e4000802017f */
[----:B---3--:R-:W-:Y:S05]  /*8da0*/  @!P1 NANOSLEEP.SYNCS 0x989680 ;  /* 0x009896800000995d */ /* 0x008fea0003900000 */
[----:B------:R-:W3:Y:S02]  /*8db0*/  @!P1 SYNCS.PHASECHK.TRANS64 P1, [R16+URZ+0x26840], R13 ;  /* 0x0268400d100095a7 */ /* 0x000ee4000802007f */
[----:B---3--:R-:W-:Y:S05]  /*8dc0*/  @!P1 BRA `(.L_x_1354) ;  /* 0xfffffffc00f09947 */ /* 0x008fea000383ffff */
[----:B------:R-:W-:Y:S05]  /*8dd0*/  BRA `(.L_x_1375) ;  /* 0xfffffff000187947 */ /* 0x000fea000383ffff */
.L_x_1356:
[----:B--2---:R2:W3:Y:S02]  /*8de0*/  SYNCS.PHASECHK.TRANS64.TRYWAIT P1, [R16+URZ+0x26828], R13 ;  /* 0x0268280d100075a7 */ /* 0x0044e4000802017f */
[----:B---3--:R-:W-:Y:S05]  /*8df0*/  @!P1 NANOSLEEP.SYNCS 0x989680 ;  /* 0x009896800000995d */ /* 0x008fea0003900000 */
[----:B------:R-:W3:Y:S02]  /*8e00*/  @!P1 SYNCS.PHASECHK.TRANS64 P1, [R16+URZ+0x26828], R13 ;  /* 0x0268280d100095a7 */ /* 0x000ee4000802007f */
[----:B---3--:R-:W-:Y:S05]  /*8e10*/  @!P1 BRA `(.L_x_1356) ;  /* 0xfffffffc00f09947 */ /* 0x008fea000383ffff */
[----:B------:R-:W-:Y:S05]  /*8e20*/  BRA `(.L_x_1376) ;  /* 0xfffffff000bc7947 */ /* 0x000fea000383ffff */
.L_x_1358:
[----:B---3--:R3:W1:Y:S02]  /*8e30*/  SYNCS.PHASECHK.TRANS64.TRYWAIT P0, [R3+URZ+0x26840], R0 ;  /* 0x02684000030075a7 */ /* 0x008664000800017f */
[----:B-1----:R-:W-:Y:S05]  /*8e40*/  @!P0 NANOSLEEP.SYNCS 0x989680 ;  /* 0x009896800000895d */ /* 0x002fea0003900000 */
[----:B------:R-:W1:Y:S02]  /*8e50*/  @!P0 SYNCS.PHASECHK.TRANS64 P0, [R3+URZ+0x26840], R0 ;  /* 0x02684000030085a7 */ /* 0x000e64000800007f */
[----:B-1----:R-:W-:Y:S05]  /*8e60*/  @!P0 BRA `(.L_x_1358) ;  /* 0xfffffffc00f08947 */ /* 0x002fea000383ffff */
[----:B------:R-:W-:Y:S05]  /*8e70*/  BRA `(.L_x_1377) ;  /* 0xfffffff400807947 */ /* 0x000fea000383ffff */
.L_x_1360:
[----:B------:R-:W-:Y:S01]  /*8e80*/  BSSY B0, `(.L_x_1378) ;  /* 0x0000006000007945 */ /* 0x000fe20003800000 */
[----:B------:R-:W-:-:S07]  /*8e90*/  IMAD.MOV.U32 R15, RZ, RZ, -0x1 ;  /* 0xffffffffff0f7424 */ /* 0x000fce00078e00ff */
[----:B------:R-:W-:Y:S05]  /*8ea0*/  WARPSYNC.COLLECTIVE R15, `(.L_x_1379) ;  /* 0x000000000f0c7348 */ /* 0x000fea0003c00000 */
[----:B------:R-:W-:Y:S02]  /*8eb0*/  ELECT P6, UR62, PT ;  /* 0x00000000003e782f */ /* 0x000fe400038c0000 */
[----:B------:R-:W-:Y:S01]  /*8ec0*/  MOV R14, UR62 ;  /* 0x0000003e000e7c02 */ /* 0x000fe20008000f00 */
[----:B------:R-:W-:Y:S10]  /*8ed0*/  ENDCOLLECTIVE ;  /* 0x000000000000791b */ /* 0x000ff40003800000 */
.L_x_1379:
[----:B------:R-:W-:Y:S05]  /*8ee0*/  BSYNC B0 ;  /* 0x0000000000007941 */ /* 0x000fea0003800000 */
.L_x_1378:
[----:B------:R-:W-:Y:S05]  /*8ef0*/  BRA `(.L_x_1380) ;  /* 0xfffffff800487947 */ /* 0x000fea000383ffff */
.L_x_1362:
[----:B-1----:R1:W2:Y:S02]  /*8f00*/  SYNCS.PHASECHK.TRANS64.TRYWAIT P0, [R6+URZ], R5 ;  /* 0x00000005060075a7 */ /* 0x0022a4000800017f */
[----:B--2---:R-:W-:Y:S05]  /*8f10*/  @!P0 NANOSLEEP.SYNCS 0x989680 ;  /* 0x009896800000895d */ /* 0x004fea0003900000 */
[----:B------:R-:W2:Y:S02]  /*8f20*/  @!P0 SYNCS.PHASECHK.TRANS64 P0, [R6+URZ], R5 ;  /* 0x00000005060085a7 */ /* 0x000ea4000800007f */
[----:B--2---:R-:W-:Y:S05]  /*8f30*/  @!P0 BRA `(.L_x_1362) ;  /* 0xfffffffc00f08947 */ /* 0x004fea000383ffff */
[----:B------:R-:W-:Y:S05]  /*8f40*/  BRA `(.L_x_1381) ;  /* 0xfffffff800887947 */ /* 0x000fea000383ffff */
.L_x_1363:
[----:B--2---:R2:W3:Y:S02]  /*8f50*/  SYNCS.PHASECHK.TRANS64.TRYWAIT P0, [R3+URZ], R2 ;  /* 0x00000002030075a7 */ /* 0x0044e4000800017f */
[----:B---3--:R-:W-:Y:S05]  /*8f60*/  @!P0 NANOSLEEP.SYNCS 0x989680 ;  /* 0x009896800000895d */ /* 0x008fea0003900000 */
[----:B------:R-:W3:Y:S02]  /*8f70*/  @!P0 SYNCS.PHASECHK.TRANS64 P0, [R3+URZ], R2 ;  /* 0x00000002030085a7 */ /* 0x000ee4000800007f */
[----:B---3--:R-:W-:Y:S05]  /*8f80*/  @!P0 BRA `(.L_x_1363) ;  /* 0xfffffffc00f08947 */ /* 0x008fea000383ffff */
[----:B------:R-:W-:Y:S05]  /*8f90*/  BRA `(.L_x_1382) ;  /* 0xfffffff8007c7947 */ /* 0x000fea000383ffff */
.L_x_1365:
[----:B--2---:R2:W3:Y:S02]  /*8fa0*/  SYNCS.PHASECHK.TRANS64.TRYWAIT P0, [R0+URZ], R5 ;  /* 0x00000005000075a7 */ /* 0x0044e4000800017f */
[----:B---3--:R-:W-:Y:S05]  /*8fb0*/  @!P0 NANOSLEEP.SYNCS 0x989680 ;  /* 0x009896800000895d */ /* 0x008fea0003900000 */
[----:B------:R-:W3:Y:S02]  /*8fc0*/  @!P0 SYNCS.PHASECHK.TRANS64 P0, [R0+URZ], R5 ;  /* 0x00000005000085a7 */ /* 0x000ee4000800007f */
[----:B---3--:R-:W-:Y:S05]  /*8fd0*/  @!P0 BRA `(.L_x_1365) ;  /* 0xfffffffc00f08947 */ /* 0x008fea000383ffff */
[----:B------:R-:W-:Y:S05]  /*8fe0*/  BRA `(.L_x_1383) ;  /* 0xfffffff800807947 */ /* 0x000fea000383ffff */
.L_x_1384:
        /* <DEDUP_REMOVED lines=9> */
.L_x_3305:


//--------------------- .text._ZN7cutlass13device_kernelIN5flash11enable_sm90INS1_16FlashAttnBwdSm90INS1_25CollectiveMainloopBwdSm90ILi2ELi2ELi2EN4cute5tupleIJNS5_1CILi1EEES8_S8_EEENS6_IJNS7_ILi64EEENS7_ILi128EEENS7_ILi96EEEEEENS_6half_tEfNS_4arch4Sm90ELb0ELb1ELb1ELb0ELb1ELb1ELb0ELb0ELi2ELi1ELi2ELi1ELb1EEENS1_24CollectiveEpilogueBwdGQAISD_fSG_Li256ELb0ELb1EEENS1_19SingleTileSchedulerILb0ELb0ELb0ELi128EEEEEEEEEvNT_6ParamsE --------------------------
	.section	.text._ZN7cutlass13device_kernelIN5flash11enable_sm90INS1_16FlashAttnBwdSm90INS1_25CollectiveMainloopBwdSm90ILi2ELi2ELi2EN4cute5tupleIJNS5_1CILi1EEES8_S8_EEENS6_IJNS7_ILi64EEENS7_ILi128EEENS7_ILi96EEEEEENS_6half_tEfNS_4arch4Sm90ELb0ELb1ELb1ELb0ELb1ELb1ELb0ELb0ELi2ELi1ELi2ELi1ELb1EEENS1_24CollectiveEpilogueBwdGQAISD_fSG_Li256ELb0ELb1EEENS1_19SingleTileSchedulerILb0ELb0ELb0ELi128EEEEEEEEEvNT_6ParamsE,"ax",@progbits
	.align	128
.text._ZN7cutlass13device_kernelIN5flash11enable_sm90INS1_16FlashAttnBwdSm90INS1_25CollectiveMainloopBwdSm90ILi2ELi2ELi2EN4cute5tupleIJNS5_1CILi1EEES8_S8_EEENS6_IJNS7_ILi64EEENS7_ILi128EEENS7_ILi96EEEEEENS_6half_tEfNS_4arch4Sm90ELb0ELb1ELb1ELb0ELb1ELb1ELb0ELb0ELi2ELi1ELi2ELi1ELb1EEENS1_24CollectiveEpilogueBwdGQAISD_fSG_Li256ELb0ELb1EEENS1_19SingleTileSchedulerILb0ELb0ELb0ELi128EEEEEEEEEvNT_6ParamsE:
        .type           _ZN7cutlass13device_kernelIN5flash11enable_sm90INS1_16FlashAttnBwdSm90INS1_25CollectiveMainloopBwdSm90ILi2ELi2ELi2EN4cute5tupleIJNS5_1CILi1EEES8_S8_EEENS6_IJNS7_ILi64EEENS7_ILi128EEENS7_ILi96EEEEEENS_6half_tEfNS_4arch4Sm90ELb0ELb1ELb1ELb0ELb1ELb1ELb0ELb0ELi2ELi1ELi2ELi1ELb1EEENS1_24CollectiveEpilogueBwdGQAISD_fSG_Li256ELb0ELb1EEENS1_19SingleTileSchedulerILb0ELb0ELb0ELi128EEEEEEEEEvNT_6ParamsE,@function
        .size           _ZN7cutlass13device_kernelIN5flash11enable_sm90INS1_16FlashAttnBwdSm90INS1_25CollectiveMainloopBwdSm90ILi2ELi2ELi2EN4cute5tupleIJNS5_1CILi1EEES8_S8_EEENS6_IJNS7_ILi64EEENS7_ILi128EEENS7_ILi96EEEEEENS_6half_tEfNS_4arch4Sm90ELb0ELb1ELb1ELb0ELb1ELb1ELb0ELb0ELi2ELi1ELi2ELi1ELb1EEENS1_24CollectiveEpilogueBwdGQAISD_fSG_Li256ELb0ELb1EEENS1_19SingleTileSchedulerILb0ELb0ELb0ELi128EEEEEEEEEvNT_6ParamsE,(.L_x_3306 - _ZN7cutlass13device_kernelIN5flash11enable_sm90INS1_16FlashAttnBwdSm90INS1_25CollectiveMainloopBwdSm90ILi2ELi2ELi2EN4cute5tupleIJNS5_1CILi1EEES8_S8_EEENS6_IJNS7_ILi64EEENS7_ILi128EEENS7_ILi96EEEEEENS_6half_tEfNS_4arch4Sm90ELb0ELb1ELb1ELb0ELb1ELb1ELb0ELb0ELi2ELi1ELi2ELi1ELb1EEENS1_24CollectiveEpilogueBwdGQAISD_fSG_Li256ELb0ELb1EEENS1_19SingleTileSchedulerILb0ELb0ELb0ELi128EEEEEEEEEvNT_6ParamsE)
        .other          _ZN7cutlass13device_kernelIN5flash11enable_sm90INS1_16FlashAttnBwdSm90INS1_25CollectiveMainloopBwdSm90ILi2ELi2ELi2EN4cute5tupleIJNS5_1CILi1EEES8_S8_EEENS6_IJNS7_ILi64EEENS7_ILi128EEENS7_ILi96EEEEEENS_6half_tEfNS_4arch4Sm90ELb0ELb1ELb1ELb0ELb1ELb1ELb0ELb0ELi2ELi1ELi2ELi1ELb1EEENS1_24CollectiveEpilogueBwdGQAISD_fSG_Li256ELb0ELb1EEENS1_19SingleTileSchedulerILb0ELb0ELb0ELi128EEEEEEEEEvNT_6ParamsE,@"STO_CUDA_ENTRY STV_DEFAULT"
_ZN7cutlass13device_kernelIN5flash11enable_sm90INS1_16FlashAttnBwdSm90INS1_25CollectiveMainloopBwdSm90ILi2ELi2ELi2EN4cute5tupleIJNS5_1CILi1EEES8_S8_EEENS6_IJNS7_ILi64EEENS7_ILi128EEENS7_ILi96EEEEEENS_6half_tEfNS_4arch4Sm90ELb0ELb1ELb1ELb0ELb1ELb1ELb0ELb0ELi2ELi1ELi2ELi1ELb1EEENS1_24CollectiveEpilogueBwdGQAISD_fSG_Li256ELb0ELb1EEENS1_19SingleTileSchedulerILb0ELb0ELb0ELi128EEEEEEEEEvNT_6ParamsE:
        /* <DEDUP_REMOVED lines=24> */
.L_x_1386:
[----:B------:R-:W-:Y:S05]  /*0180*/  BSYNC B0 ;  /* 0x0000000000007941 */ /* 0x000fea0003800000 */
.L_x_1385:
        /* <DEDUP_REMOVED lines=37> */
.L_x_1387:
        /* <DEDUP_REMOVED lines=22> */
.L_x_1388:
[----:B------:R-:W-:Y:S01]  /*0540*/  PLOP3.LUT P0, PT, PT, PT, UP0, 0x80, 0x0 ;  /* 0x000000000000781c */ /* 0x000fe20003f0f008 */
[----:B------:R-:W-:Y:S01]  /*0550*/  NOP ;  /* 0x0000000000007918 */ /* 0x000fe20000000000 */
[----:B------:R-:W-:Y:S01]  /*0560*/  ULDC.64 UR46, c[0x0][0x208] ;  /* 0x00008200002e7ab9 */ /* 0x000fe20000000a00 */
[----:B------:R-:W-:Y:S01]  /*0570*/  BSSY B6, `(.L_x_1389) ;  /* 0x000098a000067945 */ /* 0x000fe20003800000 */
[----:B-12-4-:R-:W-:Y:S09]  /*0580*/  BAR.SYNC.DEFER_BLOCKING 0x0 ;  /* 0x0000000000007b1d */ /* 0x016ff20000010000 */
[----:B------:R-:W-:Y:S05]  /*0590*/  @!P0 BRA `(.L_x_1390) ;  /* 0x0000005400908947 */ /* 0x000fea0003800000 */
.L_x_1391:
        /* <DEDUP_REMOVED lines=13> */
[----:B-1----:R-:W-:Y:S05]  /*0670*/  @!P0 BRA `(.L_x_1392) ;  /* 0x0000009400e48947 */ /* 0x002fea0003800000 */
        /* <DEDUP_REMOVED lines=73> */
.L_x_1393:
        /* <DEDUP_REMOVED lines=28> */
.L_x_1396:
        /* <DEDUP_REMOVED lines=15> */
.L_x_1395:
        /* <DEDUP_REMOVED lines=22> */
.L_x_1398:
        /* <DEDUP_REMOVED lines=15> */
.L_x_1397:
[----:B------:R-:W-:Y:S01]  /*1010*/  SHF.R.S32.HI R19, RZ, 0x1f, R18 ;  /* 0x0000001fff137819 */ /* 0x000fe20000011412 */
[----:B------:R-:W-:-:S03]  /*1020*/  UMOV UR4, 0xffffffff ;  /* 0xffffffff00047882 */ /* 0x000fc60000000000 */
[----:B------:R-:W-:-:S04]  /*1030*/  LEA.HI R0, R19, R18, RZ, 0x7 ;  /* 0x0000001213007211 */ /* 0x000fc800078f38ff */
[----:B------:R-:W-:Y:S01]  /*1040*/  SHF.R.S32.HI R17, RZ, 0x7, R0 ;  /* 0x00000007ff117819 */ /* 0x000fe20000011400 */
[----:B------:R-:W-:Y:S06]  /*1050*/  BRA.DIV UR4, `(.L_x_1399) ;  /* 0x0000008e04747947 */ /* 0x000fec000b800000 */
[----:B------:R1:W2:Y:S02]  /*1060*/  SHFL.IDX PT, R14, R17, RZ, 0x1f ;  /* 0x00001fff110e7589 */ /* 0x0002a400000e0000 */
.L_x_1512:
        /* <DEDUP_REMOVED lines=15> */
.L_x_1400:
        /* <DEDUP_REMOVED lines=19> */
.L_x_1402:
        /* <DEDUP_REMOVED lines=127> */
.L_x_1413:
[----:B------:R-:W-:-:S06]  /*1a80*/  UISETP.NE.AND UP0, UPT, UR11, 0x3, UPT ;  /* 0x000000030b00788c */ /* 0x000fcc000bf05270 */
[----:B------:R-:W-:-:S13]  /*1a90*/  PLOP3.LUT P6, PT, PT, PT, UP0, 0x80, 0x0 ;  /* 0x000000000000781c */ /* 0x000fda0003fcf008 */
[----:B-1----:R-:W-:Y:S05]  /*1aa0*/  @!P6 BRA `(.L_x_1403) ;  /* 0x000000000004e947 */ /* 0x002fea0003800000 */
[----:B------:R-:W-:Y:S01]  /*1ab0*/  BPT.TRAP 0x1 ;  /* 0x000000040000795c */ /* 0x000fe20000300000 */
.L_x_1403:
[----:B------:R-:W-:Y:S01]  /*1ac0*/  R2UR UR9, R237 ;  /* 0x00000000ed0972ca */ /* 0x000fe200000e0000 */
[----:B------:R-:W-:-:S05]  /*1ad0*/  IMAD.U32 R120, RZ, RZ, UR4 ;  /* 0x00000004ff787e24 */ /* 0x000fca000f8e00ff */
[----:B------:R-:W-:-:S07]  /*1ae0*/  SHF.L.U32 R120, R120, 0x1f, RZ ;  /* 0x0000001f78787819 */ /* 0x000fce00000006ff */
[----:B------:R-:W-:-:S09]  /*1af0*/  ULEA UR9, UR5, UR9, 0x3 ;  /* 0x0000000905097291 */ /* 0x000fd2000f8e183f */
[----:B------:R1:W2:Y:S01]  /*1b00*/  SYNCS.PHASECHK.TRANS64.TRYWAIT P0, [UR9+0x26810], R120 ;  /* 0x02681078ff0075a7 */ /* 0x0002a20008000149 */
[----:B------:R-:W-:Y:S05]  /*1b10*/  @!P6 BRA `(.L_x_1404) ;  /* 0x000000000004e947 */ /* 0x000fea0003800000 */
[----:B------:R-:W-:Y:S01]  /*1b20*/  BPT.TRAP 0x1 ;  /* 0x000000040000795c */ /* 0x000fe20000300000 */
.L_x_1404:
[----:B--2---:R-:W-:Y:S05]  /*1b30*/  @P0 BRA `(.L_x_1405) ;  /* 0x0000000000080947 */ /* 0x004fea0003800000 */
[----:B------:R-:W2:Y:S02]  /*1b40*/  SYNCS.PHASECHK.TRANS64.TRYWAIT P0, [UR9+0x26810], R120 ;  /* 0x02681078ff0075a7 */ /* 0x000ea40008000149 */
[----:B--2---:R-:W-:Y:S05]  /*1b50*/  @!P0 BRA `(.L_x_1406) ;  /* 0x0000008000e88947 */ /* 0x004fea0003800000 */
.L_x_1405:
        /* <DEDUP_REMOVED lines=66> */
.L_x_1407:
[----:B------:R1:W1:Y:S01]  /*1f80*/  SYNCS.PHASECHK.TRANS64.TRYWAIT P0, [UR9+0x26830], R120 ;  /* 0x02683078ff0075a7 */ /* 0x0002620008000149 */
[----:B------:R-:W-:Y:S05]  /*1f90*/  @!P6 BRA `(.L_x_1408) ;  /* 0x000000000004e947 */ /* 0x000fea0003800000 */
[----:B------:R-:W-:Y:S01]  /*1fa0*/  BPT.TRAP 0x1 ;  /* 0x000000040000795c */ /* 0x000fe20000300000 */
.L_x_1408:
        /* <DEDUP_REMOVED lines=50> */
.L_x_1409:
        /* <DEDUP_REMOVED lines=600> */
.L_x_1411:
        /* <DEDUP_REMOVED lines=48> */
.L_x_1412:
        /* <DEDUP_REMOVED lines=62> */
.L_x_1394:
[----:B------:R-:W-:Y:S05]  /*4f30*/  @P0 BRA `(.L_x_1392) ;  /* 0x0000004c00b40947 */ /* 0x000fea0003800000 */
[----:B-1----:R-:W1:Y:S01]  /*4f40*/  S2R R4, SR_TID.X ;  /* 0x0000000000047919 */ /* 0x002e620000002100 */
[----:B------:R-:W2:Y:S01]  /*4f50*/  S2UR UR8, SR_CTAID.Y ;  /* 0x00000000000879c3 */ /* 0x000ea20000002600 */
[----:B------:R-:W-:Y:S01]  /*4f60*/  ULDC UR9, c[0x0][0x850] ;  /* 0x0002140000097ab9 */ /* 0x000fe20000000800 */
[----:B------:R-:W-:Y:S01]  /*4f70*/  ULDC.64 UR12, c[0x0][0x818] ;  /* 0x00020600000c7ab9 */ /* 0x000fe20000000a00 */
[----:B------:R-:W-:Y:S01]  /*4f80*/  UISETP.NE.AND UP0, UPT, UR9, 0x1, UPT ;  /* 0x000000010900788c */ /* 0x000fe2000bf05270 */
[----:B------:R-:W-:Y:S01]  /*4f90*/  BSSY B0, `(.L_x_1414) ;  /* 0x0000058000007945 */ /* 0x000fe20003800000 */
[----:B------:R-:W-:Y:S01]  /*4fa0*/  ULDC UR18, c[0x0][0x80c] ;  /* 0x0002030000127ab9 */ /* 0x000fe20000000800 */
[----:B------:R-:W-:Y:S01]  /*4fb0*/  UMOV UR20, 0x400 ;  /* 0x0000040000147882 */ /* 0x000fe20000000000 */
[----:B------:R-:W-:Y:S01]  /*4fc0*/  ULDC.64 UR16, c[0x0][0x840] ;  /* 0x0002100000107ab9 */ /* 0x000fe20000000a00 */
[----:B------:R-:W3:Y:S01]  /*4fd0*/  S2UR UR15, SR_CTAID.X ;  /* 0x00000000000f79c3 */ /* 0x000ee20000002500 */
[----:B------:R-:W-:-:S05]  /*4fe0*/  ULDC.64 UR24, c[0x0][0x848] ;  /* 0x0002120000187ab9 */ /* 0x000fca0000000a00 */
[----:B------:R-:W-:Y:S01]  /*4ff0*/  @UP0 ULDC UR4, c[0x0][0x854] ;  /* 0x0002150000040ab9 */ /* 0x000fe20000000800 */
[----:B------:R-:W-:Y:S01]  /*5000*/  @UP0 ULDC UR7, c[0x0][0x858] ;  /* 0x0002160000070ab9 */ /* 0x000fe20000000800 */
[----:B------:R-:W4:Y:S01]  /*5010*/  S2UR UR14, SR_CTAID.Z ;  /* 0x00000000000e79c3 */ /* 0x000f220000002700 */
[----:B--2---:R-:W-:-:S07]  /*5020*/  UIMAD.WIDE.U32 UR4, UR8, UR4, URZ ;  /* 0x00000004080472a5 */ /* 0x004fce000f8e003f */
[----:B------:R-:W2:Y:S01]  /*5030*/  S2UR UR21, SR_CgaCtaId ;  /* 0x00000000001579c3 */ /* 0x000ea20000008800 */
[----:B------:R-:W-:Y:S01]  /*5040*/  UMOV UR11, UR8 ;  /* 0x00000008000b7c82 */ /* 0x000fe20008000000 */
[----:B------:R-:W-:Y:S01]  /*5050*/  @UP0 USHF.R.U32.HI UR11, URZ, UR7, UR5 ;  /* 0x000000073f0b0299 */ /* 0x000fe20008011605 */
[----:B-1----:R-:W-:-:S03]  /*5060*/  VIADD R3, R4, 0xffffff80 ;  /* 0xffffff8004037836 */ /* 0x002fc60000000000 */
[----:B------:R-:W-:Y:S02]  /*5070*/  USHF.R.S32.HI UR19, URZ, 0x1f, UR11 ;  /* 0x0000001f3f137899 */ /* 0x000fe4000801140b */
[----:B------:R-:W-:Y:S01]  /*5080*/  BAR.SYNC.DEFER_BLOCKING 0x1, 0x100 ;  /* 0x0044000000007b1d */ /* 0x000fe20000010000 */
[----:B---3--:R-:W-:Y:S01]  /*5090*/  UIMAD UR6, UR15, 0x3000, URZ ;  /* 0x000030000f0678a4 */ /* 0x008fe2000f8e023f */
[----:B------:R-:W-:Y:S01]  /*50a0*/  ISETP.NE.AND P1, PT, R4, 0x80, PT ;  /* 0x000000800400780c */ /* 0x000fe20003f25270 */
[----:B------:R-:W-:Y:S01]  /*50b0*/  UIMAD UR10, UR19, UR12, URZ ;  /* 0x0000000c130a72a4 */ /* 0x000fe2000f8e023f */
[----:B------:R-:W-:Y:S01]  /*50c0*/  SHF.R.S32.HI R0, RZ, 0x1f, R3 ;  /* 0x0000001fff007819 */ /* 0x000fe20000011403 */
[----:B------:R-:W-:Y:S01]  /*50d0*/  USHF.R.S32.HI UR7, URZ, 0x1f, UR6 ;  /* 0x0000001f3f077899 */ /* 0x000fe20008011406 */
[----:B------:R-:W-:Y:S01]  /*50e0*/  ISETP.NE.AND P0, PT, R3, RZ, PT ;  /* 0x000000ff0300720c */ /* 0x000fe20003f05270 */
[----:B------:R-:W-:Y:S01]  /*50f0*/  UIMAD UR22, UR11, UR13, UR10 ;  /* 0x0000000d0b1672a4 */ /* 0x000fe2000f8e020a */
[----:B------:R-:W-:Y:S01]  /*5100*/  LEA.HI R2, R0, R3, RZ, 0x7 ;  /* 0x0000000300027211 */ /* 0x000fe200078f38ff */
[----:B------:R-:W-:Y:S01]  /*5110*/  UIMAD.WIDE.U32 UR4, UR11, UR12, UR6 ;  /* 0x0000000c0b0472a5 */ /* 0x000fe2000f8e0006 */
[----:B------:R-:W-:-:S02]  /*5120*/  ULDC UR10, c[0x0][0x870] ;  /* 0x00021c00000a7ab9 */ /* 0x000fc40000000800 */
[----:B------:R-:W-:Y:S01]  /*5130*/  LOP3.LUT R0, R2, 0x3fffff80, RZ, 0xc0, !PT ;  /* 0x3fffff8002007812 */ /* 0x000fe200078ec0ff */
[----:B------:R-:W-:Y:S01]  /*5140*/  UIMAD UR10, UR15, UR10, URZ ;  /* 0x0000000a0f0a72a4 */ /* 0x000fe2000f8e023f */
[----:B------:R-:W-:Y:S01]  /*5150*/  SHF.R.S32.HI R5, RZ, 0x7, R2 ;  /* 0x00000007ff057819 */ /* 0x000fe20000011402 */
[----:B----4-:R-:W-:Y:S02]  /*5160*/  UIMAD UR15, UR14, UR18, URZ ;  /* 0x000000120e0f72a4 */ /* 0x010fe4000f8e023f */
[----:B------:R-:W-:Y:S01]  /*5170*/  IMAD.IADD R0, R3, 0x1, -R0 ;  /* 0x0000000103007824 */ /* 0x000fe200078e0a00 */
[----:B------:R-:W-:Y:S02]  /*5180*/  UIMAD UR18, UR10, UR18, URZ ;  /* 0x000000120a1272a4 */ /* 0x000fe4000f8e023f */
[----:B--2---:R-:W-:Y:S01]  /*5190*/  ULEA UR10, UR21, UR20, 0x18 ;  /* 0x00000014150a7291 */ /* 0x004fe2000f8ec03f */
[----:B------:R-:W-:Y:S01]  /*51a0*/  IMAD R0, R5, 0x600, R0 ;  /* 0x0000060005007824 */ /* 0x000fe200078e0200 */
[----:B------:R-:W-:-:S02]  /*51b0*/  USHF.R.S32.HI UR21, URZ, 0x1f, UR18 ;  /* 0x0000001f3f157899 */ /* 0x000fc40008011412 */
[----:B------:R-:W-:Y:S01]  /*51c0*/  USHF.R.S32.HI UR20, URZ, 0x1f, UR15 ;  /* 0x0000001f3f147899 */ /* 0x000fe2000801140f */
[----:B------:R-:W-:Y:S01]  /*51d0*/  IMAD.SHL.U32 R0, R0, 0x4, RZ ;  /* 0x0000000400007824 */ /* 0x000fe200078e00ff */
[----:B------:R-:W-:Y:S02]  /*51e0*/  UIADD3 UR18, UP0, UP1, UR18, UR15, UR11 ;  /* 0x0000000f12127290 */ /* 0x000fe4000f91e00b */
[----:B------:R-:W-:Y:S02]  /*51f0*/  UIMAD.WIDE.U32 UR6, UR11, UR16, UR6 ;  /* 0x000000100b0672a5 */ /* 0x000fe4000f8e0006 */
[----:B------:R-:W-:Y:S01]  /*5200*/  UIMAD UR23, UR19, UR16, URZ ;  /* 0x00000010131772a4 */ /* 0x000fe2000f8e023f */
[----:B------:R-:W-:Y:S01]  /*5210*/  LEA R0, R0, UR10, 0x2 ;  /* 0x0000000a00007c11 */ /* 0x000fe2000f8e10ff */
[----:B------:R-:W-:Y:S02]  /*5220*/  UIADD3.X UR16, UR21, UR20, UR19, UP0, UP1 ;  /* 0x0000001415107290 */ /* 0x000fe400087e2413 */
[----:B------:R-:W-:Y:S01]  /*5230*/  USHF.L.U32 UR15, UR18, 0x2, URZ ;  /* 0x00000002120f7899 */ /* 0x000fe2000800063f */
[----:B------:R-:W-:Y:S01]  /*5240*/  ULDC.64 UR12, c[0x0][0x868] ;  /* 0x00021a00000c7ab9 */ /* 0x000fe20000000a00 */
[----:B------:R-:W-:Y:S01]  /*5250*/  USHF.L.U64.HI UR16, UR18, 0x2, UR16 ;  /* 0x0000000212107899 */ /* 0x000fe20008010210 */
[----:B------:R1:W-:Y:S01]  /*5260*/  STS.128 [R0], R24 ;  /* 0x0000001800007388 */ /* 0x0003e20000000c00 */
[----:B------:R-:W-:-:S02]  /*5270*/  UIADD3 UR18, UP0, UR15, UR12, URZ ;  /* 0x0000000c0f127290 */ /* 0x000fc4000ff1e03f */
[----:B------:R-:W-:Y:S01]  /*5280*/  USHF.R.S32.HI UR12, URZ, 0x1f, UR14 ;  /* 0x0000001f3f0c7899 */ /* 0x000fe2000801140e */
[----:B------:R1:W-:Y:S01]  /*5290*/  STS.128 [R0+0x800], R28 ;  /* 0x0008001c00007388 */ /* 0x0003e20000000c00 */
[----:B------:R-:W-:Y:S01]  /*52a0*/  UIMAD UR17, UR11, UR17, UR23 ;  /* 0x000000110b1172a4 */ /* 0x000fe2000f8e0217 */
[----:B------:R-:W-:Y:S02]  /*52b0*/  ULDC.64 UR20, c[0x0][0x820] ;  /* 0x0002080000147ab9 */ /* 0x000fe40000000a00 */
[----:B------:R1:W-:Y:S01]  /*52c0*/  STS.128 [R0+0x1000], R32 ;  /* 0x0010002000007388 */ /* 0x0003e20000000c00 */
[----:B------:R-:W-:Y:S01]  /*52d0*/  UIADD3.X UR19, UR16, UR13, URZ, UP0, !UPT ;  /* 0x0000000d10137290 */ /* 0x000fe200087fe43f */
[----:B------:R-:W-:Y:S01]  /*52e0*/  IMAD.U32 R2, RZ, RZ, UR18 ;  /* 0x00000012ff027e24 */ /* 0x000fe2000f8e00ff */
[----:B------:R-:W-:Y:S01]  /*52f0*/  UIMAD UR13, UR12, UR20, URZ ;  /* 0x000000140c0d72a4 */ /* 0x000fe2000f8e023f */
[----:B------:R1:W-:Y:S01]  /*5300*/  STS.128 [R0+0x1800], R36 ;  /* 0x0018002400007388 */ /* 0x0003e20000000c00 */
[----:B------:R-:W-:-:S02]  /*5310*/  UIADD3 UR5, UR5, UR22, URZ ;  /* 0x0000001605057290 */ /* 0x000fc4000fffe03f */
[----:B------:R-:W-:Y:S01]  /*5320*/  UIMAD UR12, UR12, UR24, URZ ;  /* 0x000000180c0c72a4 */ /* 0x000fe2000f8e023f */
[----:B------:R1:W-:Y:S01]  /*5330*/  STS.128 [R0+0x2000], R40 ;  /* 0x0020002800007388 */ /* 0x0003e20000000c00 */
[----:B------:R-:W-:Y:S01]  /*5340*/  UIADD3 UR7, UR7, UR17, URZ ;  /* 0x0000001107077290 */ /* 0x000fe2000fffe03f */
[----:B------:R-:W-:Y:S01]  /*5350*/  IMAD.U32 R3, RZ, RZ, UR19 ;  /* 0x00000013ff037e24 */ /* 0x000fe2000f8e00ff */
        /* <DEDUP_REMOVED lines=12> */
[----:B------:R-:W-:Y:S01]  /*5420*/  ULEA UR20, UP0, UR4, UR20, 0x2 ;  /* 0x0000001404147291 */ /* 0x000fe2000f80103f */
[----:B------:R1:W-:Y:S01]  /*5430*/  STS.128 [R0+0x4800], R60 ;  /* 0x0048003c00007388 */ /* 0x0003e20000000c00 */
[----:B------:R-:W-:Y:S02]  /*5440*/  UIADD3 UR5, UR7, UR12, URZ ;  /* 0x0000000c07057290 */ /* 0x000fe4000fffe03f */
[----:B------:R-:W-:Y:S01]  /*5450*/  ULEA UR22, UP1, UR6, UR22, 0x2 ;  /* 0x0000001606167291 */ /* 0x000fe2000f82103f */
[----:B------:R1:W-:Y:S01]  /*5460*/  STS.128 [R0+0x5000], R64 ;  /* 0x0050004000007388 */ /* 0x0003e20000000c00 */
[----:B------:R-:W-:-:S02]  /*5470*/  ULEA.HI.X UR21, UR4, UR21, UR11, 0x2, UP0 ;  /* 0x0000001504157291 */ /* 0x000fc400080f140b */
[----:B------:R-:W-:Y:S01]  /*5480*/  ULEA.HI.X UR5, UR6, UR23, UR5, 0x2, UP1 ;  /* 0x0000001706057291 */ /* 0x000fe200088f1405 */
[----:B------:R1:W-:Y:S01]  /*5490*/  STS.128 [R0+0x5800], R68 ;  /* 0x0058004400007388 */ /* 0x0003e20000000c00 */
[----:B------:R-:W-:Y:S01]  /*54a0*/  UIMAD UR14, UR9, UR14, UR8 ;  /* 0x0000000e090e72a4 */ /* 0x000fe2000f8e0208 */
[----:B------:R-:W-:Y:S11]  /*54b0*/  @P0 BRA `(.L_x_1415) ;  /* 0x0000000000140947 */ /* 0x000ff60003800000 */
.L_x_1416:
[----:B------:R-:W2:Y:S04]  /*54c0*/  LDG.E.STRONG.GPU R4, desc[UR46][R2.64] ;  /* 0x0000002e02047981 */ /* 0x000ea8000c1ef900 */
[----:B--2---:R-:W-:Y:S01]  /*54d0*/  CCTL.IVALL ;  /* 0x00000000ff00798f */ /* 0x004fe20002000000 */
[----:B------:R-:W-:Y:S05]  /*54e0*/  YIELD ;  /* 0x0000000000007946 */ /* 0x000fea0003800000 */
[----:B------:R-:W-:-:S13]  /*54f0*/  ISETP.NE.AND P0, PT, R4, UR14, PT ;  /* 0x0000000e04007c0c */ /* 0x000fda000bf05270 */
[----:B------:R-:W-:Y:S05]  /*5500*/  @P0 BRA `(.L_x_1416) ;  /* 0xfffffffc00ec0947 */ /* 0x000fea000383ffff */
.L_x_1415:
[----:B------:R-:W-:Y:S05]  /*5510*/  BSYNC B0 ;  /* 0x0000000000007941 */ /* 0x000fea0003800000 */
.L_x_1414:
[----:B------:R-:W-:-:S03]  /*5520*/  UMOV UR4, 0xffffffff ;  /* 0xffffffff00047882 */ /* 0x000fc60000000000 */
[----:B------:R-:W-:Y:S05]  /*5530*/  BRA.DIV UR4, `(.L_x_1417) ;  /* 0x0000004a04a07947 */ /* 0x000fea000b800000 */
[----:B------:R-:W-:Y:S01]  /*5540*/  NOP ;  /* 0x0000000000007918 */ /* 0x000fe20000000000 */
.L_x_1515:
        /* <DEDUP_REMOVED lines=14> */
[----:B------:R-:W-:-:S09]  /*5630*/  UMOV UR4, UR22 ;  /* 0x0000001600047c82 */ /* 0x000fd20008000000 */
.L_x_1420:
[----:B------:R-:W-:Y:S01]  /*5640*/  @P0 ELECT P2, URZ, PT ;  /* 0x00000000003f082f */ /* 0x000fe20003840000 */
[----:B------:R2:W-:-:S12]  /*5650*/  UBLKRED.G.S.ADD.F32.RN [UR4], [UR10], UR6, desc[UR8] ;  /* 0x000008040a0073bb */ /* 0x0005d800080a1406 */
[----:B------:R-:W-:Y:S02]  /*5660*/  @P2 PLOP3.LUT P0, PT, P2, PT, PT, 0x8, 0x0 ;  /* 0x000000000000281c */ /* 0x000fe4000170e170 */
[----:B------:R-:W-:-:S11]  /*5670*/  PLOP3.LUT P2, PT, PT, PT, PT, 0x8, 0x0 ;  /* 0x000000000000781c */ /* 0x000fd60003f4e170 */
[----:B--2---:R-:W-:Y:S05]  /*5680*/  @P0 BRA.U.ANY `(.L_x_1420) ;  /* 0xfffffffd00ec0947 */ /* 0x004fea000393ffff */
[----:B------:R0:W-:Y:S01]  /*5690*/  UTMACMDFLUSH ;  /* 0x00000000000079b7 */ /* 0x0001e20000000000 */
[----:B------:R-:W-:-:S04]  /*56a0*/  DEPBAR.LE SB0, 0x0 ;  /* 0x000080000000791a */ /* 0x000fc80000000000 */
.L_x_1419:
[----:B------:R-:W-:Y:S05]  /*56b0*/  BSYNC B0 ;  /* 0x0000000000007941 */ /* 0x000fea0003800000 */
.L_x_1418:
        /* <DEDUP_REMOVED lines=14> */
.L_x_1422:
[----:B------:R-:W-:Y:S05]  /*57a0*/  BSYNC B0 ;  /* 0x0000000000007941 */ /* 0x000fea0003800000 */
.L_x_1421:
        /* <DEDUP_REMOVED lines=20> */
.L_x_1425:
[----:B-12---:R-:W2:Y:S04]  /*58f0*/  LDG.E.STRONG.GPU R0, desc[UR46][R2.64] ;  /* 0x0000002e02007981 */ /* 0x006ea8000c1ef900 */
[----:B--2---:R-:W-:Y:S01]  /*5900*/  CCTL.IVALL ;  /* 0x00000000ff00798f */ /* 0x004fe20002000000 */
[----:B------:R-:W-:Y:S05]  /*5910*/  YIELD ;  /* 0x0000000000007946 */ /* 0x000fea0003800000 */
[----:B------:R-:W-:-:S13]  /*5920*/  ISETP.NE.AND P0, PT, R0, UR14, PT ;  /* 0x0000000e00007c0c */ /* 0x000fda000bf05270 */
[----:B------:R-:W-:Y:S05]  /*5930*/  @P0 BRA `(.L_x_1425) ;  /* 0xfffffffc00ec0947 */ /* 0x000fea000383ffff */
.L_x_1424:
[----:B------:R-:W-:Y:S05]  /*5940*/  BSYNC B0 ;  /* 0x0000000000007941 */ /* 0x000fea0003800000 */
.L_x_1423:
[----:B------:R-:W-:-:S03]  /*5950*/  UMOV UR4, 0xffffffff ;  /* 0xffffffff00047882 */ /* 0x000fc60000000000 */
[----:B------:R-:W-:Y:S05]  /*5960*/  BRA.DIV UR4, `(.L_x_1426) ;  /* 0x0000004604b07947 */ /* 0x000fea000b800000 */
[----:B------:R-:W-:Y:S01]  /*5970*/  NOP ;  /* 0x0000000000007918 */ /* 0x000fe20000000000 */
.L_x_1518:
        /* <DEDUP_REMOVED lines=16> */
.L_x_1429:
[----:B------:R-:W-:Y:S01]  /*5a80*/  @P0 ELECT P2, URZ, PT ;  /* 0x00000000003f082f */ /* 0x000fe20003840000 */
[----:B------:R3:W-:-:S12]  /*5a90*/  UBLKRED.G.S.ADD.F32.RN [UR4], [UR10], UR6, desc[UR8] ;  /* 0x000008040a0073bb */ /* 0x0007d800080a1406 */
[----:B------:R-:W-:Y:S02]  /*5aa0*/  @P2 PLOP3.LUT P0, PT, P2, PT, PT, 0x8, 0x0 ;  /* 0x000000000000281c */ /* 0x000fe4000170e170 */
[----:B------:R-:W-:-:S11]  /*5ab0*/  PLOP3.LUT P2, PT, PT, PT, PT, 0x8, 0x0 ;  /* 0x000000000000781c */ /* 0x000fd60003f4e170 */
[----:B---3--:R-:W-:Y:S05]  /*5ac0*/  @P0 BRA.U.ANY `(.L_x_1429) ;  /* 0xfffffffd00ec0947 */ /* 0x008fea000393ffff */
[----:B------:R0:W-:Y:S01]  /*5ad0*/  UTMACMDFLUSH ;  /* 0x00000000000079b7 */ /* 0x0001e20000000000 */
[----:B------:R-:W-:-:S04]  /*5ae0*/  DEPBAR.LE SB0, 0x0 ;  /* 0x000080000000791a */ /* 0x000fc80000000000 */
.L_x_1428:
[----:B------:R-:W-:Y:S05]  /*5af0*/  BSYNC B0 ;  /* 0x0000000000007941 */ /* 0x000fea0003800000 */
.L_x_1427:
        /* <DEDUP_REMOVED lines=14> */
.L_x_1390:
        /* <DEDUP_REMOVED lines=33> */
.L_x_1431:
[----:B------:R-:W-:-:S05]  /*5df0*/  UMOV UR11, UR5 ;  /* 0x00000005000b7c82 */ /* 0x000fca0008000000 */
.L_x_1432:
[----:B------:R-:W-:Y:S01]  /*5e00*/  ULEA UR6, UR23, UR6, 0x7 ;  /* 0x0000000617067291 */ /* 0x000fe2000f8e383f */
[----:B------:R-:W-:Y:S01]  /*5e10*/  ULDC UR7, c[0x0][0x290] ;  /* 0x0000a40000077ab9 */ /* 0x000fe20000000800 */
[----:B------:R-:W-:Y:S01]  /*5e20*/  ULDC UR8, c[0x0][0x74c] ;  /* 0x0001d30000087ab9 */ /* 0x000fe20000000800 */
[----:B------:R-:W-:Y:S01]  /*5e30*/  ULDC.64 UR12, c[0x0][0x2d8] ;  /* 0x0000b600000c7ab9 */ /* 0x000fe20000000a00 */
[----:B------:R-:W-:Y:S02]  /*5e40*/  UIADD3 UR7, -UR8, UR6, -UR7 ;  /* 0x0000000608077290 */ /* 0x000fe4000fffe907 */
[----:B------:R-:W-:Y:S02]  /*5e50*/  UIMAD UR6, UR4, UR12, URZ ;  /* 0x0000000c040672a4 */ /* 0x000fe4000f8e023f */
[----:B------:R-:W-:Y:S02]  /*5e60*/  USHF.R.S32.HI UR8, URZ, 0x1f, UR7 ;  /* 0x0000001f3f087899 */ /* 0x000fe40008011407 */
[----:B------:R-:W-:-:S02]  /*5e70*/  UIMAD UR6, UR17, UR13, UR6 ;  /* 0x0000000d110672a4 */ /* 0x000fc4000f8e0206 */
[----:B------:R-:W-:Y:S02]  /*5e80*/  ULEA.HI UR7, UR8, UR7, URZ, 0x6 ;  /* 0x0000000708077291 */ /* 0x000fe4000f8f303f */
[----:B------:R-:W-:Y:S02]  /*5e90*/  UIMAD.WIDE.U32 UR8, UR17, UR12, URZ ;  /* 0x0000000c110872a5 */ /* 0x000fe4000f8e003f */
[----:B------:R-:W-:Y:S02]  /*5ea0*/  USHF.R.S32.HI UR10, URZ, 0x6, UR7 ;  /* 0x000000063f0a7899 */ /* 0x000fe40008011407 */
[----:B------:R-:W-:Y:S02]  /*5eb0*/  UIADD3 UR9, UR9, UR6, URZ ;  /* 0x0000000609097290 */ /* 0x000fe4000fffe03f */
[----:B------:R-:W-:Y:S02]  /*5ec0*/  UISETP.LT.AND UP0, UPT, URZ, UR10, UPT ;  /* 0x0000000a3f00728c */ /* 0x000fe4000bf01270 */
[----:B------:R-:W-:-:S02]  /*5ed0*/  USHF.R.S32.HI UR7, URZ, 0x1f, UR16 ;  /* 0x0000001f3f077899 */ /* 0x000fc40008011410 */
[----:B------:R-:W-:Y:S01]  /*5ee0*/  USEL UR6, URZ, UR10, !UP0 ;  /* 0x0000000a3f067287 */ /* 0x000fe2000c000000 */
[----:B------:R-:W-:Y:S01]  /*5ef0*/  ULDC.64 UR12, c[0x0][0x2e0] ;  /* 0x0000b800000c7ab9 */ /* 0x000fe20000000a00 */
[----:B------:R-:W-:Y:S02]  /*5f00*/  ULDC UR15, c[0x0][0x288] ;  /* 0x0000a200000f7ab9 */ /* 0x000fe40000000800 */
[----:B------:R-:W-:Y:S02]  /*5f10*/  UISETP.GT.AND UP0, UPT, UR11, UR6, UPT ;  /* 0x000000060b00728c */ /* 0x000fe4000bf04270 */
[----:B------:R-:W-:Y:S02]  /*5f20*/  UIMAD UR7, UR7, UR12, URZ ;  /* 0x0000000c070772a4 */ /* 0x000fe4000f8e023f */
[----:B------:R-:W-:Y:S02]  /*5f30*/  UIMAD UR10, UR16, UR15, URZ ;  /* 0x0000000f100a72a4 */ /* 0x000fe4000f8e023f */
[----:B------:R-:W-:Y:S01]  /*5f40*/  PLOP3.LUT P1, PT, PT, PT, UP0, 0x80, 0x0 ;  /* 0x000000000000781c */ /* 0x000fe20003f2f008 */
[----:B------:R-:W-:-:S02]  /*5f50*/  UIMAD UR14, UR16, UR13, UR7 ;  /* 0x0000000d100e72a4 */ /* 0x000fc4000f8e0207 */
        /* <DEDUP_REMOVED lines=26> */
.L_x_1437:
[----:B------:R-:W2:Y:S04]  /*6100*/  LDG.E.STRONG.GPU R0, desc[UR46][R2.64] ;  /* 0x0000002e02007981 */ /* 0x000ea8000c1ef900 */
[----:B--2---:R-:W-:Y:S01]  /*6110*/  CCTL.IVALL ;  /* 0x00000000ff00798f */ /* 0x004fe20002000000 */
[----:B------:R-:W-:Y:S05]  /*6120*/  YIELD ;  /* 0x0000000000007946 */ /* 0x000fea0003800000 */
[----:B------:R-:W-:-:S13]  /*6130*/  ISETP.NE.AND P1, PT, R0, UR23, PT ;  /* 0x0000001700007c0c */ /* 0x000fda000bf25270 */
[----:B------:R-:W-:Y:S05]  /*6140*/  @P1 BRA `(.L_x_1437) ;  /* 0xfffffffc00ec1947 */ /* 0x000fea000383ffff */
.L_x_1436:
[----:B------:R-:W-:Y:S05]  /*6150*/  BSYNC B0 ;  /* 0x0000000000007941 */ /* 0x000fea0003800000 */
.L_x_1435:
[----:B------:R-:W-:-:S03]  /*6160*/  UMOV UR4, 0xffffffff ;  /* 0xffffffff00047882 */ /* 0x000fc60000000000 */
[----:B------:R-:W-:Y:S05]  /*6170*/  BRA.DIV UR4, `(.L_x_1438) ;  /* 0x0000003e04c87947 */ /* 0x000fea000b800000 */
[----:B------:R-:W-:Y:S01]  /*6180*/  NOP ;  /* 0x0000000000007918 */ /* 0x000fe20000000000 */
.L_x_1521:
        /* <DEDUP_REMOVED lines=22> */
.L_x_1440:
[----:B------:R-:W-:Y:S05]  /*62f0*/  BSYNC B0 ;  /* 0x0000000000007941 */ /* 0x000fea0003800000 */
.L_x_1439:
        /* <DEDUP_REMOVED lines=20> */
.L_x_1442:
[----:B------:R-:W-:Y:S05]  /*6440*/  BSYNC B0 ;  /* 0x0000000000007941 */ /* 0x000fea0003800000 */
.L_x_1441:
[----:B------:R-:W-:Y:S06]  /*6450*/  BAR.ARV 0xa, 0xa0 ;  /* 0x0282800000007b1d */ /* 0x000fec0000002000 */
[----:B------:R-:W-:Y:S04]  /*6460*/  BSSY B0, `(.L_x_1443) ;  /* 0x0000003000007945 */ /* 0x000fe80003800000 */
[----:B------:R-:W-:Y:S05]  /*6470*/  @!P0 BRA `(.L_x_1444) ;  /* 0x0000000000048947 */ /* 0x000fea0003800000 */
[----:B------:R-:W-:-:S04]  /*6480*/  DEPBAR.LE SB0, 0x0 ;  /* 0x000080000000791a */ /* 0x000fc80000000000 */
.L_x_1444:
[----:B------:R-:W-:Y:S05]  /*6490*/  BSYNC B0 ;  /* 0x0000000000007941 */ /* 0x000fea0003800000 */
.L_x_1443:
        /* <DEDUP_REMOVED lines=19> */
.L_x_1446:
[----:B------:R-:W-:Y:S05]  /*65d0*/  BSYNC B0 ;  /* 0x0000000000007941 */ /* 0x000fea0003800000 */
.L_x_1445:
[----:B------:R-:W-:Y:S01]  /*65e0*/  UIADD3 UR18, UR6, 0x1, URZ ;  /* 0x0000000106127890 */ /* 0x000fe2000fffe03f */
[----:B------:R-:W-:Y:S11]  /*65f0*/  BRA `(.L_x_1447) ;  /* 0x0000000000047947 */ /* 0x000ff60003800000 */
.L_x_1434:
[----:B------:R-:W-:-:S05]  /*6600*/  UMOV UR18, UR6 ;  /* 0x0000000600127c82 */ /* 0x000fca0008000000 */
.L_x_1447:
        /* <DEDUP_REMOVED lines=12> */
.L_x_1472:
        /* <DEDUP_REMOVED lines=11> */
.L_x_1450:
[----:B------:R-:W2:Y:S04]  /*6780*/  LDG.E.STRONG.GPU R0, desc[UR46][R2.64] ;  /* 0x0000002e02007981 */ /* 0x000ea8000c1ef900 */
[----:B--2---:R-:W-:Y:S01]  /*6790*/  CCTL.IVALL ;  /* 0x00000000ff00798f */ /* 0x004fe20002000000 */
[----:B------:R-:W-:Y:S05]  /*67a0*/  YIELD ;  /* 0x0000000000007946 */ /* 0x000fea0003800000 */
[----:B------:R-:W-:-:S13]  /*67b0*/  ISETP.NE.AND P1, PT, R0, UR23, PT ;  /* 0x0000001700007c0c */ /* 0x000fda000bf25270 */
[----:B------:R-:W-:Y:S05]  /*67c0*/  @P1 BRA `(.L_x_1450) ;  /* 0xfffffffc00ec1947 */ /* 0x000fea000383ffff */
.L_x_1449:
[----:B------:R-:W-:Y:S05]  /*67d0*/  BSYNC B0 ;  /* 0x0000000000007941 */ /* 0x000fea0003800000 */
.L_x_1448:
[----:B------:R-:W-:-:S03]  /*67e0*/  UMOV UR16, 0xffffffff ;  /* 0xffffffff00107882 */ /* 0x000fc60000000000 */
[----:B------:R-:W-:Y:S05]  /*67f0*/  BRA.DIV UR16, `(.L_x_1451) ;  /* 0x0000003a10447947 */ /* 0x000fea000b800000 */
[----:B------:R-:W-:Y:S01]  /*6800*/  NOP ;  /* 0x0000000000007918 */ /* 0x000fe20000000000 */
.L_x_1524:
        /* <DEDUP_REMOVED lines=19> */
.L_x_1453:
[----:B------:R-:W-:Y:S05]  /*6940*/  BSYNC B0 ;  /* 0x0000000000007941 */ /* 0x000fea0003800000 */
.L_x_1452:
        /* <DEDUP_REMOVED lines=15> */
.L_x_1455:
[----:B------:R-:W-:Y:S05]  /*6a40*/  BSYNC B0 ;  /* 0x0000000000007941 */ /* 0x000fea0003800000 */
.L_x_1454:
[----:B------:R-:W-:Y:S06]  /*6a50*/  BAR.ARV 0xa, 0xa0 ;  /* 0x0282800000007b1d */ /* 0x000fec0000002000 */
[----:B------:R-:W-:Y:S04]  /*6a60*/  BSSY B0, `(.L_x_1456) ;  /* 0x0000003000007945 */ /* 0x000fe80003800000 */
[----:B------:R-:W-:Y:S05]  /*6a70*/  @!P0 BRA `(.L_x_1457) ;  /* 0x0000000000048947 */ /* 0x000fea0003800000 */
[----:B------:R-:W-:-:S04]  /*6a80*/  DEPBAR.LE SB0, 0x0 ;  /* 0x000080000000791a */ /* 0x000fc80000000000 */
.L_x_1457:
[----:B------:R-:W-:Y:S05]  /*6a90*/  BSYNC B0 ;  /* 0x0000000000007941 */ /* 0x000fea0003800000 */
.L_x_1456:
        /* <DEDUP_REMOVED lines=19> */
.L_x_1459:
[----:B------:R-:W-:Y:S05]  /*6bd0*/  BSYNC B0 ;  /* 0x0000000000007941 */ /* 0x000fea0003800000 */
.L_x_1458:
        /* <DEDUP_REMOVED lines=9> */
.L_x_1462:
[----:B------:R-:W2:Y:S04]  /*6c70*/  LDG.E.STRONG.GPU R0, desc[UR46][R2.64] ;  /* 0x0000002e02007981 */ /* 0x000ea8000c1ef900 */
[----:B--2---:R-:W-:Y:S01]  /*6c80*/  CCTL.IVALL ;  /* 0x00000000ff00798f */ /* 0x004fe20002000000 */
[----:B------:R-:W-:Y:S05]  /*6c90*/  YIELD ;  /* 0x0000000000007946 */ /* 0x000fea0003800000 */
[----:B------:R-:W-:-:S13]  /*6ca0*/  ISETP.NE.AND P1, PT, R0, UR23, PT ;  /* 0x0000001700007c0c */ /* 0x000fda000bf25270 */
[----:B------:R-:W-:Y:S05]  /*6cb0*/  @P1 BRA `(.L_x_1462) ;  /* 0xfffffffc00ec1947 */ /* 0x000fea000383ffff */
.L_x_1461:
[----:B------:R-:W-:Y:S05]  /*6cc0*/  BSYNC B0 ;  /* 0x0000000000007941 */ /* 0x000fea0003800000 */
.L_x_1460:
[----:B------:R-:W-:-:S03]  /*6cd0*/  UMOV UR12, 0xffffffff ;  /* 0xffffffff000c7882 */ /* 0x000fc60000000000 */
[----:B------:R-:W-:Y:S05]  /*6ce0*/  BRA.DIV UR12, `(.L_x_1463) ;  /* 0x000000360c247947 */ /* 0x000fea000b800000 */
[----:B------:R-:W-:Y:S01]  /*6cf0*/  NOP ;  /* 0x0000000000007918 */ /* 0x000fe20000000000 */
.L_x_1527:
        /* <DEDUP_REMOVED lines=15> */
.L_x_1465:
[----:B------:R-:W-:Y:S05]  /*6df0*/  BSYNC B0 ;  /* 0x0000000000007941 */ /* 0x000fea0003800000 */
.L_x_1464:
        /* <DEDUP_REMOVED lines=15> */
.L_x_1467:
[----:B------:R-:W-:Y:S05]  /*6ef0*/  BSYNC B0 ;  /* 0x0000000000007941 */ /* 0x000fea0003800000 */
.L_x_1466:
[----:B------:R-:W-:Y:S06]  /*6f00*/  BAR.ARV 0xa, 0xa0 ;  /* 0x0282800000007b1d */ /* 0x000fec0000002000 */
[----:B------:R-:W-:Y:S04]  /*6f10*/  BSSY B0, `(.L_x_1468) ;  /* 0x0000003000007945 */ /* 0x000fe80003800000 */
[----:B------:R-:W-:Y:S05]  /*6f20*/  @!P0 BRA `(.L_x_1469) ;  /* 0x0000000000048947 */ /* 0x000fea0003800000 */
[----:B------:R-:W-:-:S04]  /*6f30*/  DEPBAR.LE SB0, 0x0 ;  /* 0x000080000000791a */ /* 0x000fc80000000000 */
.L_x_1469:
[----:B------:R-:W-:Y:S05]  /*6f40*/  BSYNC B0 ;  /* 0x0000000000007941 */ /* 0x000fea0003800000 */
.L_x_1468:
        /* <DEDUP_REMOVED lines=19> */
.L_x_1471:
[----:B------:R-:W-:Y:S05]  /*7080*/  BSYNC B0 ;  /* 0x0000000000007941 */ /* 0x000fea0003800000 */
.L_x_1470:
[----:B------:R-:W-:Y:S02]  /*7090*/  UIADD3 UR6, UR6, 0x2, URZ ;  /* 0x0000000206067890 */ /* 0x000fe4000fffe03f */
[----:B------:R-:W-:Y:S02]  /*70a0*/  UIADD3 UR4, UR4, 0x3000, URZ ;  /* 0x0000300004047890 */ /* 0x000fe4000fffe03f */
[----:B------:R-:W-:-:S06]  /*70b0*/  UISETP.GE.AND UP0, UPT, UR6, UR11, UPT ;  /* 0x0000000b0600728c */ /* 0x000fcc000bf06270 */
[----:B------:R-:W-:-:S13]  /*70c0*/  PLOP3.LUT P1, PT, PT, PT, UP0, 0x80, 0x0 ;  /* 0x000000000000781c */ /* 0x000fda0003f2f008 */
[----:B------:R-:W-:Y:S05]  /*70d0*/  @!P1 BRA `(.L_x_1472) ;  /* 0xfffffff4007c9947 */ /* 0x000fea000383ffff */
.L_x_1433:
        /* <DEDUP_REMOVED lines=41> */
.L_x_1475:
[----:B------:R-:W-:Y:S05]  /*7370*/  BSYNC B0 ;  /* 0x0000000000007941 */ /* 0x000fea0003800000 */
.L_x_1474:
[----:B------:R-:W-:Y:S05]  /*7380*/  BRA `(.L_x_1476) ;  /* 0x0000000000047947 */ /* 0x000fea0003800000 */
.L_x_1473:
[----:B------:R-:W-:-:S05]  /*7390*/  UMOV UR4, UR6 ;  /* 0x0000000600047c82 */ /* 0x000fca0008000000 */
.L_x_1476:
        /* <DEDUP_REMOVED lines=11> */
.L_x_1481:
        /* <DEDUP_REMOVED lines=24> */
.L_x_1478:
[----:B------:R-:W-:Y:S05]  /*75d0*/  BSYNC B0 ;  /* 0x0000000000007941 */ /* 0x000fea0003800000 */
.L_x_1477:
        /* <DEDUP_REMOVED lines=24> */
.L_x_1480:
[----:B------:R-:W-:Y:S05]  /*7760*/  BSYNC B0 ;  /* 0x0000000000007941 */ /* 0x000fea0003800000 */
.L_x_1479:
[----:B------:R-:W-:Y:S02]  /*7770*/  UIADD3 UR11, UR11, 0x2, URZ ;  /* 0x000000020b0b7890 */ /* 0x000fe4000fffe03f */
[----:B------:R-:W-:Y:S02]  /*7780*/  ULEA UR8, UR18, UR8, 0x1 ;  /* 0x0000000812087291 */ /* 0x000fe4000f8e083f */
[----:B------:R-:W-:Y:S02]  /*7790*/  ULEA UR9, UR18, UR9, 0x1 ;  /* 0x0000000912097291 */ /* 0x000fe4000f8e083f */
[----:B------:R-:W-:-:S13]  /*77a0*/  ISETP.NE.AND P0, PT, RZ, UR11, PT ;  /* 0x0000000bff007c0c */ /* 0x000fda000bf05270 */
[----:B------:R-:W-:Y:S05]  /*77b0*/  @!P0 BRA `(.L_x_1392) ;  /* 0x0000002400948947 */ /* 0x000fea0003800000 */
[----:B------:R-:W-:Y:S05]  /*77c0*/  BRA `(.L_x_1481) ;  /* 0xfffffffc00207947 */ /* 0x000fea000383ffff */
.L_x_1430:
        /* <DEDUP_REMOVED lines=33> */
.L_x_1483:
        /* <DEDUP_REMOVED lines=43> */
.L_x_1528:
        /* <DEDUP_REMOVED lines=15> */
.L_x_1486:
        /* <DEDUP_REMOVED lines=60> */
[----:B------:R-:W-:-:S02]  /*8140*/  UIADD3 UR56, UR8, 0x3000, URZ ;  /* 0x0000300008387890 */ /* 0x000fc4000fffe03f */
[----:B------:R-:W-:Y:S01]  /*8150*/  VIADD R6, R0, 0xffffffff ;  /* 0xffffffff00067836 */ /* 0x000fe20000000000 */
[----:B------:R-:W-:Y:S01]  /*8160*/  UMOV UR58, 0x30 ;  /* 0x00000030003a7882 */ /* 0x000fe20000000000 */
[----:B------:R-:W-:Y:S01]  /*8170*/  UMOV UR59, UR11 ;  /* 0x0000000b003b7c82 */ /* 0x000fe20008000000 */
[----:B------:R-:W-:Y:S01]  /*8180*/  UMOV UR60, UR12 ;  /* 0x0000000c003c7c82 */ /* 0x000fe20008000000 */
[----:B------:R-:W-:Y:S01]  /*8190*/  UMOV UR61, UR21 ;  /* 0x00000015003d7c82 */ /* 0x000fe20008000000 */
[----:B------:R1:W-:Y:S01]  /*81a0*/  STL [R1], R6 ;  /* 0x0000000601007387 */ /* 0x0003e20000100800 */
[----:B------:R-:W-:Y:S01]  /*81b0*/  ISETP.GE.AND P1, PT, R4, R6, PT ;  /* 0x000000060400720c */ /* 0x000fe20003f26270 */
[----:B------:R-:W-:Y:S01]  /*81c0*/  UMOV UR57, UR9 ;  /* 0x0000000900397c82 */ /* 0x000fe20008000000 */
        /* <DEDUP_REMOVED lines=28> */
[----:B--2---:R-:W-:Y:S01]  /*8390*/  UMOV UR10, 0x40 ;  /* 0x00000040000a7882 */ /* 0x004fe20000000000 */
[----:B------:R1:W-:Y:S01]  /*83a0*/  UTMALDG.4D [UR56], [UR54], desc[UR16] ;  /* 0x00001038360075b4 */ /* 0x0003e20008019000 */
[----:B------:R1:W-:Y:S01]  /*83b0*/  UTMALDG.4D [UR48], [UR54], desc[UR16] ;  /* 0x00001030360075b4 */ /* 0x0003e20008019000 */
[----:B---3--:R-:W-:Y:S01]  /*83c0*/  UIADD3 UR24, UR8, 0x6000, URZ ;  /* 0x0000600008187890 */ /* 0x008fe2000fffe03f */
[----:B------:R-:W-:Y:S01]  /*83d0*/  UMOV UR26, UR18 ;  /* 0x00000012001a7c82 */ /* 0x000fe20008000000 */
[----:B------:R1:W-:Y:S01]  /*83e0*/  UTMALDG.4D [UR40], [UR54], desc[UR16] ;  /* 0x00001028360075b4 */ /* 0x0003e20008019000 */
[----:B----4-:R-:W-:-:S02]  /*83f0*/  UIADD3 UR32, UR8, 0x8000, URZ ;  /* 0x0000800008207890 */ /* 0x010fc4000fffe03f */
        /* <DEDUP_REMOVED lines=23> */
.L_x_1497:
[----:B--234-:R-:W-:-:S04]  /*8570*/  SHF.L.U32 R21, R11, 0x1f, RZ ;  /* 0x0000001f0b157819 */ /* 0x01cfc800000006ff */
[----:B------:R-:W1:Y:S02]  /*8580*/  SYNCS.PHASECHK.TRANS64.TRYWAIT P1, [R16+URZ+0x26840], R21 ;  /* 0x02684015100075a7 */ /* 0x000e64000802017f */
[----:B-1----:R-:W-:Y:S05]  /*8590*/  @!P1 BRA `(.L_x_1489) ;  /* 0x0000001c00289947 */ /* 0x002fea0003800000 */
.L_x_1529:
[----:B------:R-:W-:Y:S05]  /*85a0*/  @P0 BRA `(.L_x_1490) ;  /* 0x0000000000140947 */ /* 0x000fea0003800000 */
[----:B------:R-:W-:Y:S01]  /*85b0*/  ISETP.NE.AND P1, PT, R6, RZ, PT ;  /* 0x000000ff0600720c */ /* 0x000fe20003f25270 */
[----:B------:R-:W-:-:S04]  /*85c0*/  IMAD.MOV.U32 R3, RZ, RZ, 0x3100 ;  /* 0x00003100ff037424 */ /* 0x000fc800078e00ff */
[----:B------:R3:W-:Y:S08]  /*85d0*/  SYNCS.ARRIVE.TRANS64 RZ, [R16+URZ+0x26830], R3 ;  /* 0x0268300310ff79a7 */ /* 0x0007f0000800003f */
[----:B------:R-:W-:Y:S05]  /*85e0*/  @!P1 BRA `(.L_x_1490) ;  /* 0x0000000000049947 */ /* 0x000fea0003800000 */
[----:B------:R-:W-:Y:S01]  /*85f0*/  BPT.TRAP 0x1 ;  /* 0x000000040000795c */ /* 0x000fe20000300000 */
.L_x_1490:
        /* <DEDUP_REMOVED lines=43> */
.L_x_1530:
[----:B------:R-:W-:Y:S05]  /*88b0*/  @P0 BRA `(.L_x_1492) ;  /* 0x0000000000140947 */ /* 0x000fea0003800000 */
[----:B------:R-:W-:Y:S01]  /*88c0*/  ISETP.NE.AND P1, PT, R6, RZ, PT ;  /* 0x000000ff0600720c */ /* 0x000fe20003f25270 */
[----:B------:R-:W-:-:S04]  /*88d0*/  IMAD.MOV.U32 R2, RZ, RZ, 0x3100 ;  /* 0x00003100ff027424 */ /* 0x000fc800078e00ff */
[----:B------:R3:W-:Y:S08]  /*88e0*/  SYNCS.ARRIVE.TRANS64 RZ, [R16+URZ+0x26818], R2 ;  /* 0x0268180210ff79a7 */ /* 0x0007f0000800003f */
[----:B------:R-:W-:Y:S05]  /*88f0*/  @!P1 BRA `(.L_x_1492) ;  /* 0x0000000000049947 */ /* 0x000fea0003800000 */
[----:B------:R-:W-:Y:S01]  /*8900*/  BPT.TRAP 0x1 ;  /* 0x000000040000795c */ /* 0x000fe20000300000 */
.L_x_1492:
        /* <DEDUP_REMOVED lines=43> */
.L_x_1531:
[----:B------:R-:W-:Y:S05]  /*8bc0*/  @P0 BRA `(.L_x_1494) ;  /* 0x0000000000140947 */ /* 0x000fea0003800000 */
[----:B------:R-:W-:Y:S01]  /*8bd0*/  ISETP.NE.AND P1, PT, R6, RZ, PT ;  /* 0x000000ff0600720c */ /* 0x000fe20003f25270 */
[----:B-123--:R-:W-:-:S04]  /*8be0*/  IMAD.MOV.U32 R21, RZ, RZ, 0x3100 ;  /* 0x00003100ff157424 */ /* 0x00efc800078e00ff */
[----:B------:R4:W-:Y:S08]  /*8bf0*/  SYNCS.ARRIVE.TRANS64 RZ, [R16+URZ+0x26838], R21 ;  /* 0x0268381510ff79a7 */ /* 0x0009f0000800003f */
[----:B------:R-:W-:Y:S05]  /*8c00*/  @!P1 BRA `(.L_x_1494) ;  /* 0x0000000000049947 */ /* 0x000fea0003800000 */
[----:B------:R-:W-:Y:S01]  /*8c10*/  BPT.TRAP 0x1 ;  /* 0x000000040000795c */ /* 0x000fe20000300000 */
.L_x_1494:
        /* <DEDUP_REMOVED lines=38> */
.L_x_1533:
[----:B------:R-:W-:Y:S05]  /*8e80*/  @P0 BRA `(.L_x_1496) ;  /* 0x0000000000140947 */ /* 0x000fea0003800000 */
[----:B------:R-:W-:Y:S01]  /*8e90*/  ISETP.NE.AND P1, PT, R6, RZ, PT ;  /* 0x000000ff0600720c */ /* 0x000fe20003f25270 */
[----:B------:R-:W-:-:S04]  /*8ea0*/  IMAD.MOV.U32 R5, RZ, RZ, 0x3100 ;  /* 0x00003100ff057424 */ /* 0x000fc800078e00ff */
[----:B------:R1:W-:Y:S08]  /*8eb0*/  SYNCS.ARRIVE.TRANS64 RZ, [R16+URZ+0x26810], R5 ;  /* 0x0268100510ff79a7 */ /* 0x0003f0000800003f */
[----:B------:R-:W-:Y:S05]  /*8ec0*/  @!P1 BRA `(.L_x_1496) ;  /* 0x0000000000049947 */ /* 0x000fea0003800000 */
[----:B------:R-:W-:Y:S01]  /*8ed0*/  BPT.TRAP 0x1 ;  /* 0x000000040000795c */ /* 0x000fe20000300000 */
.L_x_1496:
        /* <DEDUP_REMOVED lines=44> */
.L_x_1488:
[----:B------:R-:W3:Y:S02]  /*91a0*/  LDL.LU R4, [R1+0x4] ;  /* 0x0000040001047983 */ /* 0x000ee40000300800 */
[----:B---3--:R-:W-:Y:S02]  /*91b0*/  ISETP.NE.AND P1, PT, R4, RZ, PT ;  /* 0x000000ff0400720c */ /* 0x008fe40003f25270 */
[----:B------:R1:W5:Y:S11]  /*91c0*/  LDL R4, [R1] ;  /* 0x0000000001047983 */ /* 0x0003760000100800 */
[----:B-1----:R-:W-:Y:S05]  /*91d0*/  @!P1 BRA `(.L_x_1487) ;  /* 0x0000000400809947 */ /* 0x002fea0003800000 */
[----:B------:R-:W-:-:S04]  /*91e0*/  SHF.L.U32 R13, R11, 0x1f, RZ ;  /* 0x0000001f0b0d7819 */ /* 0x000fc800000006ff */
[----:B------:R-:W1:Y:S02]  /*91f0*/  SYNCS.PHASECHK.TRANS64.TRYWAIT P1, [R16+URZ+0x26840], R13 ;  /* 0x0268400d100075a7 */ /* 0x000e64000802017f */
[----:B-1----:R-:W-:Y:S05]  /*9200*/  @!P1 BRA `(.L_x_1498) ;  /* 0x0000001000609947 */ /* 0x002fea0003800000 */
.L_x_1534:
[----:B------:R-:W-:Y:S05]  /*9210*/  @P0 BRA `(.L_x_1499) ;  /* 0x0000000000140947 */ /* 0x000fea0003800000 */
[----:B------:R-:W-:Y:S01]  /*9220*/  ISETP.NE.AND P1, PT, R6, RZ, PT ;  /* 0x000000ff0600720c */ /* 0x000fe20003f25270 */
[----:B--2---:R-:W-:-:S04]  /*9230*/  IMAD.MOV.U32 R5, RZ, RZ, 0x3100 ;  /* 0x00003100ff057424 */ /* 0x004fc800078e00ff */
[----:B------:R3:W-:Y:S08]  /*9240*/  SYNCS.ARRIVE.TRANS64 RZ, [R16+URZ+0x26830], R5 ;  /* 0x0268300510ff79a7 */ /* 0x0007f0000800003f */
[----:B------:R-:W-:Y:S05]  /*9250*/  @!P1 BRA `(.L_x_1499) ;  /* 0x0000000000049947 */ /* 0x000fea0003800000 */
[----:B------:R-:W-:Y:S01]  /*9260*/  BPT.TRAP 0x1 ;  /* 0x000000040000795c */ /* 0x000fe20000300000 */
.L_x_1499:
        /* <DEDUP_REMOVED lines=40> */
.L_x_1535:
[----:B------:R-:W-:Y:S05]  /*94f0*/  @P0 BRA `(.L_x_1501) ;  /* 0x0000000000140947 */ /* 0x000fea0003800000 */
[----:B------:R-:W-:Y:S01]  /*9500*/  ISETP.NE.AND P0, PT, R6, RZ, PT ;  /* 0x000000ff0600720c */ /* 0x000fe20003f05270 */
[----:B------:R-:W-:-:S04]  /*9510*/  IMAD.MOV.U32 R5, RZ, RZ, 0x3100 ;  /* 0x00003100ff057424 */ /* 0x000fc800078e00ff */
[----:B------:R3:W-:Y:S08]  /*9520*/  SYNCS.ARRIVE.TRANS64 RZ, [R16+URZ+0x26818], R5 ;  /* 0x0268180510ff79a7 */ /* 0x0007f0000800003f */
[----:B------:R-:W-:Y:S05]  /*9530*/  @!P0 BRA `(.L_x_1501) ;  /* 0x0000000000048947 */ /* 0x000fea0003800000 */
[----:B------:R-:W-:Y:S01]  /*9540*/  BPT.TRAP 0x1 ;  /* 0x000000040000795c */ /* 0x000fe20000300000 */
.L_x_1501:
        /* <DEDUP_REMOVED lines=41> */
.L_x_1487:
[----:B------:R-:W3:Y:S01]  /*97e0*/  S2R R0, SR_TID.X ;  /* 0x0000000000007919 */ /* 0x000ee20000002100 */
[----:B------:R-:W-:Y:S01]  /*97f0*/  IMAD R3, R19, 0x8, R16 ;  /* 0x0000000813037824 */ /* 0x000fe200078e0210 */
[----:B---3--:R-:W-:Y:S02]  /*9800*/  LOP3.LUT R2, R0, 0x7f, RZ, 0xc0, !PT ;  /* 0x0000007f00027812 */ /* 0x008fe400078ec0ff */
[----:B------:R-:W-:Y:S02]  /*9810*/  SHF.L.U32 R0, R11, 0x1f, RZ ;  /* 0x0000001f0b007819 */ /* 0x000fe400000006ff */
[----:B------:R-:W-:Y:S02]  /*9820*/  ISETP.NE.AND P1, PT, R2, RZ, PT ;  /* 0x000000ff0200720c */ /* 0x000fe40003f25270 */
[----:B------:R-:W3:Y:S02]  /*9830*/  SYNCS.PHASECHK.TRANS64.TRYWAIT P0, [R3+URZ+0x26840], R0 ;  /* 0x02684000030075a7 */ /* 0x000ee4000800017f */
[----:B---3--:R-:W-:Y:S09]  /*9840*/  @!P0 BRA `(.L_x_1502) ;  /* 0x0000000800f88947 */ /* 0x008ff20003800000 */
.L_x_1536:
[----:B------:R-:W-:Y:S05]  /*9850*/  @P1 BRA `(.L_x_1503) ;  /* 0x0000000000181947 */ /* 0x000fea0003800000 */
[----:B------:R-:W1:Y:S01]  /*9860*/  S2R R2, SR_TID.X ;  /* 0x0000000000027919 */ /* 0x000e620000002100 */
[----:B---3--:R-:W-:-:S04]  /*9870*/  IMAD.MOV.U32 R0, RZ, RZ, 0x3100 ;  /* 0x00003100ff007424 */ /* 0x008fc800078e00ff */
[----:B------:R3:W-:Y:S01]  /*9880*/  SYNCS.ARRIVE.TRANS64 RZ, [R3+URZ+0x26830], R0 ;  /* 0x0268300003ff79a7 */ /* 0x0007e2000800003f */
[----:B-1----:R-:W-:-:S13]  /*9890*/  LOP3.LUT P0, RZ, R2, 0x1f, RZ, 0xc0, !PT ;  /* 0x0000001f02ff7812 */ /* 0x002fda000780c0ff */
[----:B---3--:R-:W-:Y:S05]  /*98a0*/  @!P0 BRA `(.L_x_1503) ;  /* 0x0000000000048947 */ /* 0x008fea0003800000 */
[----:B------:R-:W-:Y:S01]  /*98b0*/  BPT.TRAP 0x1 ;  /* 0x000000040000795c */ /* 0x000fe20000300000 */
.L_x_1503:
        /* <DEDUP_REMOVED lines=47> */
.L_x_1484:
[----:B------:R-:W-:Y:S05]  /*9bb0*/  BSYNC B0 ;  /* 0x0000000000007941 */ /* 0x000fea0003800000 */
.L_x_1482:
[----:B------:R-:W-:-:S03]  /*9bc0*/  UMOV UR7, 0xffffffff ;  /* 0xffffffff00077882 */ /* 0x000fc60000000000 */
[----:B------:R-:W-:Y:S05]  /*9bd0*/  BRA.DIV UR7, `(.L_x_1504) ;  /* 0x0000000a07287947 */ /* 0x000fea000b800000 */
[----:B------:R-:W-:-:S13]  /*9be0*/  ELECT P6, URZ, PT ;  /* 0x00000000003f782f */ /* 0x000fda00038c0000 */
.L_x_1539:
[----:B------:R-:W-:Y:S05]  /*9bf0*/  @!P6 BRA `(.L_x_1392) ;  /* 0x000000000084e947 */ /* 0x000fea0003800000 */
[----:B------:R-:W-:-:S06]  /*9c00*/  ULOP3.LUT UR7, UR38, 0x2, URZ, 0xfc, !UPT ;  /* 0x0000000226077892 */ /* 0x000fcc000f8efc3f */
[----:B------:R-:W-:-:S05]  /*9c10*/  IMAD.U32 R2, RZ, RZ, UR7 ;  /* 0x00000007ff027e24 */ /* 0x000fca000f8e00ff */
[----:B------:R-:W-:-:S13]  /*9c20*/  ISETP.NE.AND P2, PT, R2, 0x3, PT ;  /* 0x000000030200780c */ /* 0x000fda0003f45270 */
[----:B------:R-:W-:Y:S05]  /*9c30*/  @!P2 BRA `(.L_x_1505) ;  /* 0x000000000004a947 */ /* 0x000fea0003800000 */
[----:B------:R-:W-:Y:S01]  /*9c40*/  BPT.TRAP 0x1 ;  /* 0x000000040000795c */ /* 0x000fe20000300000 */
.L_x_1505:
        /* <DEDUP_REMOVED lines=15> */
.L_x_1540:
[----:B------:R-:W2:Y:S02]  /*9d40*/  SYNCS.PHASECHK.TRANS64.TRYWAIT P0, [R3+URZ], R2 ;  /* 0x00000002030075a7 */ /* 0x000ea4000800017f */
[----:B--2---:R-:W-:Y:S05]  /*9d50*/  @!P0 BRA `(.L_x_1507) ;  /* 0x0000000400fc8947 */ /* 0x004fea0003800000 */
.L_x_1541:
[----:B------:R-:W-:Y:S05]  /*9d60*/  @!P2 BRA `(.L_x_1508) ;  /* 0x000000000004a947 */ /* 0x000fea0003800000 */
[----:B------:R-:W-:Y:S01]  /*9d70*/  BPT.TRAP 0x1 ;  /* 0x000000040000795c */ /* 0x000fe20000300000 */
.L_x_1508:
[----:B--2---:R-:W-:-:S04]  /*9d80*/  VIADD R3, R7, 0x26840 ;  /* 0x0002684007037836 */ /* 0x004fc80000000000 */
[----:B------:R-:W-:-:S04]  /*9d90*/  IMAD R0, R0, 0x8, R3 ;  /* 0x0000000800007824 */ /* 0x000fc800078e0203 */
[----:B------:R-:W2:Y:S02]  /*9da0*/  SYNCS.PHASECHK.TRANS64.TRYWAIT P0, [R0+URZ], R5 ;  /* 0x00000005000075a7 */ /* 0x000ea4000800017f */
[----:B--2---:R-:W-:Y:S05]  /*9db0*/  @!P0 BRA `(.L_x_1509) ;  /* 0x0000000400f88947 */ /* 0x004fea0003800000 */
.L_x_1542:
[----:B------:R-:W-:-:S07]  /*9dc0*/  IMAD R3, R4, 0x8, R3 ;  /* 0x0000000804037824 */ /* 0x000fce00078e0203 */
.L_x_1510:
[----:B---3--:R3:W4:Y:S02]  /*9dd0*/  SYNCS.PHASECHK.TRANS64.TRYWAIT P0, [R3+URZ], R2 ;  /* 0x00000002030075a7 */ /* 0x008724000800017f */
[----:B----4-:R-:W-:Y:S05]  /*9de0*/  @!P0 NANOSLEEP.SYNCS 0x989680 ;  /* 0x009896800000895d */ /* 0x010fea0003900000 */
[----:B------:R-:W4:Y:S02]  /*9df0*/  @!P0 SYNCS.PHASECHK.TRANS64 P0, [R3+URZ], R2 ;  /* 0x00000002030085a7 */ /* 0x000f24000800007f */
[----:B----4-:R-:W-:Y:S05]  /*9e00*/  @!P0 BRA `(.L_x_1510) ;  /* 0xfffffffc00f08947 */ /* 0x010fea000383ffff */
.L_x_1392:
[----:B------:R-:W-:Y:S05]  /*9e10*/  BSYNC B6 ;  /* 0x0000000000067941 */ /* 0x000fea0003800000 */
.L_x_1389:
[----:B------:R-:W-:Y:S05]  /*9e20*/  EXIT ;  /* 0x000000000000794d */ /* 0x000fea0003800000 */
.L_x_1399:
[----:B------:R-:W-:Y:S02]  /*9e30*/  IMAD.MOV.U32 R13, RZ, RZ, R17 ;  /* 0x000000ffff0d7224 */ /* 0x000fe400078e0011 */
[----:B------:R-:W-:Y:S02]  /*9e40*/  IMAD.MOV.U32 R12, RZ, RZ, RZ ;  /* 0x000000ffff0c7224 */ /* 0x000fe400078e00ff */
[----:B------:R-:W-:Y:S02]  /*9e50*/  IMAD.MOV.U32 R11, RZ, RZ, 0x1f ;  /* 0x0000001fff0b7424 */ /* 0x000fe400078e00ff */
[----:B------:R-:W-:-:S07]  /*9e60*/  IMAD.MOV.U32 R15, RZ, RZ, -0x1 ;  /* 0xffffffffff0f7424 */ /* 0x000fce00078e00ff */
[----:B------:R-:W-:Y:S05]  /*9e70*/  WARPSYNC.COLLECTIVE R15, `(.L_x_1511) ;  /* 0x000000000f087348 */ /* 0x000fea0003c00000 */
[----:B------:R1:W2:Y:S02]  /*9e80*/  SHFL.IDX P6, R14, R13, R12, R11 ;  /* 0x0000000c0d0e7389 */ /* 0x0002a400000c000b */
[----:B-12---:R-:W-:Y:S01]  /*9e90*/  ENDCOLLECTIVE ;  /* 0x000000000000791b */ /* 0x006fe20003800000 */
.L_x_1511:
[----:B------:R-:W-:Y:S05]  /*9ea0*/  BRA `(.L_x_1512) ;  /* 0xffffff7000707947 */ /* 0x000fea000383ffff */
.L_x_1401:
[----:B--2---:R2:W3:Y:S02]  /*9eb0*/  SYNCS.PHASECHK.TRANS64.TRYWAIT P0, [R237+URZ+0x26800], R4 ;  /* 0x02680004ed0075a7 */ /* 0x0044e4000800017f */
[----:B---3--:R-:W-:Y:S05]  /*9ec0*/  @!P0 NANOSLEEP.SYNCS 0x989680 ;  /* 0x009896800000895d */ /* 0x008fea0003900000 */
[----:B------:R-:W3:Y:S02]  /*9ed0*/  @!P0 SYNCS.PHASECHK.TRANS64 P0, [R237+URZ+0x26800], R4 ;  /* 0x02680004ed0085a7 */ /* 0x000ee4000800007f */
[----:B---3--:R-:W-:Y:S05]  /*9ee0*/  @!P0 BRA `(.L_x_1401) ;  /* 0xfffffffc00f08947 */ /* 0x008fea000383ffff */
[----:B------:R-:W-:Y:S05]  /*9ef0*/  BRA `(.L_x_1400) ;  /* 0xffffff7000987947 */ /* 0x000fea000383ffff */
.L_x_1406:
[----:B--2---:R-:W-:-:S04]  /*9f00*/  IMAD.U32 R5, RZ, RZ, UR9 ;  /* 0x00000009ff057e24 */ /* 0x004fc8000f8e00ff */
[----:B------:R2:W3:Y:S03]  /*9f10*/  SYNCS.PHASECHK.TRANS64.TRYWAIT P0, [R5+URZ+0x26810], R120 ;  /* 0x02681078050075a7 */ /* 0x0004e6000800017f */
[----:B---3--:R-:W-:Y:S05]  /*9f20*/  @!P0 NANOSLEEP.SYNCS 0x989680 ;  /* 0x009896800000895d */ /* 0x008fea0003900000 */
[----:B------:R-:W3:Y:S02]  /*9f30*/  @!P0 SYNCS.PHASECHK.TRANS64 P0, [R5+URZ+0x26810], R120 ;  /* 0x02681078050085a7 */ /* 0x000ee4000800007f */
[----:B---3--:R-:W-:Y:S05]  /*9f40*/  @!P0 BRA `(.L_x_1406) ;  /* 0xfffffffc00ec8947 */ /* 0x008fea000383ffff */
[----:B------:R-:W-:Y:S05]  /*9f50*/  BRA `(.L_x_1405) ;  /* 0xffffff7c00007947 */ /* 0x000fea000383ffff */
.L_x_1410:
[----:B------:R-:W-:-:S04]  /*9f60*/  IMAD.U32 R121, RZ, RZ, UR9 ;  /* 0x00000009ff797e24 */ /* 0x000fc8000f8e00ff */
[----:B------:R1:W1:Y:S03]  /*9f70*/  SYNCS.PHASECHK.TRANS64.TRYWAIT P0, [R121+URZ+0x26830], R120 ;  /* 0x02683078790075a7 */ /* 0x000266000800017f */
[----:B-1----:R-:W-:Y:S05]  /*9f80*/  @!P0 NANOSLEEP.SYNCS 0x989680 ;  /* 0x009896800000895d */ /* 0x002fea0003900000 */
[----:B------:R-:W1:Y:S02]  /*9f90*/  @!P0 SYNCS.PHASECHK.TRANS64 P0, [R121+URZ+0x26830], R120 ;  /* 0x02683078790085a7 */ /* 0x000e64000800007f */
[----:B-1----:R-:W-:Y:S05]  /*9fa0*/  @!P0 BRA `(.L_x_1410) ;  /* 0xfffffffc00ec8947 */ /* 0x002fea000383ffff */
[----:B------:R-:W-:Y:S05]  /*9fb0*/  BRA `(.L_x_1409) ;  /* 0xffffff8000c47947 */ /* 0x000fea000383ffff */
.L_x_1417:
[----:B------:R-:W-:Y:S01]  /*9fc0*/  BSSY B0, `(.L_x_1513) ;  /* 0x0000005000007945 */ /* 0x000fe20003800000 */
[----:B------:R-:W-:-:S07]  /*9fd0*/  IMAD.MOV.U32 R15, RZ, RZ, -0x1 ;  /* 0xffffffffff0f7424 */ /* 0x000fce00078e00ff */
[----:B-1----:R-:W-:Y:S05]  /*9fe0*/  WARPSYNC.COLLECTIVE R15, `(.L_x_1514) ;  /* 0x000000000f087348 */ /* 0x002fea0003c00000 */
[----:B------:R-:W-:Y:S01]  /*9ff0*/  NOP ;  /* 0x0000000000007918 */ /* 0x000fe20000000000 */
[----:B-1----:R-:W-:Y:S01]  /*a000*/  ENDCOLLECTIVE ;  /* 0x000000000000791b */ /* 0x002fe20003800000 */
.L_x_1514:
[----:B------:R-:W-:Y:S05]  /*a010*/  BSYNC B0 ;  /* 0x0000000000007941 */ /* 0x000fea0003800000 */
.L_x_1513:
[----:B------:R-:W-:Y:S05]  /*a020*/  BRA `(.L_x_1515) ;  /* 0xffffffb400487947 */ /* 0x000fea000383ffff */
.L_x_1426:
[----:B------:R-:W-:Y:S01]  /*a030*/  BSSY B0, `(.L_x_1516) ;  /* 0x0000005000007945 */ /* 0x000fe20003800000 */
[----:B------:R-:W-:-:S07]  /*a040*/  IMAD.MOV.U32 R15, RZ, RZ, -0x1 ;  /* 0xffffffffff0f7424 */ /* 0x000fce00078e00ff */
[----:B-12---:R-:W-:Y:S05]  /*a050*/  WARPSYNC.COLLECTIVE R15, `(.L_x_1517) ;  /* 0x000000000f087348 */ /* 0x006fea0003c00000 */
[----:B------:R-:W-:Y:S01]  /*a060*/  NOP ;  /* 0x0000000000007918 */ /* 0x000fe20000000000 */
[----:B-12---:R-:W-:Y:S01]  /*a070*/  ENDCOLLECTIVE ;  /* 0x000000000000791b */ /* 0x006fe20003800000 */
.L_x_1517:
[----:B------:R-:W-:Y:S05]  /*a080*/  BSYNC B0 ;  /* 0x0000000000007941 */ /* 0x000fea0003800000 */
.L_x_1516:
[----:B------:R-:W-:Y:S05]  /*a090*/  BRA `(.L_x_1518) ;  /* 0xffffffb800387947 */ /* 0x000fea000383ffff */
.L_x_1438:
[----:B------:R-:W-:Y:S01]  /*a0a0*/  BSSY B0, `(.L_x_1519) ;  /* 0x0000005000007945 */ /* 0x000fe20003800000 */
[----:B------:R-:W-:-:S07]  /*a0b0*/  IMAD.MOV.U32 R15, RZ, RZ, -0x1 ;  /* 0xffffffffff0f7424 */ /* 0x000fce00078e00ff */
[----:B------:R-:W-:Y:S05]  /*a0c0*/  WARPSYNC.COLLECTIVE R15, `(.L_x_1520) ;  /* 0x000000000f087348 */ /* 0x000fea0003c00000 */
[----:B------:R-:W-:Y:S01]  /*a0d0*/  NOP ;  /* 0x0000000000007918 */ /* 0x000fe20000000000 */
[----:B------:R-:W-:Y:S01]  /*a0e0*/  ENDCOLLECTIVE ;  /* 0x000000000000791b */ /* 0x000fe20003800000 */
.L_x_1520:
[----:B------:R-:W-:Y:S05]  /*a0f0*/  BSYNC B0 ;  /* 0x0000000000007941 */ /* 0x000fea0003800000 */
.L_x_1519:
[----:B------:R-:W-:Y:S05]  /*a100*/  BRA `(.L_x_1521) ;  /* 0xffffffc000207947 */ /* 0x000fea000383ffff */
.L_x_1451:
[----:B------:R-:W-:Y:S01]  /*a110*/  BSSY B0, `(.L_x_1522) ;  /* 0x0000005000007945 */ /* 0x000fe20003800000 */
[----:B------:R-:W-:-:S07]  /*a120*/  IMAD.MOV.U32 R15, RZ, RZ, -0x1 ;  /* 0xffffffffff0f7424 */ /* 0x000fce00078e00ff */
[----:B------:R-:W-:Y:S05]  /*a130*/  WARPSYNC.COLLECTIVE R15, `(.L_x_1523) ;  /* 0x000000000f087348 */ /* 0x000fea0003c00000 */
[----:B------:R-:W-:Y:S01]  /*a140*/  NOP ;  /* 0x0000000000007918 */ /* 0x000fe20000000000 */
[----:B------:R-:W-:Y:S01]  /*a150*/  ENDCOLLECTIVE ;  /* 0x000000000000791b */ /* 0x000fe20003800000 */
.L_x_1523:
[----:B------:R-:W-:Y:S05]  /*a160*/  BSYNC B0 ;  /* 0x0000000000007941 */ /* 0x000fea0003800000 */
.L_x_1522:
[----:B------:R-:W-:Y:S05]  /*a170*/  BRA `(.L_x_1524) ;  /* 0xffffffc400a47947 */ /* 0x000fea000383ffff */
.L_x_1463:
[----:B------:R-:W-:Y:S01]  /*a180*/  BSSY B0, `(.L_x_1525) ;  /* 0x0000005000007945 */ /* 0x000fe20003800000 */
[----:B------:R-:W-:-:S07]  /*a190*/  IMAD.MOV.U32 R15, RZ, RZ, -0x1 ;  /* 0xffffffffff0f7424 */ /* 0x000fce00078e00ff */
[----:B------:R-:W-:Y:S05]  /*a1a0*/  WARPSYNC.COLLECTIVE R15, `(.L_x_1526) ;  /* 0x000000000f087348 */ /* 0x000fea0003c00000 */
[----:B------:R-:W-:Y:S01]  /*a1b0*/  NOP ;  /* 0x0000000000007918 */ /* 0x000fe20000000000 */
[----:B------:R-:W-:Y:S01]  /*a1c0*/  ENDCOLLECTIVE ;  /* 0x000000000000791b */ /* 0x000fe20003800000 */
.L_x_1526:
[----:B------:R-:W-:Y:S05]  /*a1d0*/  BSYNC B0 ;  /* 0x0000000000007941 */ /* 0x000fea0003800000 */
.L_x_1525:
[----:B------:R-:W-:Y:S05]  /*a1e0*/  BRA `(.L_x_1527) ;  /* 0xffffffc800c47947 */ /* 0x000fea000383ffff */
.L_x_1485:
[----:B-1----:R1:W2:Y:S02]  /*a1f0*/  SYNCS.PHASECHK.TRANS64.TRYWAIT P0, [R16+URZ+0x26820], R3 ;  /* 0x02682003100075a7 */ /* 0x0022a4000800017f */
[----:B--2---:R-:W-:Y:S05]  /*a200*/  @!P0 NANOSLEEP.SYNCS 0x989680 ;  /* 0x009896800000895d */ /* 0x004fea0003900000 */
[----:B------:R-:W2:Y:S02]  /*a210*/  @!P0 SYNCS.PHASECHK.TRANS64 P0, [R16+URZ+0x26820], R3 ;  /* 0x02682003100085a7 */ /* 0x000ea4000800007f */
[----:B--2---:R-:W-:Y:S05]  /*a220*/  @!P0 BRA `(.L_x_1485) ;  /* 0xfffffffc00f08947 */ /* 0x004fea000383ffff */
[----:B------:R-:W-:Y:S05]  /*a230*/  BRA `(.L_x_1528) ;  /* 0xffffffd800947947 */ /* 0x000fea000383ffff */
.L_x_1489:
[----:B-1----:R1:W3:Y:S02]  /*a240*/  SYNCS.PHASECHK.TRANS64.TRYWAIT P1, [R16+URZ+0x26840], R21 ;  /* 0x02684015100075a7 */ /* 0x0022e4000802017f */
[----:B---3--:R-:W-:Y:S05]  /*a250*/  @!P1 NANOSLEEP.SYNCS 0x989680 ;  /* 0x009896800000995d */ /* 0x008fea0003900000 */
[----:B------:R-:W3:Y:S02]  /*a260*/  @!P1 SYNCS.PHASECHK.TRANS64 P1, [R16+URZ+0x26840], R21 ;  /* 0x02684015100095a7 */ /* 0x000ee4000802007f */
[----:B---3--:R-:W-:Y:S05]  /*a270*/  @!P1 BRA `(.L_x_1489) ;  /* 0xfffffffc00f09947 */ /* 0x008fea000383ffff */
[----:B------:R-:W-:Y:S05]  /*a280*/  BRA `(.L_x_1529) ;  /* 0xffffffe000c47947 */ /* 0x000fea000383ffff */
.L_x_1491:
[----:B--2---:R2:W3:Y:S02]  /*a290*/  SYNCS.PHASECHK.TRANS64.TRYWAIT P1, [R16+URZ+0x26828], R21 ;  /* 0x02682815100075a7 */ /* 0x0044e4000802017f */
[----:B---3--:R-:W-:Y:S05]  /*a2a0*/  @!P1 NANOSLEEP.SYNCS 0x989680 ;  /* 0x009896800000995d */ /* 0x008fea0003900000 */
[----:B------:R-:W3:Y:S02]  /*a2b0*/  @!P1 SYNCS.PHASECHK.TRANS64 P1, [R16+URZ+0x26828], R21 ;  /* 0x02682815100095a7 */ /* 0x000ee4000802007f */
[----:B---3--:R-:W-:Y:S05]  /*a2c0*/  @!P1 BRA `(.L_x_1491) ;  /* 0xfffffffc00f09947 */ /* 0x008fea000383ffff */
[----:B------:R-:W-:Y:S05]  /*a2d0*/  BRA `(.L_x_1530) ;  /* 0xffffffe400747947 */ /* 0x000fea000383ffff */
.L_x_1493:
[----:B---3--:R3:W4:Y:S02]  /*a2e0*/  SYNCS.PHASECHK.TRANS64.TRYWAIT P1, [R16+URZ+0x26848], R21 ;  /* 0x02684815100075a7 */ /* 0x008724000802017f */
[----:B----4-:R-:W-:Y:S05]  /*a2f0*/  @!P1 NANOSLEEP.SYNCS 0x989680 ;  /* 0x009896800000995d */ /* 0x010fea0003900000 */
[----:B------:R-:W4:Y:S02]  /*a300*/  @!P1 SYNCS.PHASECHK.TRANS64 P1, [R16+URZ+0x26848], R21 ;  /* 0x02684815100095a7 */ /* 0x000f24000802007f */
[----:B----4-:R-:W-:Y:S05]  /*a310*/  @!P1 BRA `(.L_x_1493) ;  /* 0xfffffffc00f09947 */ /* 0x010fea000383ffff */
[----:B------:R-:W-:Y:S05]  /*a320*/  BRA `(.L_x_1531) ;  /* 0xffffffe800247947 */ /* 0x000fea000383ffff */
.L_x_1495:
[----:B------:R-:W-:-:S07]  /*a330*/  SHF.L.U32 R5, R11, 0x1f, RZ ;  /* 0x0000001f0b057819 */ /* 0x000fce00000006ff */
.L_x_1532:
[----:B------:R1:W1:Y:S02]  /*a340*/  SYNCS.PHASECHK.TRANS64.TRYWAIT P1, [R16+URZ+0x26820], R5 ;  /* 0x02682005100075a7 */ /* 0x000264000802017f */
[----:B-1----:R-:W-:Y:S05]  /*a350*/  @!P1 NANOSLEEP.SYNCS 0x989680 ;  /* 0x009896800000995d */ /* 0x002fea0003900000 */
[----:B------:R-:W1:Y:S02]  /*a360*/  @!P1 SYNCS.PHASECHK.TRANS64 P1, [R16+URZ+0x26820], R5 ;  /* 0x02682005100095a7 */ /* 0x000e64000802007f */
[----:B-1----:R-:W-:Y:S05]  /*a370*/  @!P1 BRA `(.L_x_1532) ;  /* 0xfffffffc00f09947 */ /* 0x002fea000383ffff */
[----:B------:R-:W-:Y:S05]  /*a380*/  BRA `(.L_x_1533) ;  /* 0xffffffe800bc7947 */ /* 0x000fea000383ffff */
.L_x_1498:
[----:B-1----:R1:W3:Y:S02]  /*a390*/  SYNCS.PHASECHK.TRANS64.TRYWAIT P1, [R16+URZ+0x26840], R13 ;  /* 0x0268400d100075a7 */ /* 0x0022e4000802017f */
[----:B---3--:R-:W-:Y:S05]  /*a3a0*/  @!P1 NANOSLEEP.SYNCS 0x989680 ;  /* 0x009896800000995d */ /* 0x008fea0003900000 */
[----:B------:R-:W3:Y:S02]  /*a3b0*/  @!P1 SYNCS.PHASECHK.TRANS64 P1, [R16+URZ+0x26840], R13 ;  /* 0x0268400d100095a7 */ /* 0x000ee4000802007f */
[----:B---3--:R-:W-:Y:S05]  /*a3c0*/  @!P1 BRA `(.L_x_1498) ;  /* 0xfffffffc00f09947 */ /* 0x008fea000383ffff */
[----:B------:R-:W-:Y:S05]  /*a3d0*/  BRA `(.L_x_1534) ;  /* 0xffffffec008c7947 */ /* 0x000fea000383ffff */
.L_x_1500:
[----:B--2---:R2:W3:Y:S02]  /*a3e0*/  SYNCS.PHASECHK.TRANS64.TRYWAIT P1, [R16+URZ+0x26828], R13 ;  /* 0x0268280d100075a7 */ /* 0x0044e4000802017f */
[----:B---3--:R-:W-:Y:S05]  /*a3f0*/  @!P1 NANOSLEEP.SYNCS 0x989680 ;  /* 0x009896800000995d */ /* 0x008fea0003900000 */
[----:B------:R-:W3:Y:S02]  /*a400*/  @!P1 SYNCS.PHASECHK.TRANS64 P1, [R16+URZ+0x26828], R13 ;  /* 0x0268280d100095a7 */ /* 0x000ee4000802007f */
[----:B---3--:R-:W-:Y:S05]  /*a410*/  @!P1 BRA `(.L_x_1500) ;  /* 0xfffffffc00f09947 */ /* 0x008fea000383ffff */
[----:B------:R-:W-:Y:S05]  /*a420*/  BRA `(.L_x_1535) ;  /* 0xfffffff000307947 */ /* 0x000fea000383ffff */
.L_x_1502:
[----:B---3--:R3:W1:Y:S02]  /*a430*/  SYNCS.PHASECHK.TRANS64.TRYWAIT P0, [R3+URZ+0x26840], R0 ;  /* 0x02684000030075a7 */ /* 0x008664000800017f */
[----:B-1----:R-:W-:Y:S05]  /*a440*/  @!P0 NANOSLEEP.SYNCS 0x989680 ;  /* 0x009896800000895d */ /* 0x002fea0003900000 */
[----:B------:R-:W1:Y:S02]  /*a450*/  @!P0 SYNCS.PHASECHK.TRANS64 P0, [R3+URZ+0x26840], R0 ;  /* 0x02684000030085a7 */ /* 0x000e64000800007f */
[----:B-1----:R-:W-:Y:S05]  /*a460*/  @!P0 BRA `(.L_x_1502) ;  /* 0xfffffffc00f08947 */ /* 0x002fea000383ffff */
[----:B------:R-:W-:Y:S05]  /*a470*/  BRA `(.L_x_1536) ;  /* 0xfffffff000f47947 */ /* 0x000fea000383ffff */
.L_x_1504:
[----:B------:R-:W-:Y:S01]  /*a480*/  BSSY B0, `(.L_x_1537) ;  /* 0x0000006000007945 */ /* 0x000fe20003800000 */
[----:B------:R-:W-:-:S07]  /*a490*/  IMAD.MOV.U32 R15, RZ, RZ, -0x1 ;  /* 0xffffffffff0f7424 */ /* 0x000fce00078e00ff */
[----:B------:R-:W-:Y:S05]  /*a4a0*/  WARPSYNC.COLLECTIVE R15, `(.L_x_1538) ;  /* 0x000000000f0c7348 */ /* 0x000fea0003c00000 */
[----:B------:R-:W-:Y:S02]  /*a4b0*/  ELECT P6, UR62, PT ;  /* 0x00000000003e782f */ /* 0x000fe400038c0000 */
[----:B------:R-:W-:Y:S01]  /*a4c0*/  MOV R14, UR62 ;  /* 0x0000003e000e7c02 */ /* 0x000fe20008000f00 */
[----:B------:R-:W-:Y:S10]  /*a4d0*/  ENDCOLLECTIVE ;  /* 0x000000000000791b */ /* 0x000ff40003800000 */
.L_x_1538:
[----:B------:R-:W-:Y:S05]  /*a4e0*/  BSYNC B0 ;  /* 0x0000000000007941 */ /* 0x000fea0003800000 */
.L_x_1537:
[----:B------:R-:W-:Y:S05]  /*a4f0*/  BRA `(.L_x_1539) ;  /* 0xfffffff400bc7947 */ /* 0x000fea000383ffff */
.L_x_1506:
[----:B-1----:R1:W2:Y:S02]  /*a500*/  SYNCS.PHASECHK.TRANS64.TRYWAIT P0, [R6+URZ], R5 ;  /* 0x00000005060075a7 */ /* 0x0022a4000800017f */
[----:B--2---:R-:W-:Y:S05]  /*a510*/  @!P0 NANOSLEEP.SYNCS 0x989680 ;  /* 0x009896800000895d */ /* 0x004fea0003900000 */
[----:B------:R-:W2:Y:S02]  /*a520*/  @!P0 SYNCS.PHASECHK.TRANS64 P0, [R6+URZ], R5 ;  /* 0x00000005060085a7 */ /* 0x000ea4000800007f */
[----:B--2---:R-:W-:Y:S05]  /*a530*/  @!P0 BRA `(.L_x_1506) ;  /* 0xfffffffc00f08947 */ /* 0x004fea000383ffff */
[----:B------:R-:W-:Y:S05]  /*a540*/  BRA `(.L_x_1540) ;  /* 0xfffffff400fc7947 */ /* 0x000fea000383ffff */
.L_x_1507:
[----:B--2---:R2:W3:Y:S02]  /*a550*/  SYNCS.PHASECHK.TRANS64.TRYWAIT P0, [R3+URZ], R2 ;  /* 0x00000002030075a7 */ /* 0x0044e4000800017f */
[----:B---3--:R-:W-:Y:S05]  /*a560*/  @!P0 NANOSLEEP.SYNCS 0x989680 ;  /* 0x009896800000895d */ /* 0x008fea0003900000 */
[----:B------:R-:W3:Y:S02]  /*a570*/  @!P0 SYNCS.PHASECHK.TRANS64 P0, [R3+URZ], R2 ;  /* 0x00000002030085a7 */ /* 0x000ee4000800007f */
[----:B---3--:R-:W-:Y:S05]  /*a580*/  @!P0 BRA `(.L_x_1507) ;  /* 0xfffffffc00f08947 */ /* 0x008fea000383ffff */
[----:B------:R-:W-:Y:S05]  /*a590*/  BRA `(.L_x_1541) ;  /* 0xfffffff400f07947 */ /* 0x000fea000383ffff */
.L_x_1509:
[----:B--2---:R2:W3:Y:S02]  /*a5a0*/  SYNCS.PHASECHK.TRANS64.TRYWAIT P0, [R0+URZ], R5 ;  /* 0x00000005000075a7 */ /* 0x0044e4000800017f */
[----:B---3--:R-:W-:Y:S05]  /*a5b0*/  @!P0 NANOSLEEP.SYNCS 0x989680 ;  /* 0x009896800000895d */ /* 0x008fea0003900000 */
[----:B------:R-:W3:Y:S02]  /*a5c0*/  @!P0 SYNCS.PHASECHK.TRANS64 P0, [R0+URZ], R5 ;  /* 0x00000005000085a7 */ /* 0x000ee4000800007f */
[----:B---3--:R-:W-:Y:S05]  /*a5d0*/  @!P0 BRA `(.L_x_1509) ;  /* 0xfffffffc00f08947 */ /* 0x008fea000383ffff */
[----:B------:R-:W-:Y:S05]  /*a5e0*/  BRA `(.L_x_1542) ;  /* 0xfffffff400f47947 */ /* 0x000fea000383ffff */
.L_x_1543:
        /* <DEDUP_REMOVED lines=9> */
.L_x_3306:


//--------------------- .text._ZN7cutlass13device_kernelIN5flash11enable_sm90INS1_16FlashAttnBwdSm90INS1_25CollectiveMainloopBwdSm90ILi2ELi2ELi2EN4cute5tupleIJNS5_1CILi1EEES8_S8_EEENS6_IJNS7_ILi64EEENS7_ILi128EEENS7_ILi96EEEEEENS_6half_tEfNS_4arch4Sm90ELb0ELb1ELb1ELb1ELb0ELb1ELb0ELb0ELi2ELi1ELi2ELi1ELb1EEENS1_21CollectiveEpilogueBwdISD_SE_SG_Li256ELb1ELb0ELi1EEENS1_19SingleTileSchedulerILb1ELb0ELb0ELi128EEEEEEEEEvNT_6ParamsE --------------------------
	.section	.text._ZN7cutlass13device_kernelIN5flash11enable_sm90INS1_16FlashAttnBwdSm90INS1_25CollectiveMainloopBwdSm90ILi2ELi2ELi2EN4cute5tupleIJNS5_1CILi1EEES8_S8_EEENS6_IJNS7_ILi64EEENS7_ILi128EEENS7_ILi96EEEEEENS_6half_tEfNS_4arch4Sm90ELb0ELb1ELb1ELb1ELb0ELb1ELb0ELb0ELi2ELi1ELi2ELi1ELb1EEENS1_21CollectiveEpilogueBwdISD_SE_SG_Li256ELb1ELb0ELi1EEENS1_19SingleTileSchedulerILb1ELb0ELb0ELi128EEEEEEEEEvNT_6ParamsE,"ax",@progbits
	.align	128
.text._ZN7cutlass13device_kernelIN5flash11enable_sm90INS1_16FlashAttnBwdSm90INS1_25CollectiveMainloopBwdSm90ILi2ELi2ELi2EN4cute5tupleIJNS5_1CILi1EEES8_S8_EEENS6_IJNS7_ILi64EEENS7_ILi128EEENS7_ILi96EEEEEENS_6half_tEfNS_4arch4Sm90ELb0ELb1ELb1ELb1ELb0ELb1ELb0ELb0ELi2ELi1ELi2ELi1ELb1EEENS1_21CollectiveEpilogueBwdISD_SE_SG_Li256ELb1ELb0ELi1EEENS1_19SingleTileSchedulerILb1ELb0ELb0ELi128EEEEEEEEEvNT_6ParamsE:
        .type           _ZN7cutlass13device_kernelIN5flash11enable_sm90INS1_16FlashAttnBwdSm90INS1_25CollectiveMainloopBwdSm90ILi2ELi2ELi2EN4cute5tupleIJNS5_1CILi1EEES8_S8_EEENS6_IJNS7_ILi64EEENS7_ILi128EEENS7_ILi96EEEEEENS_6half_tEfNS_4arch4Sm90ELb0ELb1ELb1ELb1ELb0ELb1ELb0ELb0ELi2ELi1ELi2ELi1ELb1EEENS1_21CollectiveEpilogueBwdISD_SE_SG_Li256ELb1ELb0ELi1EEENS1_19SingleTileSchedulerILb1ELb0ELb0ELi128EEEEEEEEEvNT_6ParamsE,@function
        .size           _ZN7cutlass13device_kernelIN5flash11enable_sm90INS1_16FlashAttnBwdSm90INS1_25CollectiveMainloopBwdSm90ILi2ELi2ELi2EN4cute5tupleIJNS5_1CILi1EEES8_S8_EEENS6_IJNS7_ILi64EEENS7_ILi128EEENS7_ILi96EEEEEENS_6half_tEfNS_4arch4Sm90ELb0ELb1ELb1ELb1ELb0ELb1ELb0ELb0ELi2ELi1ELi2ELi1ELb1EEENS1_21CollectiveEpilogueBwdISD_SE_SG_Li256ELb1ELb0ELi1EEENS1_19SingleTileSchedulerILb1ELb0ELb0ELi128EEEEEEEEEvNT_6ParamsE,(.L_x_3307 - _ZN7cutlass13device_kernelIN5flash11enable_sm90INS1_16FlashAttnBwdSm90INS1_25CollectiveMainloopBwdSm90ILi2ELi2ELi2EN4cute5tupleIJNS5_1CILi1EEES8_S8_EEENS6_IJNS7_ILi64EEENS7_ILi128EEENS7_ILi96EEEEEENS_6half_tEfNS_4arch4Sm90ELb0ELb1ELb1ELb1ELb0ELb1ELb0ELb0ELi2ELi1ELi2ELi1ELb1EEENS1_21CollectiveEpilogueBwdISD_SE_SG_Li256ELb1ELb0ELi1EEENS1_19SingleTileSchedulerILb1ELb0ELb0ELi128EEEEEEEEEvNT_6ParamsE)
        .other          _ZN7cutlass13device_kernelIN5flash11enable_sm90INS1_16FlashAttnBwdSm90INS1_25CollectiveMainloopBwdSm90ILi2ELi2ELi2EN4cute5tupleIJNS5_1CILi1EEES8_S8_EEENS6_IJNS7_ILi64EEENS7_ILi128EEENS7_ILi96EEEEEENS_6half_tEfNS_4arch4Sm90ELb0ELb1ELb1ELb1ELb0ELb1ELb0ELb0ELi2ELi1ELi2ELi1ELb1EEENS1_21CollectiveEpilogueBwdISD_SE_SG_Li256ELb1ELb0ELi1EEENS1_19SingleTileSchedulerILb1ELb0ELb0ELi128EEEEEEEEEvNT_6ParamsE,@"STO_CUDA_ENTRY STV_DEFAULT"
_ZN7cutlass13device_kernelIN5flash11enable_sm90INS1_16FlashAttnBwdSm90INS1_25CollectiveMainloopBwdSm90ILi2ELi2ELi2EN4cute5tupleIJNS5_1CILi1EEES8_S8_EEENS6_IJNS7_ILi64EEENS7_ILi128EEENS7_ILi96EEEEEENS_6half_tEfNS_4arch4Sm90ELb0ELb1ELb1ELb1ELb0ELb1ELb0ELb0ELi2ELi1ELi2ELi1ELb1EEENS1_21CollectiveEpilogueBwdISD_SE_SG_Li256ELb1ELb0ELi1EEENS1_19SingleTileSchedulerILb1ELb0ELb0ELi128EEEEEEEEEvNT_6ParamsE:
        /* <DEDUP_REMOVED lines=24> */
.L_x_1545:
[----:B------:R-:W-:Y:S05]  /*0180*/  BSYNC B0 ;  /* 0x0000000000007941 */ /* 0x000fea0003800000 */
.L_x_1544:
        /* <DEDUP_REMOVED lines=37> */
.L_x_1546:
        /* <DEDUP_REMOVED lines=22> */
.L_x_1547:
[----:B------:R-:W-:Y:S01]  /*0540*/  PLOP3.LUT P0, PT, PT, PT, UP0, 0x80, 0x0 ;  /* 0x000000000000781c */ /* 0x000fe20003f0f008 */
[----:B------:R-:W-:Y:S01]  /*0550*/  NOP ;  /* 0x0000000000007918 */ /* 0x000fe20000000000 */
[----:B------:R-:W-:Y:S01]  /*0560*/  ULDC.64 UR46, c[0x0][0x208] ;  /* 0x00008200002e7ab9 */ /* 0x000fe20000000a00 */
[----:B------:R-:W-:Y:S01]  /*0570*/  BSSY B6, `(.L_x_1548) ;  /* 0x0000aa2000067945 */ /* 0x000fe20003800000 */
[----:B-12-4-:R-:W-:Y:S09]  /*0580*/  BAR.SYNC.DEFER_BLOCKING 0x0 ;  /* 0x0000000000007b1d */ /* 0x016ff20000010000 */
[----:B------:R-:W-:Y:S05]  /*0590*/  @!P0 BRA `(.L_x_1549) ;  /* 0x0000006800688947 */ /* 0x000fea0003800000 */
.L_x_1550:
[----:B------:R-:W-:-:S08]  /*05a0*/  NOP ;  /* 0x0000000000007918 */ /* 0x000fd00000000000 */
[----:B------:R-:W1:Y:S02]  /*05b0*/  USETMAXREG.TRY_ALLOC.CTAPOOL UP0, 0xf0 ;  /* 0x000000f0000079c8 */ /* 0x000e640008000600 */
[----:B-1----:R-:W-:-:S13]  /*05c0*/  PLOP3.LUT P0, PT, PT, PT, UP0, 0x80, 0x0 ;  /* 0x000000000000781c */ /* 0x002fda0003f0f008 */
[----:B------:R-:W-:Y:S05]  /*05d0*/  @!P0 BRA `(.L_x_1550) ;  /* 0xfffffffc00f08947 */ /* 0x000fea000383ffff */
[----:B------:R-:W-:Y:S01]  /*05e0*/  LOP3.LUT R0, R0, 0x3, RZ, 0xc0, !PT ;  /* 0x0000000300007812 */ /* 0x000fe200078ec0ff */
[----:B------:R-:W1:Y:S01]  /*05f0*/  S2R R2, SR_TID.X ;  /* 0x0000000000027919 */ /* 0x000e620000002100 */
[----:B------:R-:W-:Y:S01]  /*0600*/  ULDC.64 UR4, c[0x0][0x8d8] ;  /* 0x0002360000047ab9 */ /* 0x000fe20000000a00 */
[----:B------:R-:W2:Y:S03]  /*0610*/  S2UR UR6, SR_CTAID.X ;  /* 0x00000000000679c3 */ /* 0x000ea60000002500 */
[----:B------:R-:W3:Y:S05]  /*0620*/  SHFL.IDX PT, R0, R0, RZ, 0x1f ;  /* 0x00001fff00007589 */ /* 0x000eea00000e0000 */
[----:B------:R-:W4:Y:S01]  /*0630*/  S2UR UR36, SR_CTAID.Z ;  /* 0x00000000002479c3 */ /* 0x000f220000002700 */
[----:B---3--:R-:W-:-:S02]  /*0640*/  ISETP.NE.AND P0, PT, R0, RZ, PT ;  /* 0x000000ff0000720c */ /* 0x008fc40003f05270 */
[----:B-1----:R-:W-:-:S11]  /*0650*/  SHF.R.U32.HI R2, RZ, 0x7, R2 ;  /* 0x00000007ff027819 */ /* 0x002fd60000011602 */
[----:B------:R-:W-:-:S05]  /*0660*/  @!P0 VIADD R2, R2, 0x9 ;  /* 0x0000000902028836 */ /* 0x000fca0000000000 */
[----:B------:R1:W-:Y:S06]  /*0670*/  @!P0 BAR.ARV R2, 0xa0 ;  /* 0x000280020000851d */ /* 0x0003ec0000002000 */
[----:B------:R-:W-:-:S04]  /*0680*/  ISETP.NE.U32.AND P0, PT, RZ, UR4, PT ;  /* 0x00000004ff007c0c */ /* 0x000fc8000bf05070 */
[----:B------:R-:W-:-:S13]  /*0690*/  ISETP.NE.AND.EX P0, PT, RZ, UR5, PT, P0 ;  /* 0x00000005ff007c0c */ /* 0x000fda000bf05300 */
[----:B-12-4-:R-:W-:Y:S05]  /*06a0*/  @!P0 BRA `(.L_x_1551) ;  /* 0x00000000001c8947 */ /* 0x016fea0003800000 */
[----:B------:R-:W-:Y:S02]  /*06b0*/  ULDC.64 UR4, c[0x0][0x8d8] ;  /* 0x0002360000047ab9 */ /* 0x000fe40000000a00 */
[----:B------:R-:W-:-:S06]  /*06c0*/  UIMAD.WIDE UR4, UR36, 0x4, UR4 ;  /* 0x00000004240478a5 */ /* 0x000fcc000f8e0204 */
[----:B------:R-:W-:Y:S02]  /*06d0*/  IMAD.U32 R2, RZ, RZ, UR4 ;  /* 0x00000004ff027e24 */ /* 0x000fe4000f8e00ff */
[----:B------:R-:W-:-:S05]  /*06e0*/  IMAD.U32 R3, RZ, RZ, UR5 ;  /* 0x00000005ff037e24 */ /* 0x000fca000f8e00ff */
[----:B------:R-:W2:Y:S02]  /*06f0*/  LDG.E R2, desc[UR46][R2.64] ;  /* 0x0000002e02027981 */ /* 0x000ea4000c1e1900 */
[----:B--2---:R-:W-:Y:S01]  /*0700*/  R2UR UR4, R2 ;  /* 0x00000000020472ca */ /* 0x004fe200000e0000 */
[----:B------:R-:W-:-:S14]  /*0710*/  BRA `(.L_x_1552) ;  /* 0x00000000003c7947 */ /* 0x000fdc0003800000 */
.L_x_1551:
        /* <DEDUP_REMOVED lines=14> */
.L_x_1553:
[----:B------:R-:W-:-:S05]  /*0800*/  ULDC UR4, c[0x0][0x8bc] ;  /* 0x00022f0000047ab9 */ /* 0x000fca0000000800 */
.L_x_1552:
[----:B------:R-:W-:-:S04]  /*0810*/  USHF.L.U32 UR42, UR6, 0x7, URZ ;  /* 0x00000007062a7899 */ /* 0x000fc8000800063f */
[----:B------:R-:W-:-:S04]  /*0820*/  UISETP.GE.AND UP0, UPT, UR42, UR4, UPT ;  /* 0x000000042a00728c */ /* 0x000fc8000bf06270 */
[----:B------:R-:W-:-:S06]  /*0830*/  USEL UR36, UR36, 0xffffffff, !UP0 ;  /* 0xffffffff24247887 */ /* 0x000fcc000c000000 */
[----:B------:R-:W-:-:S13]  /*0840*/  ISETP.LE.AND P0, PT, RZ, UR36, PT ;  /* 0x00000024ff007c0c */ /* 0x000fda000bf03270 */
[----:B------:R-:W-:Y:S05]  /*0850*/  @!P0 BRA `(.L_x_1554) ;  /* 0x000000a400cc8947 */ /* 0x000fea0003800000 */
[----:B------:R-:W1:Y:S01]  /*0860*/  S2R R0, SR_TID.X ;  /* 0x0000000000007919 */ /* 0x000e620000002100 */
[----:B------:R-:W-:Y:S01]  /*0870*/  ULDC.64 UR4, c[0x0][0x780] ;  /* 0x0001e00000047ab9 */ /* 0x000fe20000000a00 */
[----:B------:R-:W-:Y:S01]  /*0880*/  ULDC UR41, c[0x0][0x290] ;  /* 0x0000a40000297ab9 */ /* 0x000fe20000000800 */
[----:B------:R-:W-:-:S04]  /*0890*/  ISETP.NE.U32.AND P0, PT, RZ, UR4, PT ;  /* 0x00000004ff007c0c */ /* 0x000fc8000bf05070 */
        /* <DEDUP_REMOVED lines=10> */
.L_x_1555:
        /* <DEDUP_REMOVED lines=14> */
.L_x_1556:
        /* <DEDUP_REMOVED lines=11> */
.L_x_1557:
        /* <DEDUP_REMOVED lines=13> */
.L_x_1558:
[----:B------:R-:W-:Y:S01]  /*0ba0*/  UIADD3 UR5, UR42, UR37, -UR41 ;  /* 0x000000252a057290 */ /* 0x000fe2000fffe829 */
[----:B------:R-:W-:Y:S01]  /*0bb0*/  ISETP.LE.AND P1, PT, RZ, UR6, PT ;  /* 0x00000006ff007c0c */ /* 0x000fe2000bf23270 */
[----:B------:R-:W-:Y:S01]  /*0bc0*/  ULDC UR6, c[0x0][0x74c] ;  /* 0x0001d30000067ab9 */ /* 0x000fe20000000800 */
[----:B------:R-:W-:Y:S01]  /*0bd0*/  UIADD3 UR4, UR37, 0x3f, URZ ;  /* 0x0000003f25047890 */ /* 0x000fe2000fffe03f */
[----:B------:R-:W-:Y:S01]  /*0be0*/  PLOP3.LUT P0, PT, PT, PT, PT, 0x80, 0x0 ;  /* 0x000000000000781c */ /* 0x000fe20003f0f070 */
[----:B------:R-:W-:Y:S01]  /*0bf0*/  UIADD3 UR5, UR5, -UR6, URZ ;  /* 0x8000000605057290 */ /* 0x000fe2000fffe03f */
[----:B------:R-:W-:Y:S02]  /*0c00*/  CS2R R70, SRZ ;  /* 0x0000000000467805 */ /* 0x000fe4000001ff00 */
[----:B------:R-:W-:Y:S02]  /*0c10*/  CS2R R68, SRZ ;  /* 0x0000000000447805 */ /* 0x000fe4000001ff00 */
[----:B------:R-:W-:Y:S01]  /*0c20*/  CS2R R66, SRZ ;  /* 0x0000000000427805 */ /* 0x000fe2000001ff00 */
[----:B------:R-:W-:Y:S01]  /*0c30*/  USHF.R.S32.HI UR6, URZ, 0x1f, UR5 ;  /* 0x0000001f3f067899 */ /* 0x000fe20008011405 */
[----:B------:R-:W-:-:S02]  /*0c40*/  CS2R R64, SRZ ;  /* 0x0000000000407805 */ /* 0x000fc4000001ff00 */
[----:B------:R-:W-:Y:S02]  /*0c50*/  CS2R R62, SRZ ;  /* 0x00000000003e7805 */ /* 0x000fe4000001ff00 */
[----:B------:R-:W-:Y:S01]  /*0c60*/  CS2R R60, SRZ ;  /* 0x00000000003c7805 */ /* 0x000fe2000001ff00 */
[----:B------:R-:W-:Y:S01]  /*0c70*/  ULEA.HI UR6, UR6, UR5, URZ, 0x6 ;  /* 0x0000000506067291 */ /* 0x000fe2000f8f303f */
[----:B------:R-:W-:Y:S01]  /*0c80*/  CS2R R58, SRZ ;  /* 0x00000000003a7805 */ /* 0x000fe2000001ff00 */
[----:B------:R-:W-:Y:S01]  /*0c90*/  USHF.R.S32.HI UR5, URZ, 0x1f, UR4 ;  /* 0x0000001f3f057899 */ /* 0x000fe20008011404 */
[----:B------:R-:W-:Y:S01]  /*0ca0*/  CS2R R56, SRZ ;  /* 0x0000000000387805 */ /* 0x000fe2000001ff00 */
[----:B------:R-:W-:Y:S01]  /*0cb0*/  USHF.R.S32.HI UR6, URZ, 0x6, UR6 ;  /* 0x000000063f067899 */ /* 0x000fe20008011406 */
[----:B------:R-:W-:Y:S01]  /*0cc0*/  CS2R R54, SRZ ;  /* 0x0000000000367805 */ /* 0x000fe2000001ff00 */
[----:B------:R-:W-:Y:S01]  /*0cd0*/  ULEA.HI UR5, UR5, UR4, URZ, 0x6 ;  /* 0x0000000405057291 */ /* 0x000fe2000f8f303f */
[----:B------:R-:W-:Y:S01]  /*0ce0*/  CS2R R52, SRZ ;  /* 0x0000000000347805 */ /* 0x000fe2000001ff00 */
[----:B------:R-:W-:Y:S01]  /*0cf0*/  UISETP.LT.AND UP0, UPT, URZ, UR6, UPT ;  /* 0x000000063f00728c */ /* 0x000fe2000bf01270 */
[----:B------:R-:W-:Y:S01]  /*0d00*/  CS2R R50, SRZ ;  /* 0x0000000000327805 */ /* 0x000fe2000001ff00 */
[----:B------:R-:W-:Y:S01]  /*0d10*/  USHF.R.S32.HI UR39, URZ, 0x6, UR5 ;  /* 0x000000063f277899 */ /* 0x000fe20008011405 */
[----:B------:R-:W-:Y:S01]  /*0d20*/  CS2R R48, SRZ ;  /* 0x0000000000307805 */ /* 0x000fe2000001ff00 */
[----:B------:R-:W-:Y:S01]  /*0d30*/  USEL UR40, URZ, UR6, !UP0 ;  /* 0x000000063f287287 */ /* 0x000fe2000c000000 */
        /* <DEDUP_REMOVED lines=29> */
[----:B------:R-:W-:Y:S01]  /*0f10*/  CS2R R84, SRZ ;  /* 0x0000000000547805 */ /* 0x000fe2000001ff00 */
[----:B------:R-:W-:Y:S01]  /*0f20*/  IMAD.MOV.U32 R83, RZ, RZ, RZ ;  /* 0x000000ffff537224 */ /* 0x000fe200078e00ff */
[----:B------:R-:W-:Y:S06]  /*0f30*/  @!P1 BRA `(.L_x_1559) ;  /* 0x0000000000209947 */ /* 0x000fec0003800000 */
[----:B------:R-:W-:Y:S01]  /*0f40*/  UIADD3 UR4, -UR41, 0xbf, UR37 ;  /* 0x000000bf29047890 */ /* 0x000fe2000fffe125 */
[----:B------:R-:W-:-:S03]  /*0f50*/  ULDC UR5, c[0x0][0x748] ;  /* 0x0001d20000057ab9 */ /* 0x000fc60000000800 */
[----:B------:R-:W-:-:S04]  /*0f60*/  UIADD3 UR4, UR4, UR5, UR42 ;  /* 0x0000000504047290 */ /* 0x000fc8000fffe02a */
[----:B------:R-:W-:-:S04]  /*0f70*/  USHF.R.S32.HI UR5, URZ, 0x1f, UR4 ;  /* 0x0000001f3f057899 */ /* 0x000fc80008011404 */
[----:B------:R-:W-:-:S04]  /*0f80*/  ULEA.HI UR5, UR5, UR4, URZ, 0x6 ;  /* 0x0000000405057291 */ /* 0x000fc8000f8f303f */
[----:B------:R-:W-:-:S04]  /*0f90*/  USHF.R.S32.HI UR5, URZ, 0x6, UR5 ;  /* 0x000000063f057899 */ /* 0x000fc80008011405 */
[----:B------:R-:W-:-:S04]  /*0fa0*/  UISETP.LT.AND UP0, UPT, UR39, UR5, UPT ;  /* 0x000000052700728c */ /* 0x000fc8000bf01270 */
[----:B------:R-:W-:-:S12]  /*0fb0*/  USEL UR39, UR39, UR5, UP0 ;  /* 0x0000000527277287 */ /* 0x000fd80008000000 */
.L_x_1559:
        /* <DEDUP_REMOVED lines=28> */
.L_x_1562:
        /* <DEDUP_REMOVED lines=15> */
.L_x_1561:
        /* <DEDUP_REMOVED lines=22> */
.L_x_1564:
        /* <DEDUP_REMOVED lines=15> */
.L_x_1563:
[----:B------:R-:W-:Y:S01]  /*14c0*/  SHF.R.S32.HI R19, RZ, 0x1f, R18 ;  /* 0x0000001fff137819 */ /* 0x000fe20000011412 */
[----:B------:R-:W-:-:S03]  /*14d0*/  UMOV UR4, 0xffffffff ;  /* 0xffffffff00047882 */ /* 0x000fc60000000000 */
[----:B------:R-:W-:-:S04]  /*14e0*/  LEA.HI R0, R19, R18, RZ, 0x7 ;  /* 0x0000001213007211 */ /* 0x000fc800078f38ff */
[----:B------:R-:W-:Y:S01]  /*14f0*/  SHF.R.S32.HI R17, RZ, 0x7, R0 ;  /* 0x00000007ff117819 */ /* 0x000fe20000011400 */
[----:B------:R-:W-:Y:S06]  /*1500*/  BRA.DIV UR4, `(.L_x_1565) ;  /* 0x0000009a04a87947 */ /* 0x000fec000b800000 */
[----:B------:R1:W2:Y:S02]  /*1510*/  SHFL.IDX PT, R14, R17, RZ, 0x1f ;  /* 0x00001fff110e7589 */ /* 0x0002a400000e0000 */
.L_x_1660:
        /* <DEDUP_REMOVED lines=15> */
.L_x_1566:
        /* <DEDUP_REMOVED lines=19> */
.L_x_1568:
        /* <DEDUP_REMOVED lines=44> */
[----:B------:R-:W-:Y:S01]  /*1a00*/  IMAD.U32 R5, RZ, RZ, UR42 ;  /* 0x0000002aff057e24 */ /* 0x000fe2000f8e00ff */
[----:B------:R-:W-:Y:S01]  /*1a10*/  LOP3.LUT R24, R24, 0xfffffff8, RZ, 0xc0, !PT ;  /* 0xfffffff818187812 */ /* 0x000fe200078ec0ff */
[----:B------:R-:W4:Y:S01]  /*1a20*/  LDSM.16.M88.4 R168, [R6+0xa000] ;  /* 0x00a0000006a8783b */ /* 0x000f220000000200 */
[----:B------:R-:W-:-:S02]  /*1a30*/  LOP3.LUT R7, R7, 0x8, R18, 0xf8, !PT ;  /* 0x0000000807077812 */ /* 0x000fc400078ef812 */
[----:B------:R-:W-:Y:S02]  /*1a40*/  CS2R R70, SRZ ;  /* 0x0000000000467805 */ /* 0x000fe4000001ff00 */
[----:B------:R-:W-:Y:S01]  /*1a50*/  SHF.R.U32.HI R8, RZ, 0x3, R0 ;  /* 0x00000003ff087819 */ /* 0x000fe20000011600 */
[----:B------:R-:W-:Y:S01]  /*1a60*/  IMAD.IADD R24, R3, 0x1, -R24 ;  /* 0x0000000103187824 */ /* 0x000fe200078e0a18 */
[----:B------:R-:W-:Y:S02]  /*1a70*/  LEA.HI R3, R17, R17, RZ, 0x1 ;  /* 0x0000001111037211 */ /* 0x000fe400078f08ff */
[----:B------:R-:W-:Y:S02]  /*1a80*/  CS2R R68, SRZ ;  /* 0x0000000000447805 */ /* 0x000fe4000001ff00 */
[----:B------:R-:W-:Y:S02]  /*1a90*/  LOP3.LUT R7, R7, R8, RZ, 0x3c, !PT ;  /* 0x0000000807077212 */ /* 0x000fe400078e3cff */
[----:B------:R-:W-:-:S02]  /*1aa0*/  CS2R R66, SRZ ;  /* 0x0000000000427805 */ /* 0x000fc4000001ff00 */
        /* <DEDUP_REMOVED lines=48> */
[----:B------:R-:W-:-:S02]  /*1db0*/  CS2R R96, SRZ ;  /* 0x0000000000607805 */ /* 0x000fc4000001ff00 */
[----:B-----5:R-:W-:Y:S02]  /*1dc0*/  IADD3 R3, -R0, UR41, -R5 ;  /* 0x0000002900037c10 */ /* 0x020fe4000fffe905 */
        /* <DEDUP_REMOVED lines=12> */
[----:B------:R-:W-:Y:S01]  /*1e90*/  IMAD R4, R4, 0x4, R237 ;  /* 0x0000000404047824 */ /* 0x000fe200078e02ed */
[----:B------:R-:W-:Y:S01]  /*1ea0*/  IADD3 R0, RZ, -UR42, -R0 ;  /* 0x8000002aff007c10 */ /* 0x000fe2000fffe800 */
[----:B------:R-:W-:Y:S01]  /*1eb0*/  ULOP3.LUT UR11, UR38, 0x1, URZ, 0xfc, !UPT ;  /* 0x00000001260b7892 */ /* 0x000fe2000f8efc3f */
[----:B------:R-:W-:Y:S01]  /*1ec0*/  UMOV UR9, URZ ;  /* 0x0000003f00097c82 */ /* 0x000fe20008000000 */
[----:B------:R-:W-:Y:S01]  /*1ed0*/  UMOV UR4, URZ ;  /* 0x0000003f00047c82 */ /* 0x000fe20008000000 */
[----:B------:R-:W-:Y:S01]  /*1ee0*/  ULDC UR5, c[0x0][0x75c] ;  /* 0x0001d70000057ab9 */ /* 0x000fe20000000800 */
[----:B-1234-:R-:W-:-:S08]  /*1ef0*/  ULDC UR6, c[0x0][0x744] ;  /* 0x0001d10000067ab9 */ /* 0x01efd00000000800 */
.L_x_1579:
[----:B------:R-:W-:-:S06]  /*1f00*/  UISETP.NE.AND UP0, UPT, UR11, 0x3, UPT ;  /* 0x000000030b00788c */ /* 0x000fcc000bf05270 */
[----:B------:R-:W-:-:S13]  /*1f10*/  PLOP3.LUT P6, PT, PT, PT, UP0, 0x80, 0x0 ;  /* 0x000000000000781c */ /* 0x000fda0003fcf008 */
[----:B-1----:R-:W-:Y:S05]  /*1f20*/  @!P6 BRA `(.L_x_1569) ;  /* 0x000000000004e947 */ /* 0x002fea0003800000 */
[----:B------:R-:W-:Y:S01]  /*1f30*/  BPT.TRAP 0x1 ;  /* 0x000000040000795c */ /* 0x000fe20000300000 */
.L_x_1569:
[----:B------:R-:W-:Y:S01]  /*1f40*/  R2UR UR7, R237 ;  /* 0x00000000ed0772ca */ /* 0x000fe200000e0000 */
[----:B------:R-:W-:-:S05]  /*1f50*/  IMAD.U32 R120, RZ, RZ, UR9 ;  /* 0x00000009ff787e24 */ /* 0x000fca000f8e00ff */
[----:B------:R-:W-:-:S07]  /*1f60*/  SHF.L.U32 R120, R120, 0x1f, RZ ;  /* 0x0000001f78787819 */ /* 0x000fce00000006ff */
[----:B------:R-:W-:-:S09]  /*1f70*/  ULEA UR7, UR4, UR7, 0x3 ;  /* 0x0000000704077291 */ /* 0x000fd2000f8e183f */
[----:B------:R1:W2:Y:S01]  /*1f80*/  SYNCS.PHASECHK.TRANS64.TRYWAIT P0, [UR7+0x26810], R120 ;  /* 0x02681078ff0075a7 */ /* 0x0002a20008000147 */
[----:B------:R-:W-:Y:S05]  /*1f90*/  @!P6 BRA `(.L_x_1570) ;  /* 0x000000000004e947 */ /* 0x000fea0003800000 */
[----:B------:R-:W-:Y:S01]  /*1fa0*/  BPT.TRAP 0x1 ;  /* 0x000000040000795c */ /* 0x000fe20000300000 */
.L_x_1570:
[----:B--2---:R-:W-:Y:S05]  /*1fb0*/  @P0 BRA `(.L_x_1571) ;  /* 0x0000000000080947 */ /* 0x004fea0003800000 */
[----:B------:R-:W2:Y:S02]  /*1fc0*/  SYNCS.PHASECHK.TRANS64.TRYWAIT P0, [UR7+0x26810], R120 ;  /* 0x02681078ff0075a7 */ /* 0x000ea40008000147 */
[----:B--2---:R-:W-:Y:S05]  /*1fd0*/  @!P0 BRA `(.L_x_1572) ;  /* 0x0000009000288947 */ /* 0x004fea0003800000 */
.L_x_1571:
        /* <DEDUP_REMOVED lines=66> */
.L_x_1573:
[----:B------:R1:W1:Y:S01]  /*2400*/  SYNCS.PHASECHK.TRANS64.TRYWAIT P0, [UR7+0x26830], R120 ;  /* 0x02683078ff0075a7 */ /* 0x0002620008000147 */
[----:B------:R-:W-:Y:S05]  /*2410*/  @!P6 BRA `(.L_x_1574) ;  /* 0x000000000004e947 */ /* 0x000fea0003800000 */
[----:B------:R-:W-:Y:S01]  /*2420*/  BPT.TRAP 0x1 ;  /* 0x000000040000795c */ /* 0x000fe20000300000 */
.L_x_1574:
        /* <DEDUP_REMOVED lines=50> */
.L_x_1575:
[----:B------:R-:W-:Y:S01]  /*2750*/  ULEA UR12, UR40, -UR37, 0x6 ;  /* 0x80000025280c7291 */ /* 0x000fe2000f8e303f */
[C---:B------:R-:W-:Y:S01]  /*2760*/  ISETP.GT.AND P2, PT, R0.reuse, RZ, PT ;  /* 0x000000ff0000720c */ /* 0x040fe20003f44270 */
[----:B------:R-:W-:Y:S01]  /*2770*/  FMUL.FTZ R236, R151, UR5 ;  /* 0x0000000597ec7c20 */ /* 0x000fe20008410000 */
[----:B------:R-:W-:Y:S01]  /*2780*/  ISETP.GT.AND P0, PT, R0, 0x8, PT ;  /* 0x000000080000780c */ /* 0x000fe20003f04270 */
[----:B------:R-:W-:Y:S01]  /*2790*/  FMUL.FTZ R235, R152, UR5 ;  /* 0x0000000598eb7c20 */ /* 0x000fe20008410000 */
[C---:B------:R-:W-:Y:S01]  /*27a0*/  ISETP.GT.AND P1, PT, R3.reuse, RZ, PT ;  /* 0x000000ff0300720c */ /* 0x040fe20003f24270 */
        /* <DEDUP_REMOVED lines=403> */
[----:B------:R-:W-:-:S05]  /*40e0*/  VIADD R129, R237, 0x1e800 ;  /* 0x0001e800ed817836 */ /* 0x000fca0000000000 */
[----:B------:R-:W-:Y:S02]  /*40f0*/  R2UR UR12, R129 ;  /* 0x00000000810c72ca */ /* 0x000fe400000e0000 */
[----:B------:R-:W-:Y:S02]  /*4100*/  F2FP.F16.F32.PACK_AB R130, R134, R131 ;  /* 0x000000838682723e */ /* 0x000fe400000000ff */
[----:B------:R-:W-:Y:S02]  /*4110*/  F2FP.F16.F32.PACK_AB R128, R128, R19 ;  /* 0x000000138080723e */ /* 0x000fe400000000ff */
[----:B------:R-:W-:-:S07]  /*4120*/  F2FP.F16.F32.PACK_AB R129, R21, R20 ;  /* 0x000000141581723e */ /* 0x000fce00000000ff */
[----:B------:R-:W-:Y:S01]  /*4130*/  USHF.R.U32.HI UR12, URZ, 0x4, UR12 ;  /* 0x000000043f0c7899 */ /* 0x000fe2000801160c */
[----:B------:R-:W-:Y:S02]  /*4140*/  WARPGROUP.DEPBAR.LE gsb0, 0x0 ;  /* 0x00008000000079c5 */ /* 0x000fe40000010000 */
[----:B------:R-:W-:Y:S02]  /*4150*/  F2FP.F16.F32.PACK_AB R120, R127, R126 ;  /* 0x0000007e7f78723e */ /* 0x000fe400000000ff */
[----:B------:R-:W-:Y:S02]  /*4160*/  F2FP.F16.F32.PACK_AB R121, R152, R13 ;  /* 0x0000000d9879723e */ /* 0x000fe400000000ff */
[----:B------:R-:W-:Y:S02]  /*4170*/  F2FP.F16.F32.PACK_AB R122, R23, R22 ;  /* 0x00000016177a723e */ /* 0x000fe400000000ff */
[----:B------:R-:W-:-:S04]  /*4180*/  F2FP.F16.F32.PACK_AB R123, R18, R17 ;  /* 0x00000011127b723e */ /* 0x000fc800000000ff */
[----:B------:R-:W-:-:S06]  /*4190*/  WARPGROUP.ARRIVE ;  /* 0x00000000000079c5 */ /* 0x000fcc0000000000 */
[----:B------:R-:W-:Y:S01]  /*41a0*/  HGMMA.64x96x16.F32 R72, R120, gdesc[UR12].tnspB, R72, gsb0 ;  /* 0x4160000c78487df0 */ /* 0x000fe20008000848 */
[----:B------:R-:W-:Y:S01]  /*41b0*/  ULOP3.LUT UR12, UR12, 0x3fff, URZ, 0xc0, !UPT ;  /* 0x00003fff0c0c7892 */ /* 0x000fe2000f8ec03f */
[----:B------:R-:W-:Y:S01]  /*41c0*/  F2FP.F16.F32.PACK_AB R131, R11, R154 ;  /* 0x0000009a0b83723e */ /* 0x000fe200000000ff */
[----:B------:R-:W-:Y:S02]  /*41d0*/  UIADD3 UR14, UR10, 0xc0, URZ ;  /* 0x000000c00a0e7890 */ /* 0x000fe4000fffe03f */
[----:B------:R-:W-:-:S04]  /*41e0*/  ULOP3.LUT UR15, UR12, 0x10000, URZ, 0xfc, !UPT ;  /* 0x000100000c0f7892 */ /* 0x000fc8000f8efc3f */
[----:B------:R-:W-:-:S03]  /*41f0*/  ULEA UR10, UR4, UR15, 0xa ;  /* 0x0000000f040a7291 */ /* 0x000fc6000f8e503f */
[----:B------:R-:W-:Y:S01]  /*4200*/  UMOV UR15, 0x80000020 ;  /* 0x80000020000f7882 */ /* 0x000fe20000000000 */
[----:B------:R-:W-:Y:S02]  /*4210*/  WARPGROUP.DEPBAR.LE gsb0, 0x0 ;  /* 0x00008000000079c5 */ /* 0x000fe40000010000 */
[----:B------:R-:W-:-:S06]  /*4220*/  WARPGROUP.ARRIVE ;  /* 0x00000000000079c5 */ /* 0x000fcc0000000000 */
[----:B------:R-:W-:Y:S01]  /*4230*/  HGMMA.64x96x16.F32 R72, R128, gdesc[UR12].tnspB, R72, gsb0 ;  /* 0x4160000c80487df0 */ /* 0x000fe20008000848 */
[----:B------:R-:W-:-:S05]  /*4240*/  IMAD R5, R16, 0x1000, R237 ;  /* 0x0000100010057824 */ /* 0x000fca00078e02ed */
[----:B------:R-:W-:Y:S01]  /*4250*/  R2UR UR13, R5 ;  /* 0x00000000050d72ca */ /* 0x000fe200000e0000 */
[----:B------:R-:W-:Y:S01]  /*4260*/  UMOV UR19, 0xc0000010 ;  /* 0xc000001000137882 */ /* 0x000fe20000000000 */
[----:B------:R-:W-:-:S11]  /*4270*/  UMOV UR16, UR10 ;  /* 0x0000000a00107c82 */ /* 0x000fd60008000000 */
[----:B------:R-:W-:-:S04]  /*4280*/  USHF.R.U32.HI UR13, URZ, 0x4, UR13 ;  /* 0x000000043f0d7899 */ /* 0x000fc8000801160d */
[----:B------:R-:W-:Y:S01]  /*4290*/  ULOP3.LUT UR12, UR13, 0x3fff, URZ, 0xc0, !UPT ;  /* 0x00003fff0d0c7892 */ /* 0x000fe2000f8ec03f */
[----:B------:R-:W-:-:S06]  /*42a0*/  UMOV UR17, 0x40000040 ;  /* 0x4000004000117882 */ /* 0x000fcc0000000000 */
[----:B------:R-:W-:Y:S01]  /*42b0*/  UMOV UR18, UR12 ;  /* 0x0000000c00127c82 */ /* 0x000fe20008000000 */
        /* <DEDUP_REMOVED lines=11> */
[----:B------:R-:W-:-:S06]  /*4370*/  UMOV UR19, 0xc0000010 ;  /* 0xc000001000137882 */ /* 0x000fcc0000000000 */
[----:B------:R-:W-:Y:S01]  /*4380*/  UMOV UR18, UR13 ;  /* 0x0000000d00127c82 */ /* 0x000fe20008000000 */
[----:B------:R-:W-:Y:S02]  /*4390*/  WARPGROUP.DEPBAR.LE gsb0, 0x0 ;  /* 0x00008000000079c5 */ /* 0x000fe40000010000 */
        /* <DEDUP_REMOVED lines=145> */
.L_x_1577:
        /* <DEDUP_REMOVED lines=48> */
.L_x_1578:
        /* <DEDUP_REMOVED lines=62> */
.L_x_1560:
        /* <DEDUP_REMOVED lines=33> */
[----:B------:R-:W-:Y:S02]  /*55a0*/  SHF.R.S32.HI R11, RZ, 0x5, R7 ;  /* 0x00000005ff0b7819 */ /* 0x000fe40000011407 */
[----:B------:R-:W-:Y:S01]  /*55b0*/  SHF.R.U32.HI R0, RZ, 0x1, R0 ;  /* 0x00000001ff007819 */ /* 0x000fe20000011600 */
[----:B------:R-:W-:Y:S01]  /*55c0*/  IMAD.IADD R3, R8, 0x1, -R3 ;  /* 0x0000000108037824 */ /* 0x000fe200078e0a03 */
[----:B------:R-:W-:Y:S02]  /*55d0*/  F2FP.F16.F32.PACK_AB R105, R107, R106 ;  /* 0x0000006a6b69723e */ /* 0x000fe400000000ff */
[----:B------:R-:W-:Y:S02]  /*55e0*/  F2FP.F16.F32.PACK_AB R112, R113, R112 ;  /* 0x000000707170723e */ /* 0x000fe400000000ff */
[----:B------:R-:W-:Y:S02]  /*55f0*/  LEA.HI R2, R3, R3, RZ, 0x1 ;  /* 0x0000000303027211 */ /* 0x000fe400078f08ff */
[----:B-1----:R-:W-:-:S02]  /*5600*/  SHF.R.S32.HI R6, RZ, 0x1f, R3 ;  /* 0x0000001fff067819 */ /* 0x002fc40000011403 */
        /* <DEDUP_REMOVED lines=19> */
[----:B------:R-:W-:Y:S01]  /*5740*/  F2FP.F16.F32.PACK_AB R114, R117, R116 ;  /* 0x000000747572723e */ /* 0x000fe200000000ff */
[----:B------:R-:W-:Y:S01]  /*5750*/  IMAD.MOV.U32 R2, RZ, RZ, 0x20 ;  /* 0x00000020ff027424 */ /* 0x000fe200078e00ff */
[----:B------:R-:W-:Y:S02]  /*5760*/  LOP3.LUT R0, R7, 0x8, R0, 0xf8, !PT ;  /* 0x0000000807007812 */ /* 0x000fe400078ef800 */
[----:B------:R-:W-:Y:S02]  /*5770*/  SHF.R.U32.HI R7, RZ, 0x3, R7 ;  /* 0x00000003ff077819 */ /* 0x000fe40000011607 */
[----:B------:R-:W-:Y:S02]  /*5780*/  F2FP.F16.F32.PACK_AB R115, R119, R118 ;  /* 0x000000767773723e */ /* 0x000fe400000000ff */
[----:B------:R-:W-:-:S02]  /*5790*/  LOP3.LUT R0, R0, R7, RZ, 0x3c, !PT ;  /* 0x0000000700007212 */ /* 0x000fc400078e3cff */
[----:B------:R-:W-:Y:S02]  /*57a0*/  F2FP.F16.F32.PACK_AB R25, R27, R26 ;  /* 0x0000001a1b19723e */ /* 0x000fe400000000ff */
[----:B------:R-:W-:Y:S01]  /*57b0*/  F2FP.F16.F32.PACK_AB R32, R33, R32 ;  /* 0x000000202120723e */ /* 0x000fe200000000ff */
[----:B------:R-:W-:Y:S01]  /*57c0*/  IMAD.IADD R0, R3, 0x1, R0 ;  /* 0x0000000103007824 */ /* 0x000fe200078e0200 */
[----:B------:R-:W-:Y:S01]  /*57d0*/  SEL R3, R2, 0xffffffe0, !P0 ;  /* 0xffffffe002037807 */ /* 0x000fe20004000000 */
[----:B------:R-:W-:Y:S01]  /*57e0*/  IMAD.U32 R2, RZ, RZ, UR4 ;  /* 0x00000004ff027e24 */ /* 0x000fe2000f8e00ff */
[----:B------:R-:W-:Y:S02]  /*57f0*/  F2FP.F16.F32.PACK_AB R26, R29, R28 ;  /* 0x0000001c1d1a723e */ /* 0x000fe400000000ff */
[----:B------:R-:W-:Y:S02]  /*5800*/  LEA R0, R0, UR6, 0x1 ;  /* 0x0000000600007c11 */ /* 0x000fe4000f8e08ff */
[----:B------:R-:W-:-:S02]  /*5810*/  F2FP.F16.F32.PACK_AB R27, R31, R30 ;  /* 0x0000001e1f1b723e */ /* 0x000fc400000000ff */
[----:B------:R-:W-:Y:S01]  /*5820*/  IADD3 R4, R3, 0x6000, R0 ;  /* 0x0000600003047810 */ /* 0x000fe20007ffe000 */
[----:B------:R-:W-:Y:S01]  /*5830*/  STSM.16.M88.4 [R0+0x6000], R72 ;  /* 0x0060004800007844 */ /* 0x000fe20000000200 */
[----:B------:R-:W-:Y:S01]  /*5840*/  F2FP.F16.F32.PACK_AB R33, R35, R34 ;  /* 0x000000222321723e */ /* 0x000fe200000000ff */
[----:B------:R-:W-:Y:S01]  /*5850*/  IMAD.U32 R3, RZ, RZ, UR5 ;  /* 0x00000005ff037e24 */ /* 0x000fe2000f8e00ff */
[----:B------:R-:W-:Y:S01]  /*5860*/  F2FP.F16.F32.PACK_AB R40, R41, R40 ;  /* 0x000000282928723e */ /* 0x000fe200000000ff */
[----:B------:R-:W-:Y:S01]  /*5870*/  STSM.16.M88.4 [R4], R80 ;  /* 0x0000005004007844 */ /* 0x000fe20000000200 */
[----:B------:R-:W-:Y:S01]  /*5880*/  F2FP.F16.F32.PACK_AB R34, R37, R36 ;  /* 0x000000242522723e */ /* 0x000fe200000000ff */
[----:B------:R-:W-:Y:S01]  /*5890*/  ULDC.64 UR4, c[0x0][0x878] ;  /* 0x00021e0000047ab9 */ /* 0x000fe20000000a00 */
        /* <DEDUP_REMOVED lines=13> */
[----:B------:R-:W-:Y:S01]  /*5970*/  STSM.16.M88.4 [R0], R24 ;  /* 0x0000001800007844 */ /* 0x000fe20000000200 */
        /* <DEDUP_REMOVED lines=9> */
[----:B------:R-:W-:Y:S02]  /*5a10*/  F2FP.F16.F32.PACK_AB R67, R71, R70 ;  /* 0x000000464743723e */ /* 0x000fe400000000ff */
[----:B------:R-:W-:Y:S01]  /*5a20*/  PLOP3.LUT P0, PT, PT, PT, UP0, 0x80, 0x0 ;  /* 0x000000000000781c */ /* 0x000fe20003f0f008 */
[----:B------:R2:W-:Y:S04]  /*5a30*/  STSM.16.M88.4 [R0+0x4000], R56 ;  /* 0x0040003800007844 */ /* 0x0005e80000000200 */
[----:B------:R3:W-:Y:S01]  /*5a40*/  STSM.16.M88.4 [R4+-0x2000], R64 ;  /* 0xffe0004004007844 */ /* 0x0007e20000000200 */
[----:B------:R-:W-:Y:S01]  /*5a50*/  BAR.SYNC.DEFER_BLOCKING 0x1, 0x100 ;  /* 0x0044000000007b1d */ /* 0x000fe20000010000 */
[----:B------:R-:W-:Y:S01]  /*5a60*/  UISETP.NE.U32.AND UP1, UPT, UR4, URZ, UPT ;  /* 0x0000003f0400728c */ /* 0x000fe2000bf25070 */
[----:B------:R-:W-:-:S04]  /*5a70*/  LEA.HI R6, R9, R8, RZ, 0x2 ;  /* 0x0000000809067211 */ /* 0x000fc800078f10ff */
[----:B------:R-:W-:Y:S02]  /*5a80*/  ULDC UR7, c[0x0][0x808] ;  /* 0x0002020000077ab9 */ /* 0x000fe40000000800 */
[----:B-1----:R-:W1:Y:S01]  /*5a90*/  LDC.64 R40, c[0x0][0x850] ;  /* 0x00021400ff287b82 */ /* 0x002e620000000a00 */
[----:B------:R-:W4:Y:S01]  /*5aa0*/  @P0 LDG.E R10, desc[UR46][R2.64] ;  /* 0x0000002e020a0981 */ /* 0x000f22000c1e1900 */
[----:B------:R-:W-:Y:S01]  /*5ab0*/  UISETP.NE.AND.EX UP1, UPT, UR5, URZ, UPT, UP1 ;  /* 0x0000003f0500728c */ /* 0x000fe2000bf25310 */
[----:B------:R-:W-:Y:S01]  /*5ac0*/  LOP3.LUT R7, R6, 0x1ffffffc, RZ, 0xc0, !PT ;  /* 0x1ffffffc06077812 */ /* 0x000fe200078ec0ff */
[----:B--2---:R-:W-:-:S04]  /*5ad0*/  IMAD.U32 R0, RZ, RZ, UR7 ;  /* 0x00000007ff007e24 */ /* 0x004fc8000f8e00ff */
[----:B------:R-:W-:-:S05]  /*5ae0*/  PLOP3.LUT P1, PT, PT, PT, UP1, 0x80, 0x0 ;  /* 0x000000000000781c */ /* 0x000fca0003f2f018 */
[----:B------:R-:W-:Y:S02]  /*5af0*/  @UP1 ULDC.64 UR4, c[0x0][0x878] ;  /* 0x00021e0000041ab9 */ /* 0x000fe40000000a00 */
[----:B------:R-:W-:Y:S01]  /*5b00*/  @UP1 UIMAD.WIDE UR4, UR36, 0x4, UR4 ;  /* 0x00000004240418a5 */ /* 0x000fe2000f8e0204 */
[----:B------:R-:W-:Y:S01]  /*5b10*/  LEA.HI R9, R9, R8, RZ, 0x3 ;  /* 0x0000000809097211 */ /* 0x000fe200078f18ff */
[----:B------:R-:W2:Y:S01]  /*5b20*/  S2R R59, SR_CTAID.X ;  /* 0x00000000003b7919 */ /* 0x000ea20000002500 */
[----:B------:R-:W-:Y:S01]  /*5b30*/  SHF.R.S32.HI R43, RZ, 0x2, R6 ;  /* 0x00000002ff2b7819 */ /* 0x000fe20000011406 */
[----:B------:R-:W-:Y:S02]  /*5b40*/  IMAD.IADD R7, R8, 0x1, -R7 ;  /* 0x0000000108077824 */ /* 0x000fe400078e0a07 */
[----:B---3--:R-:W-:Y:S02]  /*5b50*/  IMAD.U32 R4, RZ, RZ, UR4 ;  /* 0x00000004ff047e24 */ /* 0x008fe4000f8e00ff */
[----:B------:R-:W-:-:S02]  /*5b60*/  IMAD.U32 R5, RZ, RZ, UR5 ;  /* 0x00000005ff057e24 */ /* 0x000fc4000f8e00ff */
[----:B------:R-:W-:Y:S01]  /*5b70*/  IMAD.SHL.U32 R8, R9, 0x8, RZ ;  /* 0x0000000809087824 */ /* 0x000fe200078e00ff */
[----:B------:R-:W-:Y:S01]  /*5b80*/  LEA.HI R6, R6, R43, RZ, 0x1 ;  /* 0x0000002b06067211 */ /* 0x000fe200078f08ff */
[----:B------:R-:W-:Y:S01]  /*5b90*/  IMAD.SHL.U32 R52, R7, 0x8, RZ ;  /* 0x0000000807347824 */ /* 0x000fe200078e00ff */
[----:B------:R3:W5:Y:S01]  /*5ba0*/  @P1 LDG.E R0, desc[UR46][R4.64] ;  /* 0x0000002e04001981 */ /* 0x000762000c1e1900 */
[----:B------:R-:W-:Y:S01]  /*5bb0*/  UMOV UR4, URZ ;  /* 0x0000003f00047c82 */ /* 0x000fe20008000000 */
[----:B------:R-:W-:Y:S01]  /*5bc0*/  LOP3.LUT R6, R6, 0x3fffffe, RZ, 0xc0, !PT ;  /* 0x03fffffe06067812 */ /* 0x000fe200078ec0ff */
[----:B------:R-:W-:Y:S01]  /*5bd0*/  UMOV UR5, URZ ;  /* 0x0000003f00057c82 */ /* 0x000fe20008000000 */
[----:B------:R-:W1:Y:S03]  /*5be0*/  S2UR UR10, SR_CTAID.Y ;  /* 0x00000000000a79c3 */ /* 0x000e660000002600 */
[----:B------:R-:W-:Y:S01]  /*5bf0*/  IMAD.IADD R6, R43, 0x1, -R6 ;  /* 0x000000012b067824 */ /* 0x000fe200078e0a06 */
[----:B---3--:R-:W-:-:S04]  /*5c00*/  LOP3.LUT R5, R8, 0xc0, RZ, 0xc0, !PT ;  /* 0x000000c008057812 */ /* 0x008fc800078ec0ff */
[----:B------:R-:W-:Y:S02]  /*5c10*/  SHF.R.U32.HI R4, RZ, 0x3, R5 ;  /* 0x00000003ff047819 */ /* 0x000fe40000011605 */
[----:B------:R-:W-:-:S04]  /*5c20*/  LOP3.LUT R5, R5, 0x18, R52, 0xf8, !PT ;  /* 0x0000001805057812 */ /* 0x000fc800078ef834 */
[----:B------:R-:W-:Y:S01]  /*5c30*/  LOP3.LUT R4, R5, R4, RZ, 0x3c, !PT ;  /* 0x0000000405047212 */ /* 0x000fe200078e3cff */
[----:B------:R-:W-:-:S04]  /*5c40*/  IMAD R5, R11, 0x8, R6 ;  /* 0x000000080b057824 */ /* 0x000fc800078e0206 */
[----:B------:R-:W-:Y:S01]  /*5c50*/  IMAD.U32 R4, R5, 0x20, R4 ;  /* 0x0000002005047824 */ /* 0x000fe200078e0004 */
[----:B----4-:R-:W-:-:S13]  /*5c60*/  @P0 R2UR UR7, R10 ;  /* 0x000000000a0702ca */ /* 0x010fda00000e0000 */
[----:B------:R-:W-:Y:S02]  /*5c70*/  @UP0 USHF.R.S32.HI UR8, URZ, 0x1f, UR7 ;  /* 0x0000001f3f080899 */ /* 0x000fe40008011407 */
[----:B------:R-:W-:-:S05]  /*5c80*/  @UP0 UMOV UR4, UR7 ;  /* 0x0000000700040c82 */ /* 0x000fca0008000000 */
[----:B------:R-:W-:Y:S01]  /*5c90*/  @UP0 UMOV UR5, UR8 ;  /* 0x0000000800050c82 */ /* 0x000fe20008000000 */
[----:B-12---:R-:W-:Y:S05]  /*5ca0*/  @P1 BRA `(.L_x_1581) ;  /* 0x0000000000101947 */ /* 0x006fea0003800000 */
[----:B------:R-:W-:Y:S05]  /*5cb0*/  @!P0 BRA `(.L_x_1581) ;  /* 0x00000000000c8947 */ /* 0x000fea0003800000 */
[----:B------:R-:W2:Y:S04]  /*5cc0*/  LDG.E R5, desc[UR46][R2.64] ;  /* 0x0000002e02057981 */ /* 0x000ea8000c1e1900 */
[----:B-----5:R-:W2:Y:S02]  /*5cd0*/  LDG.E R0, desc[UR46][R2.64+0x4] ;  /* 0x0000042e02007981 */ /* 0x020ea4000c1e1900 */
[----:B--2---:R-:W-:-:S07]  /*5ce0*/  IMAD.IADD R0, R0, 0x1, -R5 ;  /* 0x0000000100007824 */ /* 0x004fce00078e0a05 */
.L_x_1581:
        /* <DEDUP_REMOVED lines=60> */
.L_x_1583:
[----:B------:R-:W-:Y:S05]  /*60b0*/  BSYNC B0 ;  /* 0x0000000000007941 */ /* 0x000fea0003800000 */
.L_x_1582:
        /* <DEDUP_REMOVED lines=22> */
.L_x_1585:
[----:B------:R-:W-:Y:S05]  /*6220*/  BSYNC B0 ;  /* 0x0000000000007941 */ /* 0x000fea0003800000 */
.L_x_1584:
        /* <DEDUP_REMOVED lines=26> */
.L_x_1587:
[----:B------:R-:W-:Y:S05]  /*63d0*/  BSYNC B0 ;  /* 0x0000000000007941 */ /* 0x000fea0003800000 */
.L_x_1586:
        /* <DEDUP_REMOVED lines=23> */
.L_x_1580:
[----:B------:R-:W-:Y:S01]  /*6550*/  ULDC.64 UR4, c[0x0][0x870] ;  /* 0x00021c0000047ab9 */ /* 0x000fe20000000a00 */
[----:B-1----:R-:W1:Y:S01]  /*6560*/  S2R R6, SR_TID.X ;  /* 0x0000000000067919 */ /* 0x002e620000002100 */
[----:B------:R-:W-:Y:S01]  /*6570*/  UISETP.NE.U32.AND UP0, UPT, UR4, URZ, UPT ;  /* 0x0000003f0400728c */ /* 0x000fe2000bf05070 */
[----:B------:R-:W2:Y:S03]  /*6580*/  S2UR UR8, SR_CTAID.Y ;  /* 0x00000000000879c3 */ /* 0x000ea60000002600 */
[----:B------:R-:W-:-:S03]  /*6590*/  UISETP.NE.AND.EX UP0, UPT, UR5, URZ, UPT, UP0 ;  /* 0x0000003f0500728c */ /* 0x000fc6000bf05300 */
[----:B------:R-:W-:Y:S02]  /*65a0*/  ULDC.64 UR4, c[0x0][0x870] ;  /* 0x00021c0000047ab9 */ /* 0x000fe40000000a00 */
[----:B------:R-:W-:Y:S01]  /*65b0*/  UIMAD.WIDE UR4, UR36, 0x4, UR4 ;  /* 0x00000004240478a5 */ /* 0x000fe2000f8e0204 */
[----:B------:R-:W-:Y:S01]  /*65c0*/  PLOP3.LUT P0, PT, PT, PT, UP0, 0x80, 0x0 ;  /* 0x000000000000781c */ /* 0x000fe20003f0f008 */
[----:B------:R-:W-:Y:S01]  /*65d0*/  ULDC UR6, c[0x0][0x808] ;  /* 0x0002020000067ab9 */ /* 0x000fe20000000800 */
[----:B------:R-:W3:Y:S01]  /*65e0*/  S2R R7, SR_CTAID.X ;  /* 0x0000000000077919 */ /* 0x000ee20000002500 */
[----:B------:R-:W4:Y:S02]  /*65f0*/  LDC.64 R12, c[0x0][0x820] ;  /* 0x00020800ff0c7b82 */ /* 0x000f240000000a00 */
[----:B------:R-:W-:Y:S02]  /*6600*/  IMAD.U32 R2, RZ, RZ, UR4 ;  /* 0x00000004ff027e24 */ /* 0x000fe4000f8e00ff */
[----:B------:R-:W-:Y:S01]  /*6610*/  IMAD.U32 R3, RZ, RZ, UR5 ;  /* 0x00000005ff037e24 */ /* 0x000fe2000f8e00ff */
[----:B------:R-:W-:-:S05]  /*6620*/  ULDC.64 UR4, c[0x0][0x878] ;  /* 0x00021e0000047ab9 */ /* 0x000fca0000000a00 */
[----:B------:R-:W3:Y:S01]  /*6630*/  @P0 LDG.E R8, desc[UR46][R2.64] ;  /* 0x0000002e02080981 */ /* 0x000ee2000c1e1900 */
[----:B------:R-:W-:Y:S01]  /*6640*/  UISETP.NE.U32.AND UP1, UPT, UR4, URZ, UPT ;  /* 0x0000003f0400728c */ /* 0x000fe2000bf25070 */
[----:B------:R-:W-:-:S03]  /*6650*/  IMAD.U32 R0, RZ, RZ, UR6 ;  /* 0x00000006ff007e24 */ /* 0x000fc6000f8e00ff */
[----:B------:R-:W-:Y:S01]  /*6660*/  UISETP.NE.AND.EX UP1, UPT, UR5, URZ, UPT, UP1 ;  /* 0x0000003f0500728c */ /* 0x000fe2000bf25310 */
[----:B-1----:R-:W-:-:S05]  /*6670*/  VIADD R6, R6, 0xffffff80 ;  /* 0xffffff8006067836 */ /* 0x002fca0000000000 */
[----:B------:R-:W-:-:S05]  /*6680*/  PLOP3.LUT P1, PT, PT, PT, UP1, 0x80, 0x0 ;  /* 0x000000000000781c */ /* 0x000fca0003f2f018 */
[----:B------:R-:W-:Y:S02]  /*6690*/  @UP1 ULDC.64 UR4, c[0x0][0x878] ;  /* 0x00021e0000041ab9 */ /* 0x000fe40000000a00 */
[----:B------:R-:W-:Y:S01]  /*66a0*/  @UP1 UIMAD.WIDE UR4, UR36, 0x4, UR4 ;  /* 0x00000004240418a5 */ /* 0x000fe2000f8e0204 */
[----:B------:R-:W-:-:S05]  /*66b0*/  SHF.R.S32.HI R9, RZ, 0x1f, R6 ;  /* 0x0000001fff097819 */ /* 0x000fca0000011406 */
[----:B------:R-:W-:Y:S02]  /*66c0*/  IMAD.U32 R4, RZ, RZ, UR4 ;  /* 0x00000004ff047e24 */ /* 0x000fe4000f8e00ff */
[----:B------:R-:W-:Y:S01]  /*66d0*/  IMAD.U32 R5, RZ, RZ, UR5 ;  /* 0x00000005ff057e24 */ /* 0x000fe2000f8e00ff */
[----:B------:R-:W-:Y:S01]  /*66e0*/  LEA.HI R9, R9, R6, RZ, 0x2 ;  /* 0x0000000609097211 */ /* 0x000fe200078f10ff */
[----:B------:R-:W-:Y:S01]  /*66f0*/  UMOV UR4, URZ ;  /* 0x0000003f00047c82 */ /* 0x000fe20008000000 */
[----:B------:R-:W-:Y:S02]  /*6700*/  UMOV UR5, URZ ;  /* 0x0000003f00057c82 */ /* 0x000fe40008000000 */
[----:B------:R1:W5:Y:S01]  /*6710*/  @P1 LDG.E R0, desc[UR46][R4.64] ;  /* 0x0000002e04001981 */ /* 0x000362000c1e1900 */
[----:B--2---:R-:W-:Y:S01]  /*6720*/  USHF.R.S32.HI UR9, URZ, 0x1f, UR8 ;  /* 0x0000001f3f097899 */ /* 0x004fe20008011408 */
[----:B-1----:R-:W-:-:S05]  /*6730*/  LOP3.LUT R5, R9, 0x1ffffffc, RZ, 0xc0, !PT ;  /* 0x1ffffffc09057812 */ /* 0x002fca00078ec0ff */
[----:B------:R-:W-:Y:S01]  /*6740*/  IMAD.IADD R6, R6, 0x1, -R5 ;  /* 0x0000000106067824 */ /* 0x000fe200078e0a05 */
[----:B---3--:R-:W-:-:S13]  /*6750*/  @P0 R2UR UR6, R8 ;  /* 0x00000000080602ca */ /* 0x008fda00000e0000 */
[----:B------:R-:W-:Y:S02]  /*6760*/  @UP0 USHF.R.S32.HI UR7, URZ, 0x1f, UR6 ;  /* 0x0000001f3f070899 */ /* 0x000fe40008011406 */
[----:B------:R-:W-:-:S05]  /*6770*/  @UP0 UMOV UR4, UR6 ;  /* 0x0000000600040c82 */ /* 0x000fca0008000000 */
[----:B------:R-:W-:Y:S01]  /*6780*/  @UP0 UMOV UR5, UR7 ;  /* 0x0000000700050c82 */ /* 0x000fe20008000000 */
[----:B----4-:R-:W-:Y:S05]  /*6790*/  @P1 BRA `(.L_x_1588) ;  /* 0x0000000000101947 */ /* 0x010fea0003800000 */
[----:B------:R-:W-:Y:S05]  /*67a0*/  @!P0 BRA `(.L_x_1588) ;  /* 0x00000000000c8947 */ /* 0x000fea0003800000 */
[----:B------:R-:W2:Y:S04]  /*67b0*/  LDG.E R5, desc[UR46][R2.64] ;  /* 0x0000002e02057981 */ /* 0x000ea8000c1e1900 */
[----:B-----5:R-:W2:Y:S02]  /*67c0*/  LDG.E R0, desc[UR46][R2.64+0x4] ;  /* 0x0000042e02007981 */ /* 0x020ea4000c1e1900 */
[----:B--2---:R-:W-:-:S07]  /*67d0*/  IMAD.IADD R0, R0, 0x1, -R5 ;  /* 0x0000000100007824 */ /* 0x004fce00078e0a05 */
.L_x_1588:
        /* <DEDUP_REMOVED lines=47> */
.L_x_1590:
[----:B------:R-:W-:Y:S05]  /*6ad0*/  BSYNC B0 ;  /* 0x0000000000007941 */ /* 0x000fea0003800000 */
.L_x_1589:
        /* <DEDUP_REMOVED lines=21> */
.L_x_1592:
[----:B------:R-:W-:Y:S05]  /*6c30*/  BSYNC B0 ;  /* 0x0000000000007941 */ /* 0x000fea0003800000 */
.L_x_1591:
        /* <DEDUP_REMOVED lines=25> */
.L_x_1594:
[----:B------:R-:W-:Y:S05]  /*6dd0*/  BSYNC B0 ;  /* 0x0000000000007941 */ /* 0x000fea0003800000 */
.L_x_1593:
        /* <DEDUP_REMOVED lines=22> */
.L_x_1549:
        /* <DEDUP_REMOVED lines=21> */
.L_x_1596:
        /* <DEDUP_REMOVED lines=13> */
.L_x_1598:
[----:B------:R-:W-:-:S05]  /*7160*/  ULDC UR4, c[0x0][0x8bc] ;  /* 0x00022f0000047ab9 */ /* 0x000fca0000000800 */
.L_x_1597:
[----:B-1----:R-:W-:-:S04]  /*7170*/  USHF.L.U32 UR11, UR14, 0x7, URZ ;  /* 0x000000070e0b7899 */ /* 0x002fc8000800063f */
[----:B------:R-:W-:-:S04]  /*7180*/  UISETP.GE.AND UP0, UPT, UR11, UR4, UPT ;  /* 0x000000040b00728c */ /* 0x000fc8000bf06270 */
[----:B--2---:R-:W-:-:S06]  /*7190*/  USEL UR12, UR12, 0xffffffff, !UP0 ;  /* 0xffffffff0c0c7887 */ /* 0x004fcc000c000000 */
[----:B------:R-:W-:-:S13]  /*71a0*/  ISETP.LE.AND P0, PT, RZ, UR12, PT ;  /* 0x0000000cff007c0c */ /* 0x000fda000bf03270 */
[----:B------:R-:W-:Y:S05]  /*71b0*/  @!P0 BRA `(.L_x_1554) ;  /* 0x0000003c00748947 */ /* 0x000fea0003800000 */
[----:B------:R-:W-:Y:S01]  /*71c0*/  ULDC.64 UR4, c[0x0][0x770] ;  /* 0x0001dc0000047ab9 */ /* 0x000fe20000000a00 */
[----:B------:R-:W1:Y:S01]  /*71d0*/  S2UR UR13, SR_CTAID.Y ;  /* 0x00000000000d79c3 */ /* 0x000e620000002600 */
[----:B------:R-:W-:Y:S01]  /*71e0*/  UISETP.NE.U32.AND UP0, UPT, UR4, URZ, UPT ;  /* 0x0000003f0400728c */ /* 0x000fe2000bf05070 */
[----:B------:R-:W-:-:S03]  /*71f0*/  ULDC.64 UR8, c[0x0][0x788] ;  /* 0x0001e20000087ab9 */ /* 0x000fc60000000a00 */
        /* <DEDUP_REMOVED lines=8> */
[----:B------:R-:W-:-:S04]  /*7280*/  UISETP.NE.U32.AND UP1, UPT, UR4, URZ, UPT ;  /* 0x0000003f0400728c */ /* 0x000fc8000bf25070 */
        /* <DEDUP_REMOVED lines=8> */
[----:B-1----:R-:W-:-:S12]  /*7310*/  USHF.R.S32.HI UR16, URZ, 0x1f, UR13 ;  /* 0x0000001f3f107899 */ /* 0x002fd8000801140d */
[----:B--2---:R-:W-:Y:S02]  /*7320*/  @P0 R2UR UR4, R0 ;  /* 0x00000000000402ca */ /* 0x004fe400000e0000 */
[----:B------:R-:W-:Y:S01]  /*7330*/  ISETP.NE.U32.AND P0, PT, RZ, UR8, PT ;  /* 0x00000008ff007c0c */ /* 0x000fe2000bf05070 */
[----:B------:R-:W-:-:S03]  /*7340*/  ULDC UR8, c[0x0][0x280] ;  /* 0x0000a00000087ab9 */ /* 0x000fc60000000800 */
[----:B------:R-:W-:-:S07]  /*7350*/  ISETP.NE.AND.EX P0, PT, RZ, UR9, PT, P0 ;  /* 0x00000009ff007c0c */ /* 0x000fce000bf05300 */
[----:B------:R-:W-:-:S04]  /*7360*/  @UP0 ULEA UR4, UR12, UR4, 0x6 ;  /* 0x000000040c040291 */ /* 0x000fc8000f8e303f */
[----:B------:R-:W-:-:S04]  /*7370*/  @UP0 USHF.R.S32.HI UR5, URZ, 0x1f, UR4 ;  /* 0x0000001f3f050899 */ /* 0x000fc80008011404 */
[----:B------:R-:W-:-:S04]  /*7380*/  @UP0 ULEA.HI UR5, UR5, UR4, URZ, 0x6 ;  /* 0x0000000405050291 */ /* 0x000fc8000f8f303f */
[----:B------:R-:W-:-:S04]  /*7390*/  @UP0 USHF.R.S32.HI UR5, URZ, 0x6, UR5 ;  /* 0x000000063f050899 */ /* 0x000fc80008011405 */
[----:B------:R-:W-:Y:S01]  /*73a0*/  @UP0 UIMAD UR7, UR5, 0x1800, URZ ;  /* 0x00001800050708a4 */ /* 0x000fe2000f8e023f */
[----:B---3--:R-:W-:-:S03]  /*73b0*/  @P2 R2UR UR8, R4 ;  /* 0x00000000040822ca */ /* 0x008fc600000e0000 */
[----:B------:R-:W-:Y:S01]  /*73c0*/  @UP0 USHF.R.S32.HI UR9, URZ, 0x1f, UR7 ;  /* 0x0000001f3f090899 */ /* 0x000fe20008011407 */
[----:B------:R-:W-:Y:S11]  /*73d0*/  @P2 BRA `(.L_x_1599) ;  /* 0x0000000000142947 */ /* 0x000ff60003800000 */
[----:B------:R-:W-:Y:S05]  /*73e0*/  @!P1 BRA `(.L_x_1599) ;  /* 0x0000000000109947 */ /* 0x000fea0003800000 */
[----:B------:R-:W2:Y:S04]  /*73f0*/  LDG.E R5, desc[UR46][R2.64] ;  /* 0x0000002e02057981 */ /* 0x000ea8000c1e1900 */
[----:B------:R-:W2:Y:S02]  /*7400*/  LDG.E R0, desc[UR46][R2.64+0x4] ;  /* 0x0000042e02007981 */ /* 0x000ea4000c1e1900 */
[----:B--2---:R-:W-:-:S05]  /*7410*/  IMAD.IADD R0, R0, 0x1, -R5 ;  /* 0x0000000100007824 */ /* 0x004fca00078e0a05 */
[----:B------:R-:W-:-:S15]  /*7420*/  R2UR UR8, R0 ;  /* 0x00000000000872ca */ /* 0x000fde00000e0000 */
.L_x_1599:
[----:B------:R-:W-:Y:S01]  /*7430*/  UMOV UR4, URZ ;  /* 0x0000003f00047c82 */ /* 0x000fe20008000000 */
[----:B------:R-:W-:Y:S01]  /*7440*/  UMOV UR5, URZ ;  /* 0x0000003f00057c82 */ /* 0x000fe20008000000 */
[----:B------:R-:W-:Y:S01]  /*7450*/  ULDC UR6, c[0x0][0x290] ;  /* 0x0000a40000067ab9 */ /* 0x000fe20000000800 */
[----:B------:R-:W-:Y:S01]  /*7460*/  @UP0 UMOV UR4, UR7 ;  /* 0x0000000700040c82 */ /* 0x000fe20008000000 */
[----:B------:R-:W-:Y:S01]  /*7470*/  @UP0 UMOV UR5, UR9 ;  /* 0x0000000900050c82 */ /* 0x000fe20008000000 */
        /* <DEDUP_REMOVED lines=8> */
.L_x_1600:
        /* <DEDUP_REMOVED lines=10> */
[----:B--2---:R-:W-:-:S05]  /*75a0*/  IMAD.IADD R0, R5, 0x1, -R0 ;  /* 0x0000000105007824 */ /* 0x004fca00078e0a00 */
[----:B------:R-:W-:-:S15]  /*75b0*/  R2UR UR6, R0 ;  /* 0x00000000000672ca */ /* 0x000fde00000e0000 */
.L_x_1601:
[----:B------:R-:W-:Y:S01]  /*75c0*/  UIADD3 UR7, -UR6, UR8, UR11 ;  /* 0x0000000806077290 */ /* 0x000fe2000fffe10b */
[----:B------:R-:W-:Y:S01]  /*75d0*/  ISETP.LE.AND P0, PT, RZ, UR14, PT ;  /* 0x0000000eff007c0c */ /* 0x000fe2000bf03270 */
[----:B------:R-:W-:Y:S02]  /*75e0*/  ULDC UR9, c[0x0][0x74c] ;  /* 0x0001d30000097ab9 */ /* 0x000fe40000000800 */
[----:B------:R-:W-:Y:S02]  /*75f0*/  UIADD3 UR9, UR7, -UR9, URZ ;  /* 0x8000000907097290 */ /* 0x000fe4000fffe03f */
[----:B------:R-:W-:Y:S02]  /*7600*/  UIADD3 UR7, UR8, 0x3f, URZ ;  /* 0x0000003f08077890 */ /* 0x000fe4000fffe03f */
[----:B------:R-:W-:-:S04]  /*7610*/  USHF.R.S32.HI UR10, URZ, 0x1f, UR9 ;  /* 0x0000001f3f0a7899 */ /* 0x000fc80008011409 */
[----:B------:R-:W-:Y:S02]  /*7620*/  ULEA.HI UR10, UR10, UR9, URZ, 0x6 ;  /* 0x000000090a0a7291 */ /* 0x000fe4000f8f303f */
[----:B------:R-:W-:Y:S02]  /*7630*/  USHF.R.S32.HI UR9, URZ, 0x1f, UR7 ;  /* 0x0000001f3f097899 */ /* 0x000fe40008011407 */
[----:B------:R-:W-:Y:S02]  /*7640*/  USHF.R.S32.HI UR10, URZ, 0x6, UR10 ;  /* 0x000000063f0a7899 */ /* 0x000fe4000801140a */
[----:B------:R-:W-:Y:S02]  /*7650*/  ULEA.HI UR9, UR9, UR7, URZ, 0x6 ;  /* 0x0000000709097291 */ /* 0x000fe4000f8f303f */
[----:B------:R-:W-:Y:S02]  /*7660*/  UISETP.LT.AND UP1, UPT, URZ, UR10, UPT ;  /* 0x0000000a3f00728c */ /* 0x000fe4000bf21270 */
[----:B------:R-:W-:-:S02]  /*7670*/  USHF.R.S32.HI UR9, URZ, 0x6, UR9 ;  /* 0x000000063f097899 */ /* 0x000fc40008011409 */
[----:B------:R-:W-:-:S04]  /*7680*/  USEL UR7, URZ, UR10, !UP1 ;  /* 0x0000000a3f077287 */ /* 0x000fc8000c800000 */
[----:B------:R-:W-:Y:S01]  /*7690*/  IMAD.U32 R2, RZ, RZ, UR9 ;  /* 0x00000009ff027e24 */ /* 0x000fe2000f8e00ff */
[----:B------:R-:W-:Y:S07]  /*76a0*/  @!P0 BRA `(.L_x_1602) ;  /* 0x00000000001c8947 */ /* 0x000fee0003800000 */
[----:B------:R-:W-:Y:S01]  /*76b0*/  UIADD3 UR8, UR11, 0xbf, UR8 ;  /* 0x000000bf0b087890 */ /* 0x000fe2000fffe008 */
[----:B------:R-:W-:-:S03]  /*76c0*/  ULDC UR9, c[0x0][0x748] ;  /* 0x0001d20000097ab9 */ /* 0x000fc60000000800 */
[----:B------:R-:W-:-:S04]  /*76d0*/  UIADD3 UR8, UR8, UR9, -UR6 ;  /* 0x0000000908087290 */ /* 0x000fc8000fffe806 */
[----:B------:R-:W-:-:S04]  /*76e0*/  USHF.R.S32.HI UR6, URZ, 0x1f, UR8 ;  /* 0x0000001f3f067899 */ /* 0x000fc80008011408 */
[----:B------:R-:W-:-:S04]  /*76f0*/  ULEA.HI UR6, UR6, UR8, URZ, 0x6 ;  /* 0x0000000806067291 */ /* 0x000fc8000f8f303f */
[----:B------:R-:W-:-:S06]  /*7700*/  USHF.R.S32.HI UR6, URZ, 0x6, UR6 ;  /* 0x000000063f067899 */ /* 0x000fcc0008011406 */
[----:B------:R-:W-:-:S07]  /*7710*/  VIMNMX R2, R2, UR6, PT ;  /* 0x0000000602027c48 */ /* 0x000fce000bfe0100 */
.L_x_1602:
[----:B------:R-:W-:-:S13]  /*7720*/  ISETP.GT.AND P0, PT, R2, UR7, PT ;  /* 0x0000000702007c0c */ /* 0x000fda000bf04270 */
[----:B------:R-:W-:Y:S05]  /*7730*/  @!P0 BRA `(.L_x_1554) ;  /* 0x0000003800148947 */ /* 0x000fea0003800000 */
[----:B------:R-:W-:Y:S01]  /*7740*/  ULDC.64 UR14, c[0x0][0x2d8] ;  /* 0x0000b600000e7ab9 */ /* 0x000fe20000000a00 */
[----:B------:R-:W-:Y:S01]  /*7750*/  VIADD R0, R2, -UR7 ;  /* 0x8000000702007c36 */ /* 0x000fe20008000000 */
[----:B------:R-:W-:Y:S02]  /*7760*/  UIMAD UR10, UR16, UR14, URZ ;  /* 0x0000000e100a72a4 */ /* 0x000fe4000f8e023f */
[----:B------:R-:W-:Y:S02]  /*7770*/  UIMAD.WIDE.U32 UR8, UR13, UR14, URZ ;  /* 0x0000000e0d0872a5 */ /* 0x000fe4000f8e003f */
[----:B------:R-:W-:Y:S01]  /*7780*/  USHF.R.S32.HI UR6, URZ, 0x1f, UR12 ;  /* 0x0000001f3f067899 */ /* 0x000fe2000801140c */
[----:B------:R-:W-:Y:S01]  /*7790*/  LOP3.LUT R0, R0, 0x1, RZ, 0xc0, !PT ;  /* 0x0000000100007812 */ /* 0x000fe200078ec0ff */
[----:B------:R-:W-:Y:S02]  /*77a0*/  UIMAD UR13, UR13, UR15, UR10 ;  /* 0x0000000f0d0d72a4 */ /* 0x000fe4000f8e020a */
[----:B------:R-:W-:Y:S01]  /*77b0*/  UIADD3 UR10, UP1, UR4, UR8, URZ ;  /* 0x00000008040a7290 */ /* 0x000fe2000ff3e03f */
[----:B------:R-:W-:Y:S01]  /*77c0*/  ISETP.NE.U32.AND P1, PT, R0, 0x1, PT ;  /* 0x000000010000780c */ /* 0x000fe20003f25070 */
[----:B------:R-:W-:-:S02]  /*77d0*/  UIADD3 UR13, UR9, UR13, URZ ;  /* 0x0000000d090d7290 */ /* 0x000fc4000fffe03f */
[----:B------:R-:W-:Y:S01]  /*77e0*/  USEL UR6, UR6, URZ, !UP0 ;  /* 0x0000003f06067287 */ /* 0x000fe2000c000000 */
[----:B------:R-:W-:Y:S01]  /*77f0*/  ULDC.64 UR26, c[0x0][0x2e0] ;  /* 0x0000b800001a7ab9 */ /* 0x000fe20000000a00 */
[----:B------:R-:W-:Y:S02]  /*7800*/  USEL UR12, UR12, URZ, !UP0 ;  /* 0x0000003f0c0c7287 */ /* 0x000fe4000c000000 */
[----:B------:R-:W-:Y:S02]  /*7810*/  UIADD3.X UR11, UR5, UR13, URZ, UP1, !UPT ;  /* 0x0000000d050b7290 */ /* 0x000fe40008ffe43f */
[----:B------:R-:W-:Y:S02]  /*7820*/  UIMAD UR14, UR6, UR26, URZ ;  /* 0x0000001a060e72a4 */ /* 0x000fe4000f8e023f */
[----:B------:R-:W-:Y:S02]  /*7830*/  UIMAD.WIDE.U32 UR10, UR12, UR26, UR10 ;  /* 0x0000001a0c0a72a5 */ /* 0x000fe4000f8e000a */
[----:B------:R-:W-:Y:S01]  /*7840*/  UIMAD UR14, UR12, UR27, UR14 ;  /* 0x0000001b0c0e72a4 */ /* 0x000fe2000f8e020e */
[----:B------:R-:W-:-:S03]  /*7850*/  ELECT P0, URZ, PT ;  /* 0x00000000003f782f */ /* 0x000fc60003800000 */
        /* <DEDUP_REMOVED lines=20> */
.L_x_1605:
[----:B------:R-:W-:Y:S05]  /*79a0*/  BSYNC B0 ;  /* 0x0000000000007941 */ /* 0x000fea0003800000 */
.L_x_1604:
        /* <DEDUP_REMOVED lines=19> */
.L_x_1607:
[----:B------:R-:W-:Y:S05]  /*7ae0*/  BSYNC B0 ;  /* 0x0000000000007941 */ /* 0x000fea0003800000 */
.L_x_1606:
[----:B------:R-:W-:Y:S06]  /*7af0*/  BAR.ARV 0xa, 0xa0 ;  /* 0x0282800000007b1d */ /* 0x000fec0000002000 */
[----:B------:R-:W-:Y:S04]  /*7b00*/  BSSY B0, `(.L_x_1608) ;  /* 0x0000003000007945 */ /* 0x000fe80003800000 */
[----:B------:R-:W-:Y:S05]  /*7b10*/  @!P0 BRA `(.L_x_1609) ;  /* 0x0000000000048947 */ /* 0x000fea0003800000 */
[----:B------:R-:W-:-:S04]  /*7b20*/  DEPBAR.LE SB0, 0x0 ;  /* 0x000080000000791a */ /* 0x000fc80000000000 */
.L_x_1609:
[----:B------:R-:W-:Y:S05]  /*7b30*/  BSYNC B0 ;  /* 0x0000000000007941 */ /* 0x000fea0003800000 */
.L_x_1608:
[----:B------:R-:W-:Y:S06]  /*7b40*/  BAR.ARV 0xb, 0xa0 ;  /* 0x02c2800000007b1d */ /* 0x000fec0000002000 */
[----:B------:R-:W-:Y:S01]  /*7b50*/  UIADD3 UR15, UR7, 0x1, URZ ;  /* 0x00000001070f7890 */ /* 0x000fe2000fffe03f */
[----:B------:R-:W-:Y:S11]  /*7b60*/  BRA `(.L_x_1610) ;  /* 0x0000000000047947 */ /* 0x000ff60003800000 */
.L_x_1603:
[----:B------:R-:W-:-:S05]  /*7b70*/  UMOV UR15, UR7 ;  /* 0x00000007000f7c82 */ /* 0x000fca0008000000 */
.L_x_1610:
[----:B------:R-:W-:-:S06]  /*7b80*/  UIADD3 UR6, UR7, 0x1, URZ ;  /* 0x0000000107067890 */ /* 0x000fcc000fffe03f */
[----:B------:R-:W-:-:S13]  /*7b90*/  ISETP.NE.AND P1, PT, R2, UR6, PT ;  /* 0x0000000602007c0c */ /* 0x000fda000bf25270 */
[----:B------:R-:W-:Y:S05]  /*7ba0*/  @!P1 BRA `(.L_x_1554) ;  /* 0x0000003000f89947 */ /* 0x000fea0003800000 */
[----:B------:R-:W-:Y:S01]  /*7bb0*/  UMOV UR16, UR8 ;  /* 0x0000000800107c82 */ /* 0x000fe20008000000 */
[----:B------:R-:W-:Y:S01]  /*7bc0*/  UMOV UR17, UR13 ;  /* 0x0000000d00117c82 */ /* 0x000fe20008000000 */
[----:B------:R-:W-:Y:S01]  /*7bd0*/  ULDC.64 UR18, c[0x0][0x2c0] ;  /* 0x0000b00000127ab9 */ /* 0x000fe20000000a00 */
[----:B------:R-:W-:Y:S01]  /*7be0*/  UIMAD.WIDE.U32 UR16, UR12, UR26, UR16 ;  /* 0x0000001a0c1072a5 */ /* 0x000fe2000f8e0010 */
[----:B------:R-:W-:Y:S01]  /*7bf0*/  UMOV UR6, URZ ;  /* 0x0000003f00067c82 */ /* 0x000fe20008000000 */
[----:B------:R-:W-:Y:S02]  /*7c00*/  ULDC.64 UR30, c[0x0][0x2c0] ;  /* 0x0000b000001e7ab9 */ /* 0x000fe40000000a00 */
[----:B------:R-:W-:-:S04]  /*7c10*/  UIADD3 UR25, UP0, UR4, UR16, URZ ;  /* 0x0000001004197290 */ /* 0x000fc8000ff1e03f */
[----:B------:R-:W-:Y:S02]  /*7c20*/  UIADD3.X UR16, UR5, UR14, UR17, UP0, !UPT ;  /* 0x0000000e05107290 */ /* 0x000fe400087fe411 */
[----:B------:R-:W-:Y:S02]  /*7c30*/  ULEA UR24, UP0, UR25, UR18, 0x2 ;  /* 0x0000001219187291 */ /* 0x000fe4000f80103f */
[----:B------:R-:W-:Y:S02]  /*7c40*/  UIMAD UR18, UR15, 0x1800, URZ ;  /* 0x000018000f1278a4 */ /* 0x000fe4000f8e023f */
        /* <DEDUP_REMOVED lines=8> */
.L_x_1623:
        /* <DEDUP_REMOVED lines=11> */
[----:B------:R-:W-:Y:S02]  /*7d80*/  ULEA.HI.X.SX32 UR39, UR19, UR27, 0x1, UP0 ;  /* 0x0000001b13277291 */ /* 0x000fe400080f0e3f */
[----:B------:R-:W-:Y:S01]  /*7d90*/  ULEA UR36, UP0, UR37, UR30, 0x2 ;  /* 0x0000001e25247291 */ /* 0x000fe2000f80103f */
[----:B------:R-:W-:-:S03]  /*7da0*/  UMOV UR41, 0x14f00000 ;  /* 0x14f0000000297882 */ /* 0x000fc60000000000 */
[----:B------:R-:W-:Y:S02]  /*7db0*/  ULEA.HI.X UR37, UR37, UR31, UR39, 0x2, UP0 ;  /* 0x0000001f25257291 */ /* 0x000fe400080f1427 */
[----:B-1----:R-:W-:-:S03]  /*7dc0*/  ULEA UR28, UR29, UR28, 0x18 ;  /* 0x0000001c1d1c7291 */ /* 0x002fc6000f8ec03f */
[----:B------:R-:W-:Y:S01]  /*7dd0*/  UMOV UR29, 0x300 ;  /* 0x00000300001d7882 */ /* 0x000fe20000000000 */
[----:B------:R-:W-:-:S09]  /*7de0*/  UIADD3 UR28, UR28, 0xc000, URZ ;  /* 0x0000c0001c1c7890 */ /* 0x000fd2000fffe03f */
[----:B------:R1:W-:Y:S02]  /*7df0*/  UBLKRED.G.S.ADD.F32.RN [UR36], [UR28], UR29, desc[UR40] ;  /* 0x000028241c0073bb */ /* 0x0003e400080a141d */
[----:B-1----:R0:W-:Y:S02]  /*7e00*/  UTMACMDFLUSH ;  /* 0x00000000000079b7 */ /* 0x0021e40000000000 */
.L_x_1612:
[----:B------:R-:W-:Y:S05]  /*7e10*/  BSYNC B0 ;  /* 0x0000000000007941 */ /* 0x000fea0003800000 */
.L_x_1611:
        /* <DEDUP_REMOVED lines=13> */
.L_x_1614:
[----:B------:R-:W-:Y:S05]  /*7ef0*/  BSYNC B0 ;  /* 0x0000000000007941 */ /* 0x000fea0003800000 */
.L_x_1613:
[----:B------:R-:W-:Y:S06]  /*7f00*/  BAR.ARV 0xa, 0xa0 ;  /* 0x0282800000007b1d */ /* 0x000fec0000002000 */
[----:B------:R-:W-:Y:S04]  /*7f10*/  BSSY B0, `(.L_x_1615) ;  /* 0x0000003000007945 */ /* 0x000fe80003800000 */
[----:B------:R-:W-:Y:S05]  /*7f20*/  @!P0 BRA `(.L_x_1616) ;  /* 0x0000000000048947 */ /* 0x000fea0003800000 */
[----:B------:R-:W-:-:S04]  /*7f30*/  DEPBAR.LE SB0, 0x0 ;  /* 0x000080000000791a */ /* 0x000fc80000000000 */
.L_x_1616:
[----:B------:R-:W-:Y:S05]  /*7f40*/  BSYNC B0 ;  /* 0x0000000000007941 */ /* 0x000fea0003800000 */
.L_x_1615:
        /* <DEDUP_REMOVED lines=13> */
.L_x_1618:
[----:B------:R-:W-:Y:S05]  /*8020*/  BSYNC B0 ;  /* 0x0000000000007941 */ /* 0x000fea0003800000 */
.L_x_1617:
        /* <DEDUP_REMOVED lines=13> */
.L_x_1620:
[----:B------:R-:W-:Y:S05]  /*8100*/  BSYNC B0 ;  /* 0x0000000000007941 */ /* 0x000fea0003800000 */
.L_x_1619:
[----:B------:R-:W-:Y:S01]  /*8110*/  UIADD3 UR15, UR15, 0x2, URZ ;  /* 0x000000020f0f7890 */ /* 0x000fe2000fffe03f */
[----:B------:R-:W-:Y:S06]  /*8120*/  BAR.ARV 0xa, 0xa0 ;  /* 0x0282800000007b1d */ /* 0x000fec0000002000 */
[----:B------:R-:W-:Y:S01]  /*8130*/  BSSY B0, `(.L_x_1621) ;  /* 0x0000004000007945 */ /* 0x000fe20003800000 */
[----:B------:R-:W-:-:S03]  /*8140*/  ISETP.LE.AND P1, PT, R2, UR15, PT ;  /* 0x0000000f02007c0c */ /* 0x000fc6000bf23270 */
[----:B------:R-:W-:Y:S10]  /*8150*/  @!P0 BRA `(.L_x_1622) ;  /* 0x0000000000048947 */ /* 0x000ff40003800000 */
[----:B------:R-:W-:-:S04]  /*8160*/  DEPBAR.LE SB0, 0x0 ;  /* 0x000080000000791a */ /* 0x000fc80000000000 */
.L_x_1622:
[----:B------:R-:W-:Y:S05]  /*8170*/  BSYNC B0 ;  /* 0x0000000000007941 */ /* 0x000fea0003800000 */
.L_x_1621:
[----:B------:R-:W-:Y:S06]  /*8180*/  BAR.ARV 0xb, 0xa0 ;  /* 0x02c2800000007b1d */ /* 0x000fec0000002000 */
[----:B------:R-:W-:Y:S02]  /*8190*/  UIADD3 UR19, UR19, 0x3000, URZ ;  /* 0x0000300013137890 */ /* 0x000fe4000fffe03f */
[----:B------:R-:W-:Y:S01]  /*81a0*/  UIADD3 UR6, UR6, 0x3000, URZ ;  /* 0x0000300006067890 */ /* 0x000fe2000fffe03f */
[----:B------:R-:W-:Y:S11]  /*81b0*/  @!P1 BRA `(.L_x_1623) ;  /* 0xfffffff800c49947 */ /* 0x000ff6000383ffff */
[----:B------:R-:W-:Y:S05]  /*81c0*/  BRA `(.L_x_1554) ;  /* 0x0000002c00707947 */ /* 0x000fea0003800000 */
.L_x_1595:
[----:B------:R-:W-:Y:S01]  /*81d0*/  ULDC.64 UR4, c[0x0][0x8d8] ;  /* 0x0002360000047ab9 */ /* 0x000fe20000000a00 */
[----:B------:R-:W1:Y:S01]  /*81e0*/  S2UR UR21, SR_CTAID.X ;  /* 0x00000000001579c3 */ /* 0x000e620000002500 */
[----:B------:R-:W-:-:S04]  /*81f0*/  ISETP.NE.U32.AND P0, PT, RZ, UR4, PT ;  /* 0x00000004ff007c0c */ /* 0x000fc8000bf05070 */
[----:B------:R-:W-:-:S03]  /*8200*/  ISETP.NE.AND.EX P0, PT, RZ, UR5, PT, P0 ;  /* 0x00000005ff007c0c */ /* 0x000fc6000bf05300 */
[----:B------:R-:W2:Y:S08]  /*8210*/  S2UR UR13, SR_CTAID.Z ;  /* 0x00000000000d79c3 */ /* 0x000eb00000002700 */
[----:B------:R-:W3:Y:S02]  /*8220*/  S2UR UR20, SR_CTAID.Y ;  /* 0x00000000001479c3 */ /* 0x000ee40000002600 */
        /* <DEDUP_REMOVED lines=8> */
.L_x_1624:
        /* <DEDUP_REMOVED lines=9> */
[----:B------:R-:W4:Y:S01]  /*8340*/  LDG.E R4, desc[UR46][R2.64+0x4] ;  /* 0x0000042e02047981 */ /* 0x000f22000c1e1900 */
[----:B--2---:R-:W-:Y:S02]  /*8350*/  R2UR UR4, R0 ;  /* 0x00000000000472ca */ /* 0x004fe400000e0000 */
[----:B----4-:R-:W-:-:S13]  /*8360*/  R2UR UR5, R4 ;  /* 0x00000000040572ca */ /* 0x010fda00000e0000 */
[----:B------:R-:W-:Y:S01]  /*8370*/  UIADD3 UR4, -UR4, UR5, URZ ;  /* 0x0000000504047290 */ /* 0x000fe2000fffe13f */
[----:B------:R-:W-:Y:S11]  /*8380*/  BRA `(.L_x_1625) ;  /* 0x0000000000047947 */ /* 0x000ff60003800000 */
.L_x_1626:
[----:B------:R-:W-:-:S05]  /*8390*/  ULDC UR4, c[0x0][0x8bc] ;  /* 0x00022f0000047ab9 */ /* 0x000fca0000000800 */
.L_x_1625:
[----:B-1----:R-:W-:Y:S01]  /*83a0*/  USHF.L.U32 UR8, UR21, 0x7, URZ ;  /* 0x0000000715087899 */ /* 0x002fe2000800063f */
[----:B------:R-:W-:Y:S02]  /*83b0*/  IMAD.MOV.U32 R10, RZ, RZ, 0x1 ;  /* 0x00000001ff0a7424 */ /* 0x000fe400078e00ff */
[----:B------:R-:W-:Y:S01]  /*83c0*/  IMAD.MOV.U32 R0, RZ, RZ, RZ ;  /* 0x000000ffff007224 */ /* 0x000fe200078e00ff */
[----:B------:R-:W-:-:S04]  /*83d0*/  UISETP.GE.AND UP0, UPT, UR8, UR4, UPT ;  /* 0x000000040800728c */ /* 0x000fc8000bf06270 */
[----:B--2---:R-:W-:-:S06]  /*83e0*/  USEL UR13, UR13, 0xffffffff, !UP0 ;  /* 0xffffffff0d0d7887 */ /* 0x004fcc000c000000 */
[----:B------:R-:W-:-:S13]  /*83f0*/  ISETP.LE.AND P0, PT, RZ, UR13, PT ;  /* 0x0000000dff007c0c */ /* 0x000fda000bf03270 */
[----:B------:R-:W-:Y:S05]  /*8400*/  @!P0 BRA `(.L_x_1627) ;  /* 0x00000028004c8947 */ /* 0x000fea0003800000 */
[----:B------:R-:W-:Y:S01]  /*8410*/  ULDC.64 UR18, c[0x0][0x770] ;  /* 0x0001dc0000127ab9 */ /* 0x000fe20000000a00 */
[----:B------:R-:W-:Y:S01]  /*8420*/  ULDC.64 UR14, c[0x0][0x770] ;  /* 0x0001dc00000e7ab9 */ /* 0x000fe20000000a00 */
[----:B------:R-:W-:Y:S02]  /*8430*/  UISETP.NE.U32.AND UP1, UPT, UR18, URZ, UPT ;  /* 0x0000003f1200728c */ /* 0x000fe4000bf25070 */
[----:B------:R-:W-:Y:S02]  /*8440*/  UIMAD.WIDE UR14, UR13, 0x4, UR14 ;  /* 0x000000040d0e78a5 */ /* 0x000fe4000f8e020e */
[----:B------:R-:W-:Y:S01]  /*8450*/  UISETP.NE.AND.EX UP1, UPT, UR19, URZ, UPT, UP1 ;  /* 0x0000003f1300728c */ /* 0x000fe2000bf25310 */
[----:B------:R-:W-:Y:S01]  /*8460*/  ULDC.64 UR4, c[0x0][0x778] ;  /* 0x0001de0000047ab9 */ /* 0x000fe20000000a00 */
[----:B------:R-:W-:Y:S02]  /*8470*/  ULDC.64 UR6, c[0x0][0x780] ;  /* 0x0001e00000067ab9 */ /* 0x000fe40000000a00 */
[----:B------:R-:W-:Y:S01]  /*8480*/  IMAD.U32 R2, RZ, RZ, UR14 ;  /* 0x0000000eff027e24 */ /* 0x000fe2000f8e00ff */
[----:B------:R-:W-:Y:S01]  /*8490*/  ULDC.64 UR16, c[0x0][0x778] ;  /* 0x0001de0000107ab9 */ /* 0x000fe20000000a00 */
[----:B------:R-:W-:Y:S01]  /*84a0*/  PLOP3.LUT P1, PT, PT, PT, UP1, 0x80, 0x0 ;  /* 0x000000000000781c */ /* 0x000fe20003f2f018 */
[----:B------:R-:W-:Y:S01]  /*84b0*/  IMAD.U32 R3, RZ, RZ, UR15 ;  /* 0x0000000fff037e24 */ /* 0x000fe2000f8e00ff */
[----:B------:R-:W-:-:S02]  /*84c0*/  UISETP.NE.U32.AND UP0, UPT, UR4, URZ, UPT ;  /* 0x0000003f0400728c */ /* 0x000fc4000bf05070 */
[----:B------:R-:W-:Y:S02]  /*84d0*/  UISETP.NE.U32.AND UP2, UPT, UR6, URZ, UPT ;  /* 0x0000003f0600728c */ /* 0x000fe4000bf45070 */
[----:B------:R-:W-:Y:S02]  /*84e0*/  UISETP.NE.AND.EX UP0, UPT, UR5, URZ, UPT, UP0 ;  /* 0x0000003f0500728c */ /* 0x000fe4000bf05300 */
[----:B------:R-:W-:Y:S01]  /*84f0*/  UISETP.NE.AND.EX UP2, UPT, UR7, URZ, UPT, UP2 ;  /* 0x0000003f0700728c */ /* 0x000fe2000bf45320 */
[----:B------:R-:W-:-:S04]  /*8500*/  ULDC.64 UR22, c[0x0][0x788] ;  /* 0x0001e20000167ab9 */ /* 0x000fc80000000a00 */
[----:B------:R-:W2:Y:S01]  /*8510*/  @P1 LDG.E R6, desc[UR46][R2.64] ;  /* 0x0000002e02061981 */ /* 0x000ea2000c1e1900 */
[----:B------:R-:W-:Y:S01]  /*8520*/  PLOP3.LUT P2, PT, PT, PT, UP0, 0x80, 0x0 ;  /* 0x000000000000781c */ /* 0x000fe20003f4f008 */
[----:B------:R-:W-:Y:S01]  /*8530*/  UIMAD.WIDE UR16, UR13, 0x4, UR16 ;  /* 0x000000040d1078a5 */ /* 0x000fe2000f8e0210 */
[----:B------:R-:W-:Y:S01]  /*8540*/  PLOP3.LUT P3, PT, PT, PT, UP2, 0x80, 0x0 ;  /* 0x000000000000781c */ /* 0x000fe20003f6f028 */
[----:B------:R1:W4:Y:S02]  /*8550*/  @P1 LDG.E R0, desc[UR46][R2.64] ;  /* 0x0000002e02001981 */ /* 0x000324000c1e1900 */
[----:B------:R-:W-:Y:S02]  /*8560*/  @UP2 ULDC.64 UR4, c[0x0][0x780] ;  /* 0x0001e00000042ab9 */ /* 0x000fe40000000a00 */
[----:B------:R-:W-:Y:S01]  /*8570*/  @UP2 UIMAD.WIDE UR4, UR13, 0x4, UR4 ;  /* 0x000000040d0428a5 */ /* 0x000fe2000f8e0204 */
[----:B-1----:R-:W-:Y:S02]  /*8580*/  IMAD.U32 R2, RZ, RZ, UR16 ;  /* 0x00000010ff027e24 */ /* 0x002fe4000f8e00ff */
[----:B------:R-:W-:-:S05]  /*8590*/  IMAD.U32 R3, RZ, RZ, UR17 ;  /* 0x00000011ff037e24 */ /* 0x000fca000f8e00ff */
[----:B------:R1:W5:Y:S02]  /*85a0*/  @P2 LDG.E R4, desc[UR46][R2.64] ;  /* 0x0000002e02042981 */ /* 0x000364000c1e1900 */
[----:B-1----:R-:W-:Y:S02]  /*85b0*/  IMAD.U32 R2, RZ, RZ, UR4 ;  /* 0x00000004ff027e24 */ /* 0x002fe4000f8e00ff */
[----:B------:R-:W-:-:S05]  /*85c0*/  IMAD.U32 R3, RZ, RZ, UR5 ;  /* 0x00000005ff037e24 */ /* 0x000fca000f8e00ff */
[----:B------:R-:W3:Y:S01]  /*85d0*/  @P3 LDG.E R5, desc[UR46][R2.64] ;  /* 0x0000002e02053981 */ /* 0x000ee2000c1e1900 */
[----:B------:R-:W-:Y:S01]  /*85e0*/  ISETP.NE.U32.AND P0, PT, RZ, UR22, PT ;  /* 0x00000016ff007c0c */ /* 0x000fe2000bf05070 */
[----:B------:R-:W-:Y:S01]  /*85f0*/  UMOV UR7, URZ ;  /* 0x0000003f00077c82 */ /* 0x000fe20008000000 */
[----:B------:R-:W-:Y:S01]  /*8600*/  UMOV UR11, URZ ;  /* 0x0000003f000b7c82 */ /* 0x000fe20008000000 */
[----:B------:R-:W-:Y:S01]  /*8610*/  ULDC UR9, c[0x0][0x280] ;  /* 0x0000a00000097ab9 */ /* 0x000fe20000000800 */
[----:B------:R-:W-:Y:S02]  /*8620*/  ISETP.NE.AND.EX P0, PT, RZ, UR23, PT, P0 ;  /* 0x00000017ff007c0c */ /* 0x000fe4000bf05300 */
[----:B--2---:R-:W-:Y:S02]  /*8630*/  @P1 R2UR UR4, R6 ;  /* 0x00000000060412ca */ /* 0x004fe400000e0000 */
[----:B----4-:R-:W-:-:S11]  /*8640*/  @P1 R2UR UR7, R0 ;  /* 0x00000000000712ca */ /* 0x010fd600000e0000 */
[----:B------:R-:W-:-:S04]  /*8650*/  @UP1 ULEA UR4, UR13, UR4, 0x6 ;  /* 0x000000040d041291 */ /* 0x000fc8000f8e303f */
[----:B------:R-:W-:-:S04]  /*8660*/  @UP1 USHF.R.S32.HI UR5, URZ, 0x1f, UR4 ;  /* 0x0000001f3f051899 */ /* 0x000fc80008011404 */
[----:B------:R-:W-:Y:S01]  /*8670*/  @UP1 ULEA.HI UR5, UR5, UR4, URZ, 0x6 ;  /* 0x0000000405051291 */ /* 0x000fe2000f8f303f */
[----:B-----5:R-:W-:-:S03]  /*8680*/  @P2 R2UR UR11, R4 ;  /* 0x00000000040b22ca */ /* 0x020fc600000e0000 */
[----:B------:R-:W-:-:S04]  /*8690*/  @UP1 ULOP3.LUT UR6, UR5, 0xffffffc0, URZ, 0xc0, !UPT ;  /* 0xffffffc005061892 */ /* 0x000fc8000f8ec03f */
[----:B------:R-:W-:Y:S01]  /*86a0*/  @UP1 USHF.R.S32.HI UR12, URZ, 0x1f, UR6 ;  /* 0x0000001f3f0c1899 */ /* 0x000fe20008011406 */
[----:B---3--:R-:W-:Y:S01]  /*86b0*/  @P3 R2UR UR9, R5 ;  /* 0x00000000050932ca */ /* 0x008fe200000e0000 */
[----:B------:R-:W-:-:S14]  /*86c0*/  @P3 BRA `(.L_x_1628) ;  /* 0x0000000000203947 */ /* 0x000fdc0003800000 */
        /* <DEDUP_REMOVED lines=8> */
.L_x_1628:
        /* <DEDUP_REMOVED lines=13> */
.L_x_1629:
        /* <DEDUP_REMOVED lines=8> */
.L_x_1630:
        /* <DEDUP_REMOVED lines=9> */
[----:B------:R-:W-:-:S04]  /*8930*/  ULEA.HI UR6, UR12, UR6, URZ, 0x6 ;  /* 0x000000060c067291 */ /* 0x000fc8000f8f303f */
[----:B------:R-:W-:Y:S01]  /*8940*/  VIMNMX R4, RZ, UR14, !PT ;  /* 0x0000000eff047c48 */ /* 0x000fe2000ffe0100 */
[----:B------:R-:W-:Y:S01]  /*8950*/  USHF.R.S32.HI UR6, URZ, 0x6, UR6 ;  /* 0x000000063f067899 */ /* 0x000fe20008011406 */
[----:B------:R-:W-:Y:S11]  /*8960*/  @!P0 BRA `(.L_x_1631) ;  /* 0x0000000000208947 */ /* 0x000ff60003800000 */
[----:B------:R-:W-:Y:S01]  /*8970*/  UIADD3 UR9, UR8, 0xbf, UR9 ;  /* 0x000000bf08097890 */ /* 0x000fe2000fffe009 */
[----:B------:R-:W-:-:S03]  /*8980*/  ULDC UR12, c[0x0][0x748] ;  /* 0x0001d200000c7ab9 */ /* 0x000fc60000000800 */
[----:B------:R-:W-:-:S04]  /*8990*/  UIADD3 UR9, UR9, UR12, -UR10 ;  /* 0x0000000c09097290 */ /* 0x000fc8000fffe80a */
[----:B------:R-:W-:-:S04]  /*89a0*/  USHF.R.S32.HI UR10, URZ, 0x1f, UR9 ;  /* 0x0000001f3f0a7899 */ /* 0x000fc80008011409 */
[----:B------:R-:W-:-:S04]  /*89b0*/  ULEA.HI UR10, UR10, UR9, URZ, 0x6 ;  /* 0x000000090a0a7291 */ /* 0x000fc8000f8f303f */
[----:B------:R-:W-:-:S04]  /*89c0*/  USHF.R.S32.HI UR10, URZ, 0x6, UR10 ;  /* 0x000000063f0a7899 */ /* 0x000fc8000801140a */
[----:B------:R-:W-:-:S04]  /*89d0*/  UISETP.LT.AND UP1, UPT, UR6, UR10, UPT ;  /* 0x0000000a0600728c */ /* 0x000fc8000bf21270 */
[----:B------:R-:W-:-:S12]  /*89e0*/  USEL UR6, UR6, UR10, UP1 ;  /* 0x0000000a06067287 */ /* 0x000fd80008800000 */
.L_x_1631:
[----:B------:R-:W-:Y:S01]  /*89f0*/  ISETP.LT.AND P0, PT, R4, UR6, PT ;  /* 0x0000000604007c0c */ /* 0x000fe2000bf01270 */
[----:B------:R-:W-:-:S12]  /*8a00*/  IMAD.MOV.U32 R0, RZ, RZ, RZ ;  /* 0x000000ffff007224 */ /* 0x000fd800078e00ff */
[----:B------:R-:W-:Y:S05]  /*8a10*/  @!P0 BRA `(.L_x_1627) ;  /* 0x0000002000c88947 */ /* 0x000fea0003800000 */
[----:B------:R-:W-:Y:S01]  /*8a20*/  USHF.R.S32.HI UR10, URZ, 0x1f, UR20 ;  /* 0x0000001f3f0a7899 */ /* 0x000fe20008011414 */
[----:B------:R-:W-:Y:S01]  /*8a30*/  BSSY B0, `(.L_x_1627) ;  /* 0x0000230000007945 */ /* 0x000fe20003800000 */
[----:B------:R-:W-:Y:S01]  /*8a40*/  ULDC.64 UR16, c[0x0][0x718] ;  /* 0x0001c60000107ab9 */ /* 0x000fe20000000a00 */
[----:B------:R-:W-:Y:S01]  /*8a50*/  UISETP.NE.U32.AND UP1, UPT, UR18, URZ, UPT ;  /* 0x0000003f1200728c */ /* 0x000fe2000bf25070 */
[----:B------:R-:W-:Y:S01]  /*8a60*/  IMAD.MOV.U32 R0, RZ, RZ, RZ ;  /* 0x000000ffff007224 */ /* 0x000fe200078e00ff */
[----:B------:R-:W-:Y:S01]  /*8a70*/  UIMAD UR9, UR10, UR16, URZ ;  /* 0x000000100a0972a4 */ /* 0x000fe2000f8e023f */
[----:B------:R-:W-:Y:S01]  /*8a80*/  ULDC UR12, c[0x0][0x2e8] ;  /* 0x0000ba00000c7ab9 */ /* 0x000fe20000000800 */
[----:B------:R-:W-:Y:S01]  /*8a90*/  UMOV UR14, UR4 ;  /* 0x00000004000e7c82 */ /* 0x000fe20008000000 */
[----:B------:R-:W-:Y:S01]  /*8aa0*/  UMOV UR15, UR5 ;  /* 0x00000005000f7c82 */ /* 0x000fe20008000000 */
[----:B------:R-:W-:Y:S02]  /*8ab0*/  UIMAD UR22, UR20, UR17, UR9 ;  /* 0x00000011141672a4 */ /* 0x000fe4000f8e0209 */
[----:B------:R-:W-:-:S02]  /*8ac0*/  UISETP.NE.AND.EX UP1, UPT, UR19, URZ, UPT, UP1 ;  /* 0x0000003f1300728c */ /* 0x000fc4000bf25310 */
[----:B------:R-:W-:Y:S02]  /*8ad0*/  USHF.R.S32.HI UR9, URZ, 0x1f, UR13 ;  /* 0x0000001f3f097899 */ /* 0x000fe4000801140d */
[----:B------:R-:W-:Y:S02]  /*8ae0*/  UISETP.NE.AND UP2, UPT, UR12, 0x1, UPT ;  /* 0x000000010c00788c */ /* 0x000fe4000bf45270 */
[----:B------:R-:W-:Y:S01]  /*8af0*/  UIMAD.WIDE.U32 UR4, UR20, UR16, UR14 ;  /* 0x00000010140472a5 */ /* 0x000fe2000f8e000e */
[----:B------:R-:W-:Y:S01]  /*8b00*/  ULDC.64 UR18, c[0x0][0x730] ;  /* 0x0001cc0000127ab9 */ /* 0x000fe20000000a00 */
[----:B------:R-:W-:Y:S02]  /*8b10*/  USEL UR9, UR9, URZ, !UP1 ;  /* 0x0000003f09097287 */ /* 0x000fe4000c800000 */
[----:B------:R-:W-:Y:S01]  /*8b20*/  UIMAD UR10, UR10, UR18, URZ ;  /* 0x000000120a0a72a4 */ /* 0x000fe2000f8e023f */
[----:B------:R-:W-:Y:S01]  /*8b30*/  ELECT P0, URZ, PT ;  /* 0x00000000003f782f */ /* 0x000fe20003800000 */
[----:B------:R-:W-:Y:S01]  /*8b40*/  ULDC.64 UR16, c[0x0][0x720] ;  /* 0x0001c80000107ab9 */ /* 0x000fe20000000a00 */
[----:B------:R-:W-:-:S02]  /*8b50*/  USEL UR21, UR13, URZ, !UP1 ;  /* 0x0000003f0d157287 */ /* 0x000fc4000c800000 */
[----:B------:R-:W-:Y:S02]  /*8b60*/  UIADD3 UR23, UR5, UR22, URZ ;  /* 0x0000001605177290 */ /* 0x000fe4000fffe03f */
[----:B------:R-:W-:Y:S01]  /*8b70*/  UIMAD UR5, UR9, UR16, URZ ;  /* 0x00000010090572a4 */ /* 0x000fe2000f8e023f */
[----:B------:R-:W-:Y:S01]  /*8b80*/  UMOV UR22, UR4 ;  /* 0x0000000400167c82 */ /* 0x000fe20008000000 */
[----:B------:R-:W-:Y:S02]  /*8b90*/  UIMAD.WIDE.U32 UR14, UR20, UR18, UR14 ;  /* 0x00000012140e72a5 */ /* 0x000fe4000f8e000e */
[----:B------:R-:W-:Y:S02]  /*8ba0*/  UIMAD UR10, UR20, UR19, UR10 ;  /* 0x00000013140a72a4 */ /* 0x000fe4000f8e020a */
[----:B------:R-:W-:Y:S01]  /*8bb0*/  UIMAD.WIDE.U32 UR22, UR16, UR21, UR22 ;  /* 0x00000015101672a5 */ /* 0x000fe2000f8e0016 */
[----:B------:R-:W-:Y:S02]  /*8bc0*/  ULDC.64 UR18, c[0x0][0x738] ;  /* 0x0001ce0000127ab9 */ /* 0x000fe40000000a00 */
[----:B------:R-:W-:Y:S01]  /*8bd0*/  @UP2 ULDC UR16, c[0x0][0x2ec] ;  /* 0x0000bb0000102ab9 */ /* 0x000fe20000000800 */
[----:B------:R-:W-:-:S02]  /*8be0*/  UIMAD UR5, UR17, UR21, UR5 ;  /* 0x00000015110572a4 */ /* 0x000fc4000f8e0205 */
[----:B------:R-:W-:Y:S02]  /*8bf0*/  UIADD3 UR15, UR15, UR10, URZ ;  /* 0x0000000a0f0f7290 */ /* 0x000fe4000fffe03f */
[----:B------:R-:W-:Y:S02]  /*8c00*/  UIMAD UR9, UR9, UR18, URZ ;  /* 0x00000012090972a4 */ /* 0x000fe4000f8e023f */
[----:B------:R-:W-:Y:S02]  /*8c10*/  UIMAD.WIDE.U32 UR16, UR20, UR16, URZ ;  /* 0x00000010141072a5 */ /* 0x000fe4000f8e003f */
[----:B------:R-:W-:Y:S01]  /*8c20*/  UIADD3 UR11, UR8, UR11, URZ ;  /* 0x0000000b080b7290 */ /* 0x000fe2000fffe03f */
[----:B------:R-:W-:Y:S02]  /*8c30*/  UMOV UR12, UR20 ;  /* 0x00000014000c7c82 */ /* 0x000fe40008000000 */
[----:B------:R-:W-:Y:S01]  /*8c40*/  @UP2 ULDC UR8, c[0x0][0x2f0] ;  /* 0x0000bc0000082ab9 */ /* 0x000fe20000000800 */
[----:B------:R-:W-:-:S02]  /*8c50*/  UIMAD UR4, UR19, UR21, UR9 ;  /* 0x00000015130472a4 */ /* 0x000fc4000f8e0209 */
[----:B------:R-:W-:Y:S02]  /*8c60*/  UIMAD.WIDE.U32 UR14, UR18, UR21, UR14 ;  /* 0x00000015120e72a5 */ /* 0x000fe4000f8e000e */
[----:B------:R-:W-:Y:S02]  /*8c70*/  USEL UR13, UR13, URZ, !UP0 ;  /* 0x0000003f0d0d7287 */ /* 0x000fe4000c000000 */
        /* <DEDUP_REMOVED lines=9> */
.L_x_1661:
        /* <DEDUP_REMOVED lines=15> */
.L_x_1634:
[----:B------:R-:W-:Y:S01]  /*8e00*/  R2UR UR19, R4 ;  /* 0x00000000041372ca */ /* 0x000fe200000e0000 */
[----:B------:R-:W2:Y:S01]  /*8e10*/  LDC.64 R12, c[0x0][0x198] ;  /* 0x00006600ff0c7b82 */ /* 0x000ea20000000a00 */
        /* <DEDUP_REMOVED lines=10> */
[----:B------:R-:W-:Y:S01]  /*8ec0*/  UMOV UR36, UR20 ;  /* 0x0000001400247c82 */ /* 0x000fe20008000000 */
[----:B------:R-:W-:Y:S01]  /*8ed0*/  USHF.L.U32 UR19, UR19, 0x6, URZ ;  /* 0x0000000613137899 */ /* 0x000fe2000800063f */
[----:B------:R-:W-:Y:S01]  /*8ee0*/  IMAD.MOV.U32 R16, RZ, RZ, RZ ;  /* 0x000000ffff107224 */ /* 0x000fe200078e00ff */
[----:B------:R-:W-:Y:S01]  /*8ef0*/  UMOV UR37, UR21 ;  /* 0x0000001500257c82 */ /* 0x000fe20008000000 */
[----:B------:R-:W-:Y:S01]  /*8f00*/  UMOV UR9, 0x10 ;  /* 0x0000001000097882 */ /* 0x000fe20000000000 */
[----:B------:R-:W-:-:S02]  /*8f10*/  UIADD3 UR8, UP0, UR19, UR22, URZ ;  /* 0x0000001613087290 */ /* 0x000fc4000ff1e03f */
[----:B------:R-:W-:Y:S01]  /*8f20*/  IMAD.U32 R3, RZ, RZ, UR19 ;  /* 0x00000013ff037e24 */ /* 0x000fe2000f8e00ff */
[----:B------:R-:W-:Y:S01]  /*8f30*/  UIADD3 UR19, UR19, UR7, URZ ;  /* 0x0000000713137290 */ /* 0x000fe2000fffe03f */
[----:B------:R-:W-:Y:S02]  /*8f40*/  UMOV UR10, UR18 ;  /* 0x00000012000a7c82 */ /* 0x000fe40008000000 */
[----:B------:R-:W-:Y:S01]  /*8f50*/  PLOP3.LUT P1, PT, PT, PT, UP0, 0x80, 0x0 ;  /* 0x000000000000781c */ /* 0x000fe20003f2f008 */
[----:B-1----:R-:W-:Y:S01]  /*8f60*/  IMAD.U32 R0, RZ, RZ, UR8 ;  /* 0x00000008ff007e24 */ /* 0x002fe2000f8e00ff */
[----:B------:R-:W-:Y:S01]  /*8f70*/  R2UR UR8, R15 ;  /* 0x000000000f0872ca */ /* 0x000fe200000e0000 */
[----:B--2---:R-:W-:Y:S01]  /*8f80*/  IMAD.MOV.U32 R7, RZ, RZ, R12 ;  /* 0x000000ffff077224 */ /* 0x004fe200078e000c */
[----:B------:R-:W-:Y:S01]  /*8f90*/  LEA.HI.X.SX32 R3, R3, R14, 0x1, P1 ;  /* 0x0000000e03037211 */ /* 0x000fe200008f0eff */
[----:B------:R-:W-:Y:S01]  /*8fa0*/  IMAD.MOV.U32 R6, RZ, RZ, R13 ;  /* 0x000000ffff067224 */ /* 0x000fe200078e000d */
[C---:B------:R-:W-:Y:S01]  /*8fb0*/  LEA R2, P1, R0.reuse, R9, 0x2 ;  /* 0x0000000900027211 */ /* 0x040fe200078210ff */
[----:B------:R-:W-:Y:S01]  /*8fc0*/  UMOV UR43, UR19 ;  /* 0x00000013002b7c82 */ /* 0x000fe20008000000 */
[----:B------:R-:W-:Y:S01]  /*8fd0*/  UMOV UR35, UR19 ;  /* 0x0000001300237c82 */ /* 0x000fe20008000000 */
[----:B------:R-:W-:Y:S01]  /*8fe0*/  UMOV UR26, 0x10 ;  /* 0x00000010001a7882 */ /* 0x000fe20000000000 */
[----:B------:R-:W-:Y:S01]  /*8ff0*/  LEA.HI.X R0, R0, R8, R3, 0x2, P1 ;  /* 0x0000000800007211 */ /* 0x000fe200008f1403 */
[----:B------:R-:W-:Y:S01]  /*9000*/  UMOV UR27, UR11 ;  /* 0x0000000b001b7c82 */ /* 0x000fe20008000000 */
[----:B------:R-:W-:Y:S01]  /*9010*/  R2UR UR24, R2 ;  /* 0x00000000021872ca */ /* 0x000fe200000e0000 */
[----:B------:R-:W-:Y:S01]  /*9020*/  UMOV UR28, UR12 ;  /* 0x0000000c001c7c82 */ /* 0x000fe20008000000 */
[----:B------:R-:W-:Y:S01]  /*9030*/  R2UR UR25, R0 ;  /* 0x00000000001972ca */ /* 0x000fe200000e0000 */
[----:B------:R-:W-:Y:S01]  /*9040*/  UIADD3 UR16, UR8, 0x12000, URZ ;  /* 0x0001200008107890 */ /* 0x000fe2000fffe03f */
[----:B------:R-:W-:Y:S01]  /*9050*/  IADD3 R0, P1, R7, 0x2f0, RZ ;  /* 0x000002f007007810 */ /* 0x000fe20007f3e0ff */
[----:B------:R-:W-:-:S02]  /*9060*/  UIADD3 UR17, UR8, 0x26810, URZ ;  /* 0x0002681008117890 */ /* 0x000fc4000fffe03f */
[----:B------:R-:W-:Y:S01]  /*9070*/  UIADD3 UR40, UR8, 0x13000, URZ ;  /* 0x0001300008287890 */ /* 0x000fe2000fffe03f */
[----:B------:R-:W-:Y:S01]  /*9080*/  R2UR UR54, R0 ;  /* 0x00000000003672ca */ /* 0x000fe200000e0000 */
[----:B------:R-:W-:Y:S01]  /*9090*/  UIADD3 UR32, UR8, 0x14000, URZ ;  /* 0x0001400008207890 */ /* 0x000fe2000fffe03f */
[C---:B------:R-:W-:Y:S01]  /*90a0*/  IADD3 R0, P2, R7.reuse, 0x3f0, RZ ;  /* 0x000003f007007810 */ /* 0x040fe20007f5e0ff */
[----:B------:R-:W-:Y:S01]  /*90b0*/  UIADD3 UR52, UR8, 0x1e000, URZ ;  /* 0x0001e00008347890 */ /* 0x000fe2000fffe03f */
[----:B------:R-:W-:Y:S02]  /*90c0*/  UMOV UR41, UR17 ;  /* 0x0000001100297c82 */ /* 0x000fe40008000000 */
[----:B------:R-:W-:Y:S01]  /*90d0*/  R2UR UR30, R0 ;  /* 0x00000000001e72ca */ /* 0x000fe200000e0000 */
[--C-:B------:R-:W-:Y:S01]  /*90e0*/  IMAD.X R0, RZ, RZ, R6.reuse, P1 ;  /* 0x000000ffff007224 */ /* 0x100fe200008e0606 */
[----:B------:R-:W-:Y:S01]  /*90f0*/  IADD3 R2, P1, R7, 0xf0, RZ ;  /* 0x000000f007027810 */ /* 0x000fe20007f3e0ff */
[----:B------:R-:W-:Y:S01]  /*9100*/  UMOV UR33, UR17 ;  /* 0x0000001100217c82 */ /* 0x000fe20008000000 */
[----:B------:R-:W-:Y:S01]  /*9110*/  UMOV UR53, UR17 ;  /* 0x0000001100357c82 */ /* 0x000fe20008000000 */
[----:B------:R-:W-:Y:S01]  /*9120*/  UMOV UR29, UR13 ;  /* 0x0000000d001d7c82 */ /* 0x000fe20008000000 */
[----:B------:R-:W-:Y:S01]  /*9130*/  R2UR UR48, R2 ;  /* 0x00000000023072ca */ /* 0x000fe200000e0000 */
[--C-:B------:R-:W-:Y:S01]  /*9140*/  IMAD.X R3, RZ, RZ, R6.reuse, P1 ;  /* 0x000000ffff037224 */ /* 0x100fe200008e0606 */
[----:B------:R-:W-:Y:S01]  /*9150*/  R2UR UR55, R0 ;  /* 0x00000000003772ca */ /* 0x000fe200000e0000 */
[----:B------:R-:W-:Y:S01]  /*9160*/  IMAD.X R0, RZ, RZ, R6, P2 ;  /* 0x000000ffff007224 */ /* 0x000fe200010e0606 */
[----:B------:R-:W-:-:S02]  /*9170*/  UIADD3 UR56, UR8, 0x3000, URZ ;  /* 0x0000300008387890 */ /* 0x000fc4000fffe03f */
[----:B------:R-:W-:Y:S01]  /*9180*/  R2UR UR49, R3 ;  /* 0x00000000033172ca */ /* 0x000fe200000e0000 */
[----:B------:R-:W-:Y:S01]  /*9190*/  UMOV UR58, 0x30 ;  /* 0x00000030003a7882 */ /* 0x000fe20000000000 */
[----:B------:R-:W-:Y:S01]  /*91a0*/  R2UR UR31, R0 ;  /* 0x00000000001f72ca */ /* 0x000fe200000e0000 */
[----:B------:R-:W-:Y:S01]  /*91b0*/  IMAD.MOV.U32 R0, RZ, RZ, 0xc000 ;  /* 0x0000c000ff007424 */ /* 0x000fe200078e00ff */
[----:B------:R-:W-:Y:S01]  /*91c0*/  UMOV UR59, UR11 ;  /* 0x0000000b003b7c82 */ /* 0x000fe20008000000 */
[----:B------:R-:W-:Y:S01]  /*91d0*/  UMOV UR60, UR12 ;  /* 0x0000000c003c7c82 */ /* 0x000fe20008000000 */
[----:B------:R-:W-:-:S07]  /*91e0*/  UMOV UR61, UR13 ;  /* 0x0000000d003d7c82 */ /* 0x000fce0008000000 */
        /* <DEDUP_REMOVED lines=8> */
[----:B----4-:R-:W-:Y:S01]  /*9270*/  IMAD.U32 R0, RZ, RZ, UR6 ;  /* 0x00000006ff007e24 */ /* 0x010fe2000f8e00ff */
[----:B------:R-:W-:Y:S01]  /*9280*/  UMOV UR42, 0x50 ;  /* 0x00000050002a7882 */ /* 0x000fe20000000000 */
[----:B------:R-:W-:Y:S01]  /*9290*/  UMOV UR43, UR11 ;  /* 0x0000000b002b7c82 */ /* 0x000fe20008000000 */
[----:B------:R-:W-:Y:S01]  /*92a0*/  UMOV UR44, UR12 ;  /* 0x0000000c002c7c82 */ /* 0x000fe20008000000 */
[----:B------:R-:W-:Y:S01]  /*92b0*/  VIADD R5, R0, 0xffffffff ;  /* 0xffffffff00057836 */ /* 0x000fe20000000000 */
[----:B---3--:R-:W-:-:S02]  /*92c0*/  UIADD3 UR9, UR8, 0x26800, URZ ;  /* 0x0002680008097890 */ /* 0x008fc4000fffe03f */
[----:B------:R-:W-:Y:S02]  /*92d0*/  UIADD3 UR24, UR8, 0x1000, URZ ;  /* 0x0000100008187890 */ /* 0x000fe4000fffe03f */
[----:B------:R-:W-:Y:S01]  /*92e0*/  UIADD3 UR32, UR8, 0x2000, URZ ;  /* 0x0000200008207890 */ /* 0x000fe2000fffe03f */
[----:B------:R1:W-:Y:S01]  /*92f0*/  STL [R1+0x4], R5 ;  /* 0x0000040501007387 */ /* 0x0003e20000100800 */
[----:B------:R-:W-:Y:S01]  /*9300*/  UMOV UR34, 0x20 ;  /* 0x0000002000227882 */ /* 0x000fe20000000000 */
[----:B------:R-:W-:Y:S01]  /*9310*/  UMOV UR25, UR9 ;  /* 0x0000000900197c82 */ /* 0x000fe20008000000 */
[----:B------:R-:W-:Y:S01]  /*9320*/  UMOV UR35, UR11 ;  /* 0x0000000b00237c82 */ /* 0x000fe20008000000 */
[----:B------:R-:W-:Y:S01]  /*9330*/  UMOV UR36, UR12 ;  /* 0x0000000c00247c82 */ /* 0x000fe20008000000 */
[----:B------:R-:W-:Y:S01]  /*9340*/  UMOV UR37, UR13 ;  /* 0x0000000d00257c82 */ /* 0x000fe20008000000 */
[----:B------:R2:W-:Y:S01]  /*9350*/  UTMALDG.4D [UR8], [UR54], desc[UR16] ;  /* 0x00001008360075b4 */ /* 0x0005e20008019000 */
[----:B------:R-:W-:Y:S01]  /*9360*/  UMOV UR33, UR9 ;  /* 0x0000000900217c82 */ /* 0x000fe20008000000 */
[----:B------:R-:W-:Y:S01]  /*9370*/  UIADD3 UR48, UR8, 0x4000, URZ ;  /* 0x0000400008307890 */ /* 0x000fe2000fffe03f */
[----:B------:R-:W-:Y:S01]  /*9380*/  ISETP.GE.AND P1, PT, R4, R5, PT ;  /* 0x000000050400720c */ /* 0x000fe20003f26270 */
[----:B------:R-:W-:Y:S01]  /*9390*/  UMOV UR57, UR9 ;  /* 0x0000000900397c82 */ /* 0x000fe20008000000 */
[----:B------:R-:W-:Y:S01]  /*93a0*/  UMOV UR50, 0x40 ;  /* 0x0000004000327882 */ /* 0x000fe20000000000 */
[----:B------:R-:W-:Y:S01]  /*93b0*/  UMOV UR51, UR11 ;  /* 0x0000000b00337c82 */ /* 0x000fe20008000000 */
[----:B------:R-:W-:Y:S01]  /*93c0*/  UMOV UR52, UR12 ;  /* 0x0000000c00347c82 */ /* 0x000fe20008000000 */
[----:B------:R3:W-:Y:S01]  /*93d0*/  UTMALDG.4D [UR24], [UR54], desc[UR16] ;  /* 0x00001018360075b4 */ /* 0x0007e20008019000 */
[----:B------:R-:W-:Y:S01]  /*93e0*/  UMOV UR53, UR13 ;  /* 0x0000000d00357c82 */ /* 0x000fe20008000000 */
[----:B------:R-:W-:Y:S01]  /*93f0*/  UMOV UR49, UR9 ;  /* 0x0000000900317c82 */ /* 0x000fe20008000000 */
[----:B------:R-:W-:Y:S01]  /*9400*/  UMOV UR45, UR13 ;  /* 0x0000000d002d7c82 */ /* 0x000fe20008000000 */
[----:B------:R-:W-:Y:S01]  /*9410*/  UMOV UR41, UR9 ;  /* 0x0000000900297c82 */ /* 0x000fe20008000000 */
[----:B------:R4:W-:Y:S01]  /*9420*/  UTMALDG.4D [UR32], [UR54], desc[UR16] ;  /* 0x00001020360075b4 */ /* 0x0009e20008019000 */
[----:B------:R1:W-:Y:S01]  /*9430*/  UTMALDG.4D [UR56], [UR54], desc[UR16] ;  /* 0x00001038360075b4 */ /* 0x0003e20008019000 */
[----:B--2---:R-:W-:Y:S01]  /*9440*/  UMOV UR10, 0x40 ;  /* 0x00000040000a7882 */ /* 0x004fe20000000000 */
        /* <DEDUP_REMOVED lines=11> */
[----:B------:R-:W-:Y:S01]  /*9500*/  UIADD3 UR9, UR6, -0x2, URZ ;  /* 0xfffffffe06097890 */ /* 0x000fe2000fffe03f */
[----:B------:R-:W-:-:S05]  /*9510*/  IMAD.MOV.U32 R10, RZ, RZ, 0x1 ;  /* 0x00000001ff0a7424 */ /* 0x000fca00078e00ff */
[----:B------:R-:W-:-:S06]  /*9520*/  ISETP.NE.AND P1, PT, R4, UR9, PT ;  /* 0x0000000904007c0c */ /* 0x000fcc000bf25270 */
[----:B------:R-:W-:-:S04]  /*9530*/  ULOP3.LUT UR8, URZ, UR8, URZ, 0x33, !UPT ;  /* 0x000000083f087292 */ /* 0x000fc8000f8e333f */
[----:B------:R-:W-:-:S06]  /*9540*/  UIADD3 UR8, UR8, UR6, URZ ;  /* 0x0000000608087290 */ /* 0x000fcc000fffe03f */
[----:B------:R-:W-:-:S05]  /*9550*/  IMAD.U32 R0, RZ, RZ, UR8 ;  /* 0x00000008ff007e24 */ /* 0x000fca000f8e00ff */
[----:B------:R-:W-:Y:S01]  /*9560*/  LOP3.LUT R5, R0, 0x1, RZ, 0xc0, !PT ;  /* 0x0000000100057812 */ /* 0x000fe200078ec0ff */
[----:B------:R-:W-:-:S04]  /*9570*/  IMAD.MOV.U32 R0, RZ, RZ, R4 ;  /* 0x000000ffff007224 */ /* 0x000fc800078e0004 */
[----:B------:R1:W-:Y:S01]  /*9580*/  STL [R1+0x8], R5 ;  /* 0x0000080501007387 */ /* 0x0003e20000100800 */
[----:B------:R-:W-:Y:S05]  /*9590*/  @!P1 BRA `(.L_x_1636) ;  /* 0x0000000c00489947 */ /* 0x000fea0003800000 */
[----:B------:R-:W-:Y:S01]  /*95a0*/  R2UR UR9, R5 ;  /* 0x00000000050972ca */ /* 0x000fe200000e0000 */
[----:B------:R-:W-:Y:S02]  /*95b0*/  IMAD.MOV.U32 R0, RZ, RZ, R4 ;  /* 0x000000ffff007224 */ /* 0x000fe400078e0004 */
[----:B------:R-:W-:-:S10]  /*95c0*/  IMAD.MOV.U32 R10, RZ, RZ, 0x1 ;  /* 0x00000001ff0a7424 */ /* 0x000fd400078e00ff */
[----:B------:R-:W-:-:S06]  /*95d0*/  UIADD3 UR8, UR8, -UR9, URZ ;  /* 0x8000000908087290 */ /* 0x000fcc000fffe03f */
[----:B------:R-:W-:-:S07]  /*95e0*/  IMAD.U32 R17, RZ, RZ, UR8 ;  /* 0x00000008ff117e24 */ /* 0x000fce000f8e00ff */
.L_x_1645:
[----:B-123--:R-:W-:-:S04]  /*95f0*/  SHF.L.U32 R18, R10, 0x1f, RZ ;  /* 0x0000001f0a127819 */ /* 0x00efc800000006ff */
[----:B------:R-:W2:Y:S02]  /*9600*/  SYNCS.PHASECHK.TRANS64.TRYWAIT P1, [R15+URZ+0x26840], R18 ;  /* 0x026840120f0075a7 */ /* 0x000ea4000802017f */
[----:B--2---:R-:W-:Y:S05]  /*9610*/  @!P1 BRA `(.L_x_1637) ;  /* 0x0000001800dc9947 */ /* 0x004fea0003800000 */
.L_x_1662:
[----:B------:R-:W-:Y:S05]  /*9620*/  @P0 BRA `(.L_x_1638) ;  /* 0x00000000001c0947 */ /* 0x000fea0003800000 */
[----:B------:R-:W3:Y:S02]  /*9630*/  S2R R2, SR_TID.X ;  /* 0x0000000000027919 */ /* 0x000ee40000002100 */
[----:B---3--:R-:W-:Y:S01]  /*9640*/  LOP3.LUT R3, R2, 0x1f, RZ, 0xc0, !PT ;  /* 0x0000001f02037812 */ /* 0x008fe200078ec0ff */
[----:B------:R-:W-:-:S03]  /*9650*/  IMAD.MOV.U32 R2, RZ, RZ, 0x3100 ;  /* 0x00003100ff027424 */ /* 0x000fc600078e00ff */
[----:B------:R-:W-:Y:S01]  /*9660*/  ISETP.NE.AND P1, PT, R3, RZ, PT ;  /* 0x000000ff0300720c */ /* 0x000fe20003f25270 */
[----:B------:R3:W-:-:S12]  /*9670*/  SYNCS.ARRIVE.TRANS64 RZ, [R15+URZ+0x26830], R2 ;  /* 0x026830020fff79a7 */ /* 0x0007d8000800003f */
[----:B---3--:R-:W-:Y:S05]  /*9680*/  @!P1 BRA `(.L_x_1638) ;  /* 0x0000000000049947 */ /* 0x008fea0003800000 */
[----:B------:R-:W-:Y:S01]  /*9690*/  BPT.TRAP 0x1 ;  /* 0x000000040000795c */ /* 0x000fe20000300000 */
.L_x_1638:
        /* <DEDUP_REMOVED lines=8> */
[----:B-1----:R-:W1:Y:S01]  /*9720*/  LDC.64 R4, c[0x0][0x198] ;  /* 0x00006600ff047b82 */ /* 0x002e620000000a00 */
        /* <DEDUP_REMOVED lines=10> */
[----:B------:R-:W-:Y:S01]  /*97d0*/  UIADD3 UR19, UR19, UR7, URZ ;  /* 0x0000000713137290 */ /* 0x000fe2000fffe03f */
[C---:B---3--:R-:W-:Y:S01]  /*97e0*/  LEA R3, P2, R2.reuse, R12, 0x2 ;  /* 0x0000000c02037211 */ /* 0x048fe200078410ff */
[----:B------:R-:W-:Y:S01]  /*97f0*/  UIADD3 UR40, UR40, 0x1e200, URZ ;  /* 0x0001e20028287890 */ /* 0x000fe2000fffe03f */
[----:B------:R-:W-:Y:S02]  /*9800*/  UMOV UR33, UR17 ;  /* 0x0000001100217c82 */ /* 0x000fe40008000000 */
[----:B------:R-:W-:Y:S01]  /*9810*/  R2UR UR42, R3 ;  /* 0x00000000032a72ca */ /* 0x000fe200000e0000 */
[----:B------:R-:W-:Y:S01]  /*9820*/  UMOV UR25, UR17 ;  /* 0x0000001100197c82 */ /* 0x000fe20008000000 */
[----:B------:R-:W-:Y:S01]  /*9830*/  LEA.HI.X.SX32 R3, R19, R11, 0x1, P1 ;  /* 0x0000000b13037211 */ /* 0x000fe200008f0eff */
[----:B------:R-:W-:Y:S01]  /*9840*/  UMOV UR35, UR19 ;  /* 0x0000001300237c82 */ /* 0x000fe20008000000 */
[----:B-1----:R-:W-:Y:S01]  /*9850*/  IMAD.MOV.U32 R7, RZ, RZ, R4 ;  /* 0x000000ffff077224 */ /* 0x002fe200078e0004 */
[----:B------:R-:W-:Y:S01]  /*9860*/  UMOV UR27, UR19 ;  /* 0x00000013001b7c82 */ /* 0x000fe20008000000 */
[----:B------:R-:W-:Y:S01]  /*9870*/  IMAD.MOV.U32 R6, RZ, RZ, R5 ;  /* 0x000000ffff067224 */ /* 0x000fe200078e0005 */
[----:B------:R-:W-:Y:S01]  /*9880*/  LEA.HI.X R2, R2, R13, R3, 0x2, P2 ;  /* 0x0000000d02027211 */ /* 0x000fe200010f1403 */
[----:B------:R-:W-:Y:S01]  /*9890*/  UMOV UR10, 0x10 ;  /* 0x00000010000a7882 */ /* 0x000fe20000000000 */
[----:B------:R-:W-:Y:S01]  /*98a0*/  IADD3 R4, P1, R7, 0x1f0, RZ ;  /* 0x000001f007047810 */ /* 0x000fe20007f3e0ff */
[----:B------:R-:W-:Y:S01]  /*98b0*/  UMOV UR41, UR17 ;  /* 0x0000001100297c82 */ /* 0x000fe20008000000 */
[----:B------:R-:W-:-:S02]  /*98c0*/  R2UR UR43, R2 ;  /* 0x00000000022b72ca */ /* 0x000fc400000e0000 */
        /* <DEDUP_REMOVED lines=8> */
[----:B-1-3--:R-:W-:Y:S05]  /*9950*/  @!P1 BRA `(.L_x_1639) ;  /* 0x0000001800209947 */ /* 0x00afea0003800000 */
.L_x_1663:
        /* <DEDUP_REMOVED lines=8> */
.L_x_1640:
[----:B------:R-:W-:Y:S01]  /*99e0*/  VIADD R19, R19, 0x40 ;  /* 0x0000004013137836 */ /* 0x000fe20000000000 */
[----:B------:R-:W-:Y:S01]  /*99f0*/  ULDC.64 UR8, c[0x0][0x700] ;  /* 0x0001c00000087ab9 */ /* 0x000fe20000000a00 */
[----:B------:R-:W-:Y:S01]  /*9a00*/  R2UR UR40, R15 ;  /* 0x000000000f2872ca */ /* 0x000fe200000e0000 */
[----:B------:R-:W-:Y:S01]  /*9a10*/  IMAD.U32 R9, RZ, RZ, UR8 ;  /* 0x00000008ff097e24 */ /* 0x000fe2000f8e00ff */
[----:B------:R-:W-:Y:S01]  /*9a20*/  UMOV UR30, 0x0 ;  /* 0x00000000001e7882 */ /* 0x000fe20000000000 */
[C---:B------:R-:W-:Y:S01]  /*9a30*/  IADD3 R2, P1, R19.reuse, UR22, RZ ;  /* 0x0000001613027c10 */ /* 0x040fe2000ff3e0ff */
[----:B------:R-:W-:Y:S01]  /*9a40*/  IMAD.U32 R8, RZ, RZ, UR9 ;  /* 0x00000009ff087e24 */ /* 0x000fe2000f8e00ff */
[----:B------:R-:W-:Y:S01]  /*9a50*/  SHF.R.S32.HI R20, RZ, 0x1f, R19 ;  /* 0x0000001fff147819 */ /* 0x000fe20000011413 */
[----:B------:R-:W-:Y:S01]  /*9a60*/  VIADD R21, R19, UR7 ;  /* 0x0000000713157c36 */ /* 0x000fe20008000000 */
[----:B------:R-:W-:Y:S01]  /*9a70*/  LEA R3, P2, R2, R9, 0x2 ;  /* 0x0000000902037211 */ /* 0x000fe200078410ff */
[----:B------:R-:W-:Y:S01]  /*9a80*/  UMOV UR31, 0x14f00000 ;  /* 0x14f00000001f7882 */ /* 0x000fe20000000000 */
[----:B------:R-:W-:Y:S01]  /*9a90*/  UMOV UR34, URZ ;  /* 0x0000003f00227c82 */ /* 0x000fe20008000000 */
[----:B------:R-:W-:Y:S01]  /*9aa0*/  UMOV UR36, UR20 ;  /* 0x0000001400247c82 */ /* 0x000fe20008000000 */
[----:B------:R-:W-:Y:S01]  /*9ab0*/  R2UR UR42, R3 ;  /* 0x00000000032a72ca */ /* 0x000fe200000e0000 */
[----:B------:R-:W-:Y:S01]  /*9ac0*/  IMAD.X R3, R20, 0x1, R14, P1 ;  /* 0x0000000114037824 */ /* 0x000fe200008e060e */
[----:B------:R-:W-:Y:S01]  /*9ad0*/  R2UR UR35, R21 ;  /* 0x00000000152372ca */ /* 0x000fe200000e0000 */
[----:B------:R-:W-:-:S02]  /*9ae0*/  UIADD3 UR33, UR40, 0x26818, URZ ;  /* 0x0002681828217890 */ /* 0x000fc4000fffe03f */
[----:B------:R-:W-:Y:S01]  /*9af0*/  UIADD3 UR32, UR40, 0x15000, URZ ;  /* 0x0001500028207890 */ /* 0x000fe2000fffe03f */
        /* <DEDUP_REMOVED lines=26> */
.L_x_1664:
[----:B------:R-:W-:Y:S05]  /*9ca0*/  @P0 BRA `(.L_x_1642) ;  /* 0x00000000001c0947 */ /* 0x000fea0003800000 */
[----:B-123--:R-:W-:-:S04]  /*9cb0*/  IMAD.MOV.U32 R18, RZ, RZ, 0x3100 ;  /* 0x00003100ff127424 */ /* 0x00efc800078e00ff */
[----:B------:R1:W-:Y:S02]  /*9cc0*/  SYNCS.ARRIVE.TRANS64 RZ, [R15+URZ+0x26838], R18 ;  /* 0x026838120fff79a7 */ /* 0x0003e4000800003f */
[----:B-1----:R-:W1:Y:S02]  /*9cd0*/  S2R R18, SR_TID.X ;  /* 0x0000000000127919 */ /* 0x002e640000002100 */
[----:B-1----:R-:W-:-:S04]  /*9ce0*/  LOP3.LUT R18, R18, 0x1f, RZ, 0xc0, !PT ;  /* 0x0000001f12127812 */ /* 0x002fc800078ec0ff */
[----:B------:R-:W-:-:S13]  /*9cf0*/  ISETP.NE.AND P1, PT, R18, RZ, PT ;  /* 0x000000ff1200720c */ /* 0x000fda0003f25270 */
[----:B------:R-:W-:Y:S05]  /*9d00*/  @!P1 BRA `(.L_x_1642) ;  /* 0x0000000000049947 */ /* 0x000fea0003800000 */
[----:B------:R-:W-:Y:S01]  /*9d10*/  BPT.TRAP 0x1 ;  /* 0x000000040000795c */ /* 0x000fe20000300000 */
.L_x_1642:
        /* <DEDUP_REMOVED lines=37> */
[----:B----45:R-:W-:Y:S05]  /*9f70*/  @!P1 BRA `(.L_x_1643) ;  /* 0x0000001000c09947 */ /* 0x030fea0003800000 */
.L_x_1666:
[----:B------:R-:W-:Y:S05]  /*9f80*/  @P0 BRA `(.L_x_1644) ;  /* 0x00000000001c0947 */ /* 0x000fea0003800000 */
[----:B------:R-:W5:Y:S01]  /*9f90*/  S2R R5, SR_TID.X ;  /* 0x0000000000057919 */ /* 0x000f620000002100 */
[----:B----4-:R-:W-:-:S04]  /*9fa0*/  IMAD.MOV.U32 R4, RZ, RZ, 0x3100 ;  /* 0x00003100ff047424 */ /* 0x010fc800078e00ff */
[----:B------:R4:W-:Y:S01]  /*9fb0*/  SYNCS.ARRIVE.TRANS64 RZ, [R15+URZ+0x26810], R4 ;  /* 0x026810040fff79a7 */ /* 0x0009e2000800003f */
[----:B-----5:R-:W-:-:S04]  /*9fc0*/  LOP3.LUT R5, R5, 0x1f, RZ, 0xc0, !PT ;  /* 0x0000001f05057812 */ /* 0x020fc800078ec0ff */
[----:B------:R-:W-:-:S13]  /*9fd0*/  ISETP.NE.AND P1, PT, R5, RZ, PT ;  /* 0x000000ff0500720c */ /* 0x000fda0003f25270 */
[----:B----4-:R-:W-:Y:S05]  /*9fe0*/  @!P1 BRA `(.L_x_1644) ;  /* 0x0000000000049947 */ /* 0x010fea0003800000 */
[----:B------:R-:W-:Y:S01]  /*9ff0*/  BPT.TRAP 0x1 ;  /* 0x000000040000795c */ /* 0x000fe20000300000 */
.L_x_1644:
        /* <DEDUP_REMOVED lines=15> */
[----:B------:R-:W-:Y:S02]  /*a0f0*/  USHF.L.U32 UR35, UR10, 0x6, URZ ;  /* 0x000000060a237899 */ /* 0x000fe4000800063f */
[----:B------:R-:W-:Y:S02]  /*a100*/  UIADD3 UR33, UR40, 0x26810, URZ ;  /* 0x0002681028217890 */ /* 0x000fe4000fffe03f */
[----:B------:R-:W-:Y:S02]  /*a110*/  UIADD3 UR8, UP0, UR35, UR22, URZ ;  /* 0x0000001623087290 */ /* 0x000fe4000ff1e03f */
[----:B------:R-:W-:Y:S01]  /*a120*/  IMAD.U32 R5, RZ, RZ, UR35 ;  /* 0x00000023ff057e24 */ /* 0x000fe2000f8e00ff */
[----:B------:R-:W-:Y:S02]  /*a130*/  UIADD3 UR35, UR35, UR7, URZ ;  /* 0x0000000723237290 */ /* 0x000fe4000fffe03f */
[----:B------:R-:W-:Y:S01]  /*a140*/  UIADD3 UR24, UR40, 0x13000, URZ ;  /* 0x0001300028187890 */ /* 0x000fe2000fffe03f */
[----:B------:R-:W-:Y:S01]  /*a150*/  IMAD.U32 R0, RZ, RZ, UR8 ;  /* 0x00000008ff007e24 */ /* 0x000fe2000f8e00ff */
[----:B------:R-:W-:Y:S01]  /*a160*/  PLOP3.LUT P2, PT, PT, PT, UP0, 0x80, 0x0 ;  /* 0x000000000000781c */ /* 0x000fe20003f4f008 */
[----:B------:R-:W-:Y:S01]  /*a170*/  UIADD3 UR16, UR40, 0x14000, URZ ;  /* 0x0001400028107890 */ /* 0x000fe2000fffe03f */
[----:B------:R-:W-:Y:S01]  /*a180*/  R2UR UR8, R2 ;  /* 0x00000000020872ca */ /* 0x000fe200000e0000 */
[----:B------:R-:W-:Y:S01]  /*a190*/  UIADD3 UR40, UR40, 0x1e000, URZ ;  /* 0x0001e00028287890 */ /* 0x000fe2000fffe03f */
[----:B----4-:R-:W-:Y:S01]  /*a1a0*/  LEA R4, P1, R0, R9, 0x2 ;  /* 0x0000000900047211 */ /* 0x010fe200078210ff */
[----:B------:R-:W-:Y:S01]  /*a1b0*/  UMOV UR25, UR33 ;  /* 0x0000002100197c82 */ /* 0x000fe20008000000 */
[----:B------:R-:W-:Y:S01]  /*a1c0*/  LEA.HI.X.SX32 R5, R5, R14, 0x1, P2 ;  /* 0x0000000e05057211 */ /* 0x000fe200010f0eff */
[----:B------:R-:W-:Y:S01]  /*a1d0*/  UMOV UR27, UR35 ;  /* 0x00000023001b7c82 */ /* 0x000fe20008000000 */
[----:B------:R-:W-:Y:S01]  /*a1e0*/  R2UR UR42, R4 ;  /* 0x00000000042a72ca */ /* 0x000fe200000e0000 */
[----:B------:R-:W-:Y:S01]  /*a1f0*/  UMOV UR17, UR33 ;  /* 0x0000002100117c82 */ /* 0x000fe20008000000 */
[----:B------:R-:W-:Y:S01]  /*a200*/  LEA.HI.X R0, R0, R8, R5, 0x2, P1 ;  /* 0x0000000800007211 */ /* 0x000fe200008f1405 */
[----:B------:R-:W-:Y:S01]  /*a210*/  UMOV UR19, UR35 ;  /* 0x0000002300137c82 */ /* 0x000fe20008000000 */
[----:B------:R-:W-:Y:S01]  /*a220*/  ISETP.NE.AND P1, PT, R17, RZ, PT ;  /* 0x000000ff1100720c */ /* 0x000fe20003f25270 */
[----:B------:R-:W-:Y:S01]  /*a230*/  UMOV UR41, UR33 ;  /* 0x0000002100297c82 */ /* 0x000fe20008000000 */
[----:B------:R-:W-:Y:S01]  /*a240*/  R2UR UR43, R0 ;  /* 0x00000000002b72ca */ /* 0x000fe200000e0000 */
[----:B------:R4:W-:Y:S01]  /*a250*/  UTMALDG.4D [UR32], [UR8], desc[UR30] ;  /* 0x00001e20080075b4 */ /* 0x0009e20008019000 */
[----:B------:R-:W-:Y:S01]  /*a260*/  UMOV UR39, 0x10 ;  /* 0x0000001000277882 */ /* 0x000fe20000000000 */
[----:B------:R-:W-:Y:S01]  /*a270*/  IMAD.U32 R0, RZ, RZ, UR10 ;  /* 0x0000000aff007e24 */ /* 0x000fe2000f8e00ff */
[----:B------:R4:W-:Y:S01]  /*a280*/  UTMALDG.4D [UR24], [UR8], desc[UR30] ;  /* 0x00001e18080075b4 */ /* 0x0009e20008019000 */
[----:B------:R4:W-:Y:S08]  /*a290*/  UTMALDG.4D [UR16], [UR8], desc[UR30] ;  /* 0x00001e10080075b4 */ /* 0x0009f00008019000 */
[----:B------:R4:W-:Y:S02]  /*a2a0*/  UBLKCP.S.G [UR40], [UR42], UR39 ;  /* 0x000000282a0073ba */ /* 0x0009e40008000227 */
[----:B----4-:R-:W-:Y:S05]  /*a2b0*/  @P1 BRA `(.L_x_1645) ;  /* 0xfffffff000cc1947 */ /* 0x010fea000383ffff */
.L_x_1636:
[----:B------:R-:W4:Y:S02]  /*a2c0*/  LDL.LU R4, [R1+0x8] ;  /* 0x0000080001047983 */ /* 0x000f240000300800 */
[----:B----4-:R-:W-:Y:S02]  /*a2d0*/  ISETP.NE.AND P1, PT, R4, RZ, PT ;  /* 0x000000ff0400720c */ /* 0x010fe40003f25270 */
[----:B------:R4:W5:Y:S11]  /*a2e0*/  LDL R4, [R1+0x4] ;  /* 0x0000040001047983 */ /* 0x0009760000100800 */
[----:B----4-:R-:W-:Y:S05]  /*a2f0*/  @!P1 BRA `(.L_x_1635) ;  /* 0x0000000400949947 */ /* 0x010fea0003800000 */
[----:B------:R-:W-:-:S04]  /*a300*/  SHF.L.U32 R12, R10, 0x1f, RZ ;  /* 0x0000001f0a0c7819 */ /* 0x000fc800000006ff */
[----:B------:R-:W4:Y:S02]  /*a310*/  SYNCS.PHASECHK.TRANS64.TRYWAIT P1, [R15+URZ+0x26840], R12 ;  /* 0x0268400c0f0075a7 */ /* 0x000f24000802017f */
[----:B----4-:R-:W-:Y:S05]  /*a320*/  @!P1 BRA `(.L_x_1646) ;  /* 0x0000000c00ec9947 */ /* 0x010fea0003800000 */
.L_x_1667:
[----:B------:R-:W-:Y:S05]  /*a330*/  @P0 BRA `(.L_x_1647) ;  /* 0x00000000001c0947 */ /* 0x000fea0003800000 */
[----:B-----5:R-:W1:Y:S02]  /*a340*/  S2R R4, SR_TID.X ;  /* 0x0000000000047919 */ /* 0x020e640000002100 */
[----:B-1----:R-:W-:Y:S01]  /*a350*/  LOP3.LUT R5, R4, 0x1f, RZ, 0xc0, !PT ;  /* 0x0000001f04057812 */ /* 0x002fe200078ec0ff */
[----:B------:R-:W-:-:S03]  /*a360*/  IMAD.MOV.U32 R4, RZ, RZ, 0x3100 ;  /* 0x00003100ff047424 */ /* 0x000fc600078e00ff */
[----:B------:R-:W-:Y:S01]  /*a370*/  ISETP.NE.AND P1, PT, R5, RZ, PT ;  /* 0x000000ff0500720c */ /* 0x000fe20003f25270 */
[----:B------:R1:W-:-:S12]  /*a380*/  SYNCS.ARRIVE.TRANS64 RZ, [R15+URZ+0x26830], R4 ;  /* 0x026830040fff79a7 */ /* 0x0003d8000800003f */
[----:B-1----:R-:W-:Y:S05]  /*a390*/  @!P1 BRA `(.L_x_1647) ;  /* 0x0000000000049947 */ /* 0x002fea0003800000 */
[----:B------:R-:W-:Y:S01]  /*a3a0*/  BPT.TRAP 0x1 ;  /* 0x000000040000795c */ /* 0x000fe20000300000 */
.L_x_1647:
[----:B-1---5:R-:W1:Y:S01]  /*a3b0*/  LDC.64 R4, c[0x0][0x728] ;  /* 0x0001ca00ff047b82 */ /* 0x022e620000000a00 */
        /* <DEDUP_REMOVED lines=17> */
[----:B------:R-:W-:Y:S02]  /*a4d0*/  UIADD3 UR35, UR35, UR7, URZ ;  /* 0x0000000723237290 */ /* 0x000fe4000fffe03f */
[----:B------:R-:W-:Y:S01]  /*a4e0*/  UIADD3 UR24, UR16, 0x19000, URZ ;  /* 0x0001900010187890 */ /* 0x000fe2000fffe03f */
[C---:B-1----:R-:W-:Y:S01]  /*a4f0*/  LEA R4, P2, R13.reuse, R4, 0x2 ;  /* 0x000000040d047211 */ /* 0x042fe200078410ff */
[----:B------:R-:W-:Y:S01]  /*a500*/  UIADD3 UR16, UR16, 0x1a000, URZ ;  /* 0x0001a00010107890 */ /* 0x000fe2000fffe03f */
[----:B------:R-:W-:Y:S02]  /*a510*/  UMOV UR25, UR33 ;  /* 0x0000002100197c82 */ /* 0x000fe40008000000 */
[----:B------:R-:W-:Y:S01]  /*a520*/  R2UR UR40, R4 ;  /* 0x00000000042872ca */ /* 0x000fe200000e0000 */
[----:B------:R-:W-:Y:S01]  /*a530*/  UMOV UR27, UR35 ;  /* 0x00000023001b7c82 */ /* 0x000fe20008000000 */
[----:B------:R-:W-:Y:S01]  /*a540*/  LEA.HI.X.SX32 R4, R0, R11, 0x1, P1 ;  /* 0x0000000b00047211 */ /* 0x000fe200008f0eff */
[----:B------:R-:W-:Y:S01]  /*a550*/  UMOV UR17, UR33 ;  /* 0x0000002100117c82 */ /* 0x000fe20008000000 */
[----:B------:R-:W-:Y:S01]  /*a560*/  UMOV UR19, UR35 ;  /* 0x0000002300137c82 */ /* 0x000fe20008000000 */
[----:B------:R-:W-:Y:S01]  /*a570*/  UMOV UR43, UR33 ;  /* 0x00000021002b7c82 */ /* 0x000fe20008000000 */
        /* <DEDUP_REMOVED lines=10> */
[----:B------:R-:W2:Y:S02]  /*a620*/  SYNCS.PHASECHK.TRANS64.TRYWAIT P1, [R15+URZ+0x26828], R12 ;  /* 0x0268280c0f0075a7 */ /* 0x000ea4000802017f */
[----:B-12---:R-:W-:Y:S05]  /*a630*/  @!P1 BRA `(.L_x_1648) ;  /* 0x0000000c003c9947 */ /* 0x006fea0003800000 */
.L_x_1668:
[----:B------:R-:W-:Y:S05]  /*a640*/  @P0 BRA `(.L_x_1649) ;  /* 0x00000000001c0947 */ /* 0x000fea0003800000 */
[----:B------:R-:W2:Y:S02]  /*a650*/  S2R R4, SR_TID.X ;  /* 0x0000000000047919 */ /* 0x000ea40000002100 */
[----:B--2---:R-:W-:Y:S01]  /*a660*/  LOP3.LUT R5, R4, 0x1f, RZ, 0xc0, !PT ;  /* 0x0000001f04057812 */ /* 0x004fe200078ec0ff */
[----:B------:R-:W-:-:S03]  /*a670*/  IMAD.MOV.U32 R4, RZ, RZ, 0x3100 ;  /* 0x00003100ff047424 */ /* 0x000fc600078e00ff */
[----:B------:R-:W-:Y:S01]  /*a680*/  ISETP.NE.AND P0, PT, R5, RZ, PT ;  /* 0x000000ff0500720c */ /* 0x000fe20003f05270 */
[----:B------:R2:W-:-:S12]  /*a690*/  SYNCS.ARRIVE.TRANS64 RZ, [R15+URZ+0x26818], R4 ;  /* 0x026818040fff79a7 */ /* 0x0005d8000800003f */
[----:B--2---:R-:W-:Y:S05]  /*a6a0*/  @!P0 BRA `(.L_x_1649) ;  /* 0x0000000000048947 */ /* 0x004fea0003800000 */
[----:B------:R-:W-:Y:S01]  /*a6b0*/  BPT.TRAP 0x1 ;  /* 0x000000040000795c */ /* 0x000fe20000300000 */
.L_x_1649:
[----:B------:R2:W5:Y:S01]  /*a6c0*/  LDL.LU R4, [R1+0x4] ;  /* 0x0000040001047983 */ /* 0x0005620000300800 */
        /* <DEDUP_REMOVED lines=15> */
[----:B------:R-:W-:Y:S01]  /*a7c0*/  IMAD.U32 R3, RZ, RZ, UR35 ;  /* 0x00000023ff037e24 */ /* 0x000fe2000f8e00ff */
[----:B------:R-:W-:Y:S02]  /*a7d0*/  UIADD3 UR32, UR40, 0x15000, URZ ;  /* 0x0001500028207890 */ /* 0x000fe4000fffe03f */
[----:B------:R-:W-:Y:S01]  /*a7e0*/  UIADD3 UR33, UR40, 0x26818, URZ ;  /* 0x0002681828217890 */ /* 0x000fe2000fffe03f */
[----:B------:R-:W-:Y:S01]  /*a7f0*/  PLOP3.LUT P0, PT, PT, PT, UP0, 0x80, 0x0 ;  /* 0x000000000000781c */ /* 0x000fe20003f0f008 */
[----:B------:R-:W-:Y:S01]  /*a800*/  IMAD.U32 R0, RZ, RZ, UR10 ;  /* 0x0000000aff007e24 */ /* 0x000fe2000f8e00ff */
[----:B------:R-:W-:Y:S02]  /*a810*/  UIADD3 UR35, UR35, UR7, URZ ;  /* 0x0000000723237290 */ /* 0x000fe4000fffe03f */
[----:B------:R-:W-:Y:S01]  /*a820*/  LEA.HI.X.SX32 R3, R3, R14, 0x1, P0 ;  /* 0x0000000e03037211 */ /* 0x000fe200000f0eff */
[----:B------:R-:W-:Y:S01]  /*a830*/  UIADD3 UR24, UR40, 0x16000, URZ ;  /* 0x0001600028187890 */ /* 0x000fe2000fffe03f */
[----:B------:R-:W-:Y:S01]  /*a840*/  LEA R9, P0, R0, R9, 0x2 ;  /* 0x0000000900097211 */ /* 0x000fe200078010ff */
[----:B------:R-:W-:-:S02]  /*a850*/  UIADD3 UR16, UR40, 0x17000, URZ ;  /* 0x0001700028107890 */ /* 0x000fc4000fffe03f */
[----:B------:R-:W-:Y:S01]  /*a860*/  UIADD3 UR40, UR40, 0x1e100, URZ ;  /* 0x0001e10028287890 */ /* 0x000fe2000fffe03f */
[----:B------:R-:W-:Y:S01]  /*a870*/  LEA.HI.X R8, R0, R8, R3, 0x2, P0 ;  /* 0x0000000800087211 */ /* 0x000fe200000f1403 */
[----:B------:R-:W-:Y:S01]  /*a880*/  UMOV UR25, UR33 ;  /* 0x0000002100197c82 */ /* 0x000fe20008000000 */
[----:B------:R-:W-:Y:S01]  /*a890*/  R2UR UR42, R9 ;  /* 0x00000000092a72ca */ /* 0x000fe200000e0000 */
[----:B------:R-:W-:Y:S01]  /*a8a0*/  UMOV UR27, UR35 ;  /* 0x00000023001b7c82 */ /* 0x000fe20008000000 */
[----:B------:R-:W-:Y:S01]  /*a8b0*/  R2UR UR43, R8 ;  /* 0x00000000082b72ca */ /* 0x000fe200000e0000 */
[----:B------:R-:W-:Y:S01]  /*a8c0*/  UMOV UR17, UR33 ;  /* 0x0000002100117c82 */ /* 0x000fe20008000000 */
[----:B------:R2:W-:Y:S01]  /*a8d0*/  UTMALDG.4D [UR32], [UR8], desc[UR30] ;  /* 0x00001e20080075b4 */ /* 0x0005e20008019000 */
[----:B------:R-:W-:Y:S01]  /*a8e0*/  UMOV UR19, UR35 ;  /* 0x0000002300137c82 */ /* 0x000fe20008000000 */
[----:B------:R-:W-:Y:S01]  /*a8f0*/  UMOV UR41, UR33 ;  /* 0x0000002100297c82 */ /* 0x000fe20008000000 */
[----:B------:R-:W-:Y:S01]  /*a900*/  UMOV UR10, 0x10 ;  /* 0x00000010000a7882 */ /* 0x000fe20000000000 */
[----:B------:R2:W-:Y:S01]  /*a910*/  UTMALDG.4D [UR24], [UR8], desc[UR30] ;  /* 0x00001e18080075b4 */ /* 0x0005e20008019000 */
[----:B------:R2:W-:Y:S06]  /*a920*/  UTMALDG.4D [UR16], [UR8], desc[UR30] ;  /* 0x00001e10080075b4 */ /* 0x0005ec0008019000 */
[----:B------:R2:W-:Y:S02]  /*a930*/  UBLKCP.S.G [UR40], [UR42], UR10 ;  /* 0x000000282a0073ba */ /* 0x0005e4000800020a */
[----:B--2---:R-:W-:-:S07]  /*a940*/  IMAD.MOV.U32 R16, RZ, RZ, 0x1 ;  /* 0x00000001ff107424 */ /* 0x004fce00078e00ff */
.L_x_1635:
[----:B------:R-:W1:Y:S01]  /*a950*/  S2R R0, SR_TID.X ;  /* 0x0000000000007919 */ /* 0x000e620000002100 */
[----:B------:R-:W-:Y:S01]  /*a960*/  IMAD R3, R16, 0x8, R15 ;  /* 0x0000000810037824 */ /* 0x000fe200078e020f */
[----:B-1----:R-:W-:Y:S02]  /*a970*/  LOP3.LUT R2, R0, 0x7f, RZ, 0xc0, !PT ;  /* 0x0000007f00027812 */ /* 0x002fe400078ec0ff */
[----:B------:R-:W-:Y:S02]  /*a980*/  SHF.L.U32 R0, R10, 0x1f, RZ ;  /* 0x0000001f0a007819 */ /* 0x000fe400000006ff */
[----:B------:R-:W-:Y:S02]  /*a990*/  ISETP.NE.AND P1, PT, R2, RZ, PT ;  /* 0x000000ff0200720c */ /* 0x000fe40003f25270 */
[----:B------:R-:W1:Y:S02]  /*a9a0*/  SYNCS.PHASECHK.TRANS64.TRYWAIT P0, [R3+URZ+0x26840], R0 ;  /* 0x02684000030075a7 */ /* 0x000e64000800017f */
[----:B-1----:R-:W-:Y:S09]  /*a9b0*/  @!P0 BRA `(.L_x_1650) ;  /* 0x0000000800708947 */ /* 0x002ff20003800000 */
.L_x_1669:
[----:B------:R-:W-:Y:S05]  /*a9c0*/  @P1 BRA `(.L_x_1651) ;  /* 0x0000000000181947 */ /* 0x000fea0003800000 */
[----:B------:R-:W1:Y:S01]  /*a9d0*/  S2R R2, SR_TID.X ;  /* 0x0000000000027919 */ /* 0x000e620000002100 */
[----:B------:R-:W-:-:S04]  /*a9e0*/  IMAD.MOV.U32 R0, RZ, RZ, 0x3100 ;  /* 0x00003100ff007424 */ /* 0x000fc800078e00ff */
[----:B------:R1:W-:Y:S02]  /*a9f0*/  SYNCS.ARRIVE.TRANS64 RZ, [R3+URZ+0x26830], R0 ;  /* 0x0268300003ff79a7 */ /* 0x0003e4000800003f */
[----:B-1----:R-:W-:-:S13]  /*aa00*/  LOP3.LUT P0, RZ, R2, 0x1f, RZ, 0xc0, !PT ;  /* 0x0000001f02ff7812 */ /* 0x002fda000780c0ff */
[----:B------:R-:W-:Y:S05]  /*aa10*/  @!P0 BRA `(.L_x_1651) ;  /* 0x0000000000048947 */ /* 0x000fea0003800000 */
[----:B------:R-:W-:Y:S01]  /*aa20*/  BPT.TRAP 0x1 ;  /* 0x000000040000795c */ /* 0x000fe20000300000 */
.L_x_1651:
[----:B-----5:R-:W-:Y:S01]  /*aa30*/  R2UR UR35, R4 ;  /* 0x00000000042372ca */ /* 0x020fe200000e0000 */
[C-C-:B------:R-:W-:Y:S01]  /*aa40*/  IMAD R0, R16.reuse, 0x3000, R15.reuse ;  /* 0x0000300010007824 */ /* 0x140fe200078e020f */
[----:B------:R-:W-:Y:S01]  /*aa50*/  R2UR UR17, R11 ;  /* 0x000000000b1172ca */ /* 0x000fe200000e0000 */
[----:B--234-:R-:W-:Y:S01]  /*aa60*/  IMAD R15, R16, 0x100, R15 ;  /* 0x00000100100f7824 */ /* 0x01cfe200078e020f */
[----:B------:R-:W-:Y:S01]  /*aa70*/  IADD3 R7, P0, R7, 0x1f0, RZ ;  /* 0x000001f007077810 */ /* 0x000fe20007f1e0ff */
[----:B------:R-:W-:Y:S01]  /*aa80*/  ULDC.64 UR30, c[0x0][0x728] ;  /* 0x0001ca00001e7ab9 */ /* 0x000fe20000000a00 */
[----:B------:R-:W-:Y:S01]  /*aa90*/  R2UR UR33, R3 ;  /* 0x00000000032172ca */ /* 0x000fe200000e0000 */
[----:B------:R-:W-:Y:S01]  /*aaa0*/  UMOV UR40, 0x0 ;  /* 0x0000000000287882 */ /* 0x000fe20000000000 */
[----:B------:R-:W-:Y:S01]  /*aab0*/  R2UR UR16, R0 ;  /* 0x00000000001072ca */ /* 0x000fe200000e0000 */
[----:B------:R-:W-:Y:S01]  /*aac0*/  IMAD.X R6, RZ, RZ, R6, P0 ;  /* 0x000000ffff067224 */ /* 0x000fe200000e0606 */
        /* <DEDUP_REMOVED lines=10> */
[----:B------:R-:W-:Y:S02]  /*ab70*/  ULEA.HI.X.SX32 UR17, UR35, UR17, 0x1, UP0 ;  /* 0x0000001123117291 */ /* 0x000fe400080f0e3f */
[----:B------:R-:W-:Y:S01]  /*ab80*/  ULEA UR30, UP0, UR18, UR30, 0x2 ;  /* 0x0000001e121e7291 */ /* 0x000fe2000f80103f */
[C---:B------:R-:W-:Y:S01]  /*ab90*/  ISETP.NE.AND P0, PT, R0.reuse, 0x2, PT ;  /* 0x000000020000780c */ /* 0x040fe20003f05270 */
[----:B------:R-:W-:Y:S02]  /*aba0*/  UIADD3 UR35, UR35, UR7, URZ ;  /* 0x0000000723237290 */ /* 0x000fe4000fffe03f */
[----:B------:R-:W-:Y:S01]  /*abb0*/  UIADD3 UR32, UR16, 0x18000, URZ ;  /* 0x0001800010207890 */ /* 0x000fe2000fffe03f */
[----:B------:R-:W-:Y:S01]  /*abc0*/  SEL R3, RZ, 0x1, P0 ;  /* 0x00000001ff037807 */ /* 0x000fe20000000000 */
[----:B------:R-:W-:Y:S01]  /*abd0*/  UIADD3 UR24, UR16, 0x19000, URZ ;  /* 0x0001900010187890 */ /* 0x000fe2000fffe03f */
[----:B------:R-:W-:Y:S01]  /*abe0*/  SEL R0, R0, RZ, P0 ;  /* 0x000000ff00007207 */ /* 0x000fe20000000000 */
[----:B------:R-:W-:Y:S01]  /*abf0*/  UIADD3 UR16, UR16, 0x1a000, URZ ;  /* 0x0001a00010107890 */ /* 0x000fe2000fffe03f */
[----:B------:R-:W-:Y:S01]  /*ac00*/  LOP3.LUT R10, R10, R3, RZ, 0x3c, !PT ;  /* 0x000000030a0a7212 */ /* 0x000fe200078e3cff */
[----:B------:R-:W-:-:S02]  /*ac10*/  ULEA.HI.X UR31, UR18, UR31, UR17, 0x2, UP0 ;  /* 0x0000001f121f7291 */ /* 0x000fc400080f1411 */
        /* <DEDUP_REMOVED lines=17> */
.L_x_1632:
[----:B------:R-:W-:Y:S05]  /*ad30*/  BSYNC B0 ;  /* 0x0000000000007941 */ /* 0x000fea0003800000 */
.L_x_1627:
[----:B------:R-:W-:-:S03]  /*ad40*/  UMOV UR8, 0xffffffff ;  /* 0xffffffff00087882 */ /* 0x000fc60000000000 */
[----:B------:R-:W-:Y:S05]  /*ad50*/  BRA.DIV UR8, `(.L_x_1652) ;  /* 0x00000006089c7947 */ /* 0x000fea000b800000 */
[----:B------:R-:W-:-:S13]  /*ad60*/  ELECT P6, URZ, PT ;  /* 0x00000000003f782f */ /* 0x000fda00038c0000 */
.L_x_1672:
[----:B------:R-:W-:Y:S05]  /*ad70*/  @!P6 BRA `(.L_x_1554) ;  /* 0x000000000084e947 */ /* 0x000fea0003800000 */
[----:B------:R-:W-:-:S06]  /*ad80*/  ULOP3.LUT UR8, UR38, 0x2, URZ, 0xfc, !UPT ;  /* 0x0000000226087892 */ /* 0x000fcc000f8efc3f */
[----:B------:R-:W-:-:S05]  /*ad90*/  IMAD.U32 R2, RZ, RZ, UR8 ;  /* 0x00000008ff027e24 */ /* 0x000fca000f8e00ff */
[----:B------:R-:W-:-:S13]  /*ada0*/  ISETP.NE.AND P2, PT, R2, 0x3, PT ;  /* 0x000000030200780c */ /* 0x000fda0003f45270 */
[----:B------:R-:W-:Y:S05]  /*adb0*/  @!P2 BRA `(.L_x_1653) ;  /* 0x000000000004a947 */ /* 0x000fea0003800000 */
[----:B---3--:R-:W-:Y:S01]  /*adc0*/  BPT.TRAP 0x1 ;  /* 0x000000040000795c */ /* 0x008fe20000300000 */
.L_x_1653:
        /* <DEDUP_REMOVED lines=8> */
[----:B------:R-:W-:Y:S02]  /*ae50*/  SEL R5, RZ, 0x1, P1 ;  /* 0x00000001ff057807 */ /* 0x000fe40000800000 */
[----:B------:R-:W-:Y:S01]  /*ae60*/  SEL R6, R2, RZ, P1 ;  /* 0x000000ff02067207 */ /* 0x000fe20000800000 */
[----:B------:R-:W1:Y:S01]  /*ae70*/  SYNCS.PHASECHK.TRANS64.TRYWAIT P0, [R7+URZ], R4 ;  /* 0x00000004070075a7 */ /* 0x000e62000800017f */
[----:B------:R-:W-:-:S03]  /*ae80*/  LOP3.LUT R5, R10, R5, RZ, 0x3c, !PT ;  /* 0x000000050a057212 */ /* 0x000fc600078e3cff */
[----:B------:R-:W-:Y:S01]  /*ae90*/  IMAD R3, R6, 0x8, R3 ;  /* 0x0000000806037824 */ /* 0x000fe200078e0203 */
[----:B------:R-:W-:Y:S01]  /*aea0*/  SHF.L.U32 R2, R5, 0x1f, RZ ;  /* 0x0000001f05027819 */ /* 0x000fe200000006ff */
[----:B-1----:R-:W-:Y:S06]  /*aeb0*/  @!P0 BRA `(.L_x_1654) ;  /* 0x0000000400648947 */ /* 0x002fec0003800000 */
.L_x_1673:
[----:B------:R-:W2:Y:S02]  /*aec0*/  SYNCS.PHASECHK.TRANS64.TRYWAIT P0, [R3+URZ], R2 ;  /* 0x00000002030075a7 */ /* 0x000ea4000800017f */
[----:B--2---:R-:W-:Y:S05]  /*aed0*/  @!P0 BRA `(.L_x_1655) ;  /* 0x0000000400708947 */ /* 0x004fea0003800000 */
.L_x_1674:
[----:B------:R-:W-:Y:S05]  /*aee0*/  @!P2 BRA `(.L_x_1656) ;  /* 0x000000000004a947 */ /* 0x000fea0003800000 */
[----:B---3--:R-:W-:Y:S01]  /*aef0*/  BPT.TRAP 0x1 ;  /* 0x000000040000795c */ /* 0x008fe20000300000 */
.L_x_1656:
[----:B--2---:R-:W-:-:S04]  /*af00*/  VIADD R3, R8, 0x26840 ;  /* 0x0002684008037836 */ /* 0x004fc80000000000 */
[----:B------:R-:W-:-:S04]  /*af10*/  IMAD R5, R0, 0x8, R3 ;  /* 0x0000000800057824 */ /* 0x000fc800078e0203 */
[----:B------:R-:W2:Y:S02]  /*af20*/  SYNCS.PHASECHK.TRANS64.TRYWAIT P0, [R5+URZ], R4 ;  /* 0x00000004050075a7 */ /* 0x000ea4000800017f */
[----:B--2---:R-:W-:Y:S05]  /*af30*/  @!P0 BRA `(.L_x_1657) ;  /* 0x00000004006c8947 */ /* 0x004fea0003800000 */
.L_x_1675:
[----:B------:R-:W-:-:S07]  /*af40*/  IMAD R3, R6, 0x8, R3 ;  /* 0x0000000806037824 */ /* 0x000fce00078e0203 */
.L_x_1658:
[----:B----4-:R4:W1:Y:S02]  /*af50*/  SYNCS.PHASECHK.TRANS64.TRYWAIT P0, [R3+URZ], R2 ;  /* 0x00000002030075a7 */ /* 0x010864000800017f */
[----:B-1----:R-:W-:Y:S05]  /*af60*/  @!P0 NANOSLEEP.SYNCS 0x989680 ;  /* 0x009896800000895d */ /* 0x002fea0003900000 */
[----:B------:R-:W1:Y:S02]  /*af70*/  @!P0 SYNCS.PHASECHK.TRANS64 P0, [R3+URZ], R2 ;  /* 0x00000002030085a7 */ /* 0x000e64000800007f */
[----:B-1----:R-:W-:Y:S05]  /*af80*/  @!P0 BRA `(.L_x_1658) ;  /* 0xfffffffc00f08947 */ /* 0x002fea000383ffff */
.L_x_1554:
[----:B---3--:R-:W-:Y:S05]  /*af90*/  BSYNC B6 ;  /* 0x0000000000067941 */ /* 0x008fea0003800000 */
.L_x_1548:
[----:B------:R-:W-:Y:S05]  /*afa0*/  EXIT ;  /* 0x000000000000794d */ /* 0x000fea0003800000 */
.L_x_1565:
[----:B------:R-:W-:Y:S02]  /*afb0*/  IMAD.MOV.U32 R13, RZ, RZ, R17 ;  /* 0x000000ffff0d7224 */ /* 0x000fe400078e0011 */
[----:B------:R-:W-:Y:S02]  /*afc0*/  IMAD.MOV.U32 R12, RZ, RZ, RZ ;  /* 0x000000ffff0c7224 */ /* 0x000fe400078e00ff */
[----:B------:R-:W-:Y:S02]  /*afd0*/  IMAD.MOV.U32 R11, RZ, RZ, 0x1f ;  /* 0x0000001fff0b7424 */ /* 0x000fe400078e00ff */
[----:B------:R-:W-:-:S07]  /*afe0*/  IMAD.MOV.U32 R15, RZ, RZ, -0x1 ;  /* 0xffffffffff0f7424 */ /* 0x000fce00078e00ff */
[----:B------:R-:W-:Y:S05]  /*aff0*/  WARPSYNC.COLLECTIVE R15, `(.L_x_1659) ;  /* 0x000000000f087348 */ /* 0x000fea0003c00000 */
[----:B------:R1:W2:Y:S02]  /*b000*/  SHFL.IDX P6, R14, R13, R12, R11 ;  /* 0x0000000c0d0e7389 */ /* 0x0002a400000c000b */
[----:B-12---:R-:W-:Y:S01]  /*b010*/  ENDCOLLECTIVE ;  /* 0x000000000000791b */ /* 0x006fe20003800000 */
.L_x_1659:
[----:B------:R-:W-:Y:S05]  /*b020*/  BRA `(.L_x_1660) ;  /* 0xffffff64003c7947 */ /* 0x000fea000383ffff */
.L_x_1567:
[----:B--2---:R2:W3:Y:S02]  /*b030*/  SYNCS.PHASECHK.TRANS64.TRYWAIT P0, [R237+URZ+0x26800], R4 ;  /* 0x02680004ed0075a7 */ /* 0x0044e4000800017f */
[----:B---3--:R-:W-:Y:S05]  /*b040*/  @!P0 NANOSLEEP.SYNCS 0x989680 ;  /* 0x009896800000895d */ /* 0x008fea0003900000 */
[----:B------:R-:W3:Y:S02]  /*b050*/  @!P0 SYNCS.PHASECHK.TRANS64 P0, [R237+URZ+0x26800], R4 ;  /* 0x02680004ed0085a7 */ /* 0x000ee4000800007f */
[----:B---3--:R-:W-:Y:S05]  /*b060*/  @!P0 BRA `(.L_x_1567) ;  /* 0xfffffffc00f08947 */ /* 0x008fea000383ffff */
[----:B------:R-:W-:Y:S05]  /*b070*/  BRA `(.L_x_1566) ;  /* 0xffffff6400647947 */ /* 0x000fea000383ffff */
.L_x_1572:
[----:B--2---:R-:W-:-:S04]  /*b080*/  IMAD.U32 R5, RZ, RZ, UR7 ;  /* 0x00000007ff057e24 */ /* 0x004fc8000f8e00ff */
[----:B------:R2:W3:Y:S03]  /*b090*/  SYNCS.PHASECHK.TRANS64.TRYWAIT P0, [R5+URZ+0x26810], R120 ;  /* 0x02681078050075a7 */ /* 0x0004e6000800017f */
[----:B---3--:R-:W-:Y:S05]  /*b0a0*/  @!P0 NANOSLEEP.SYNCS 0x989680 ;  /* 0x009896800000895d */ /* 0x008fea0003900000 */
[----:B------:R-:W3:Y:S02]  /*b0b0*/  @!P0 SYNCS.PHASECHK.TRANS64 P0, [R5+URZ+0x26810], R120 ;  /* 0x02681078050085a7 */ /* 0x000ee4000800007f */
[----:B---3--:R-:W-:Y:S05]  /*b0c0*/  @!P0 BRA `(.L_x_1572) ;  /* 0xfffffffc00ec8947 */ /* 0x008fea000383ffff */
[----:B------:R-:W-:Y:S05]  /*b0d0*/  BRA `(.L_x_1571) ;  /* 0xffffff6c00c07947 */ /* 0x000fea000383ffff */
.L_x_1576:
[----:B------:R-:W-:-:S04]  /*b0e0*/  IMAD.U32 R121, RZ, RZ, UR7 ;  /* 0x00000007ff797e24 */ /* 0x000fc8000f8e00ff */
[----:B------:R1:W1:Y:S03]  /*b0f0*/  SYNCS.PHASECHK.TRANS64.TRYWAIT P0, [R121+URZ+0x26830], R120 ;  /* 0x02683078790075a7 */ /* 0x000266000800017f */
[----:B-1----:R-:W-:Y:S05]  /*b100*/  @!P0 NANOSLEEP.SYNCS 0x989680 ;  /* 0x009896800000895d */ /* 0x002fea0003900000 */
[----:B------:R-:W1:Y:S02]  /*b110*/  @!P0 SYNCS.PHASECHK.TRANS64 P0, [R121+URZ+0x26830], R120 ;  /* 0x02683078790085a7 */ /* 0x000e64000800007f */
[----:B-1----:R-:W-:Y:S05]  /*b120*/  @!P0 BRA `(.L_x_1576) ;  /* 0xfffffffc00ec8947 */ /* 0x002fea000383ffff */
[----:B------:R-:W-:Y:S05]  /*b130*/  BRA `(.L_x_1575) ;  /* 0xffffff7400847947 */ /* 0x000fea000383ffff */
.L_x_1633:
[----:B-1----:R1:W2:Y:S02]  /*b140*/  SYNCS.PHASECHK.TRANS64.TRYWAIT P0, [R15+URZ+0x26820], R0 ;  /* 0x026820000f0075a7 */ /* 0x0022a4000800017f */
[----:B--2---:R-:W-:Y:S05]  /*b150*/  @!P0 NANOSLEEP.SYNCS 0x989680 ;  /* 0x009896800000895d */ /* 0x004fea0003900000 */
[----:B------:R-:W2:Y:S02]  /*b160*/  @!P0 SYNCS.PHASECHK.TRANS64 P0, [R15+URZ+0x26820], R0 ;  /* 0x026820000f0085a7 */ /* 0x000ea4000800007f */
[----:B--2---:R-:W-:Y:S05]  /*b170*/  @!P0 BRA `(.L_x_1633) ;  /* 0xfffffffc00f08947 */ /* 0x004fea000383ffff */
[----:B------:R-:W-:Y:S05]  /*b180*/  BRA `(.L_x_1661) ;  /* 0xffffffd800e07947 */ /* 0x000fea000383ffff */
.L_x_1637:
[----:B--2---:R2:W3:Y:S02]  /*b190*/  SYNCS.PHASECHK.TRANS64.TRYWAIT P1, [R15+URZ+0x26840], R18 ;  /* 0x026840120f0075a7 */ /* 0x0044e4000802017f */
[----:B---3--:R-:W-:Y:S05]  /*b1a0*/  @!P1 NANOSLEEP.SYNCS 0x989680 ;  /* 0x009896800000995d */ /* 0x008fea0003900000 */
[----:B------:R-:W3:Y:S02]  /*b1b0*/  @!P1 SYNCS.PHASECHK.TRANS64 P1, [R15+URZ+0x26840], R18 ;  /* 0x026840120f0095a7 */ /* 0x000ee4000802007f */
[----:B---3--:R-:W-:Y:S05]  /*b1c0*/  @!P1 BRA `(.L_x_1637) ;  /* 0xfffffffc00f09947 */ /* 0x008fea000383ffff */
[----:B------:R-:W-:Y:S05]  /*b1d0*/  BRA `(.L_x_1662) ;  /* 0xffffffe400107947 */ /* 0x000fea000383ffff */
.L_x_1639:
[----:B-1----:R1:W3:Y:S02]  /*b1e0*/  SYNCS.PHASECHK.TRANS64.TRYWAIT P1, [R15+URZ+0x26828], R18 ;  /* 0x026828120f0075a7 */ /* 0x0022e4000802017f */
[----:B---3--:R-:W-:Y:S05]  /*b1f0*/  @!P1 NANOSLEEP.SYNCS 0x989680 ;  /* 0x009896800000995d */ /* 0x008fea0003900000 */
[----:B------:R-:W3:Y:S02]  /*b200*/  @!P1 SYNCS.PHASECHK.TRANS64 P1, [R15+URZ+0x26828], R18 ;  /* 0x026828120f0095a7 */ /* 0x000ee4000802007f */
[----:B---3--:R-:W-:Y:S05]  /*b210*/  @!P1 BRA `(.L_x_1639) ;  /* 0xfffffffc00f09947 */ /* 0x008fea000383ffff */
[----:B------:R-:W-:Y:S05]  /*b220*/  BRA `(.L_x_1663) ;  /* 0xffffffe400cc7947 */ /* 0x000fea000383ffff */
.L_x_1641:
[----:B---3--:R3:W4:Y:S02]  /*b230*/  SYNCS.PHASECHK.TRANS64.TRYWAIT P1, [R15+URZ+0x26848], R18 ;  /* 0x026848120f0075a7 */ /* 0x008724000802017f */
[----:B----4-:R-:W-:Y:S05]  /*b240*/  @!P1 NANOSLEEP.SYNCS 0x989680 ;  /* 0x009896800000995d */ /* 0x010fea0003900000 */
[----:B------:R-:W4:Y:S02]  /*b250*/  @!P1 SYNCS.PHASECHK.TRANS64 P1, [R15+URZ+0x26848], R18 ;  /* 0x026848120f0095a7 */ /* 0x000f24000802007f */
[----:B----4-:R-:W-:Y:S05]  /*b260*/  @!P1 BRA `(.L_x_1641) ;  /* 0xfffffffc00f09947 */ /* 0x010fea000383ffff */
[----:B------:R-:W-:Y:S05]  /*b270*/  BRA `(.L_x_1664) ;  /* 0xffffffe800887947 */ /* 0x000fea000383ffff */
.L_x_1643:
[----:B------:R-:W-:-:S07]  /*b280*/  SHF.L.U32 R4, R10, 0x1f, RZ ;  /* 0x0000001f0a047819 */ /* 0x000fce00000006ff */
.L_x_1665:
[----:B----4-:R4:W1:Y:S02]  /*b290*/  SYNCS.PHASECHK.TRANS64.TRYWAIT P1, [R15+URZ+0x26820], R4 ;  /* 0x026820040f0075a7 */ /* 0x010864000802017f */
[----:B-1----:R-:W-:Y:S05]  /*b2a0*/  @!P1 NANOSLEEP.SYNCS 0x989680 ;  /* 0x009896800000995d */ /* 0x002fea0003900000 */
[----:B------:R-:W1:Y:S02]  /*b2b0*/  @!P1 SYNCS.PHASECHK.TRANS64 P1, [R15+URZ+0x26820], R4 ;  /* 0x026820040f0095a7 */ /* 0x000e64000802007f */
[----:B-1----:R-:W-:Y:S05]  /*b2c0*/  @!P1 BRA `(.L_x_1665) ;  /* 0xfffffffc00f09947 */ /* 0x002fea000383ffff */
[----:B------:R-:W-:Y:S05]  /*b2d0*/  BRA `(.L_x_1666) ;  /* 0xffffffec00287947 */ /* 0x000fea000383ffff */
.L_x_1646:
[----:B----4-:R4:W1:Y:S02]  /*b2e0*/  SYNCS.PHASECHK.TRANS64.TRYWAIT P1, [R15+URZ+0x26840], R12 ;  /* 0x0268400c0f0075a7 */ /* 0x010864000802017f */
[----:B-1----:R-:W-:Y:S05]  /*b2f0*/  @!P1 NANOSLEEP.SYNCS 0x989680 ;  /* 0x009896800000995d */ /* 0x002fea0003900000 */
[----:B------:R-:W1:Y:S02]  /*b300*/  @!P1 SYNCS.PHASECHK.TRANS64 P1, [R15+URZ+0x26840], R12 ;  /* 0x0268400c0f0095a7 */ /* 0x000e64000802007f */
[----:B-1----:R-:W-:Y:S05]  /*b310*/  @!P1 BRA `(.L_x_1646) ;  /* 0xfffffffc00f09947 */ /* 0x002fea000383ffff */
[----:B------:R-:W-:Y:S05]  /*b320*/  BRA `(.L_x_1667) ;  /* 0xfffffff000007947 */ /* 0x000fea000383ffff */
.L_x_1648:
[----:B-1----:R1:W2:Y:S02]  /*b330*/  SYNCS.PHASECHK.TRANS64.TRYWAIT P1, [R15+URZ+0x26828], R12 ;  /* 0x0268280c0f0075a7 */ /* 0x0022a4000802017f */
[----:B--2---:R-:W-:Y:S05]  /*b340*/  @!P1 NANOSLEEP.SYNCS 0x989680 ;  /* 0x009896800000995d */ /* 0x004fea0003900000 */
[----:B------:R-:W2:Y:S02]  /*b350*/  @!P1 SYNCS.PHASECHK.TRANS64 P1, [R15+URZ+0x26828], R12 ;  /* 0x0268280c0f0095a7 */ /* 0x000ea4000802007f */
[----:B--2---:R-:W-:Y:S05]  /*b360*/  @!P1 BRA `(.L_x_1648) ;  /* 0xfffffffc00f09947 */ /* 0x004fea000383ffff */
[----:B------:R-:W-:Y:S05]  /*b370*/  BRA `(.L_x_1668) ;  /* 0xfffffff000b07947 */ /* 0x000fea000383ffff */
.L_x_1650:
[----:B------:R1:W1:Y:S02]  /*b380*/  SYNCS.PHASECHK.TRANS64.TRYWAIT P0, [R3+URZ+0x26840], R0 ;  /* 0x02684000030075a7 */ /* 0x000264000800017f */
[----:B-1----:R-:W-:Y:S05]  /*b390*/  @!P0 NANOSLEEP.SYNCS 0x989680 ;  /* 0x009896800000895d */ /* 0x002fea0003900000 */
[----:B------:R-:W1:Y:S02]  /*b3a0*/  @!P0 SYNCS.PHASECHK.TRANS64 P0, [R3+URZ+0x26840], R0 ;  /* 0x02684000030085a7 */ /* 0x000e64000800007f */
[----:B-1----:R-:W-:Y:S05]  /*b3b0*/  @!P0 BRA `(.L_x_1650) ;  /* 0xfffffffc00f08947 */ /* 0x002fea000383ffff */
[----:B------:R-:W-:Y:S05]  /*b3c0*/  BRA `(.L_x_1669) ;  /* 0xfffffff4007c7947 */ /* 0x000fea000383ffff */
.L_x_1652:
[----:B------:R-:W-:Y:S01]  /*b3d0*/  BSSY B0, `(.L_x_1670) ;  /* 0x0000006000007945 */ /* 0x000fe20003800000 */
[----:B------:R-:W-:-:S07]  /*b3e0*/  IMAD.MOV.U32 R15, RZ, RZ, -0x1 ;  /* 0xffffffffff0f7424 */ /* 0x000fce00078e00ff */
[----:B---3--:R-:W-:Y:S05]  /*b3f0*/  WARPSYNC.COLLECTIVE R15, `(.L_x_1671) ;  /* 0x000000000f0c7348 */ /* 0x008fea0003c00000 */
[----:B------:R-:W-:Y:S02]  /*b400*/  ELECT P6, UR62, PT ;  /* 0x00000000003e782f */ /* 0x000fe400038c0000 */
[----:B------:R-:W-:Y:S01]  /*b410*/  MOV R14, UR62 ;  /* 0x0000003e000e7c02 */ /* 0x000fe20008000f00 */
[----:B---3--:R-:W-:Y:S10]  /*b420*/  ENDCOLLECTIVE ;  /* 0x000000000000791b */ /* 0x008ff40003800000 */
.L_x_1671:
[----:B------:R-:W-:Y:S05]  /*b430*/  BSYNC B0 ;  /* 0x0000000000007941 */ /* 0x000fea0003800000 */
.L_x_1670:
[----:B------:R-:W-:Y:S05]  /*b440*/  BRA `(.L_x_1672) ;  /* 0xfffffff800487947 */ /* 0x000fea000383ffff */
.L_x_1654:
[----:B-1----:R1:W2:Y:S02]  /*b450*/  SYNCS.PHASECHK.TRANS64.TRYWAIT P0, [R7+URZ], R4 ;  /* 0x00000004070075a7 */ /* 0x0022a4000800017f */
[----:B--2---:R-:W-:Y:S05]  /*b460*/  @!P0 NANOSLEEP.SYNCS 0x989680 ;  /* 0x009896800000895d */ /* 0x004fea0003900000 */
[----:B------:R-:W2:Y:S02]  /*b470*/  @!P0 SYNCS.PHASECHK.TRANS64 P0, [R7+URZ], R4 ;  /* 0x00000004070085a7 */ /* 0x000ea4000800007f */
[----:B--2---:R-:W-:Y:S05]  /*b480*/  @!P0 BRA `(.L_x_1654) ;  /* 0xfffffffc00f08947 */ /* 0x004fea000383ffff */
[----:B------:R-:W-:Y:S05]  /*b490*/  BRA `(.L_x_1673) ;  /* 0xfffffff800887947 */ /* 0x000fea000383ffff */
.L_x_1655:
[----:B--2---:R2:W4:Y:S02]  /*b4a0*/  SYNCS.PHASECHK.TRANS64.TRYWAIT P0, [R3+URZ], R2 ;  /* 0x00000002030075a7 */ /* 0x004524000800017f */
[----:B----4-:R-:W-:Y:S05]  /*b4b0*/  @!P0 NANOSLEEP.SYNCS 0x989680 ;  /* 0x009896800000895d */ /* 0x010fea0003900000 */
[----:B------:R-:W4:Y:S02]  /*b4c0*/  @!P0 SYNCS.PHASECHK.TRANS64 P0, [R3+URZ], R2 ;  /* 0x00000002030085a7 */ /* 0x000f24000800007f */
[----:B----4-:R-:W-:Y:S05]  /*b4d0*/  @!P0 BRA `(.L_x_1655) ;  /* 0xfffffffc00f08947 */ /* 0x010fea000383ffff */
[----:B------:R-:W-:Y:S05]  /*b4e0*/  BRA `(.L_x_1674) ;  /* 0xfffffff8007c7947 */ /* 0x000fea000383ffff */
.L_x_1657:
[----:B--2---:R2:W4:Y:S02]  /*b4f0*/  SYNCS.PHASECHK.TRANS64.TRYWAIT P0, [R5+URZ], R4 ;  /* 0x00000004050075a7 */ /* 0x004524000800017f */
[----:B----4-:R-:W-:Y:S05]  /*b500*/  @!P0 NANOSLEEP.SYNCS 0x989680 ;  /* 0x009896800000895d */ /* 0x010fea0003900000 */
[----:B------:R-:W4:Y:S02]  /*b510*/  @!P0 SYNCS.PHASECHK.TRANS64 P0, [R5+URZ], R4 ;  /* 0x00000004050085a7 */ /* 0x000f24000800007f */
[----:B----4-:R-:W-:Y:S05]  /*b520*/  @!P0 BRA `(.L_x_1657) ;  /* 0xfffffffc00f08947 */ /* 0x010fea000383ffff */
[----:B------:R-:W-:Y:S05]  /*b530*/  BRA `(.L_x_1675) ;  /* 0xfffffff800807947 */ /* 0x000fea000383ffff */
.L_x_1676:
        /* <DEDUP_REMOVED lines=12> */
.L_x_3307:


//--------------------- .text._ZN7cutlass13device_kernelIN5flash11enable_sm90INS1_16FlashAttnBwdSm90INS1_25CollectiveMainloopBwdSm90ILi2ELi2ELi2EN4cute5tupleIJNS5_1CILi1EEES8_S8_EEENS6_IJNS7_ILi64EEENS7_ILi128EEENS7_ILi96EEEEEENS_6half_tEfNS_4arch4Sm90ELb0ELb1ELb1ELb1ELb1ELb1ELb0ELb0ELi2ELi1ELi2ELi1ELb1EEENS1_21CollectiveEpilogueBwdISD_SE_SG_Li256ELb1ELb0ELi1EEENS1_19SingleTileSchedulerILb1ELb0ELb0ELi128EEEEEEEEEvNT_6ParamsE --------------------------
	.section	.text._ZN7cutlass13device_kernelIN5flash11enable_sm90INS1_16FlashAttnBwdSm90INS1_25CollectiveMainloopBwdSm90ILi2ELi2ELi2EN4cute5tupleIJNS5_1CILi1EEES8_S8_EEENS6_IJNS7_ILi64EEENS7_ILi128EEENS7_ILi96EEEEEENS_6half_tEfNS_4arch4Sm90ELb0ELb1ELb1ELb1ELb1ELb1ELb0ELb0ELi2ELi1ELi2ELi1ELb1EEENS1_21CollectiveEpilogueBwdISD_SE_SG_Li256ELb1ELb0ELi1EEENS1_19SingleTileSchedulerILb1ELb0ELb0ELi128EEEEEEEEEvNT_6ParamsE,"ax",@progbits
	.align	128
.text._ZN7cutlass13device_kernelIN5flash11enable_sm90INS1_16FlashAttnBwdSm90INS1_25CollectiveMainloopBwdSm90ILi2ELi2ELi2EN4cute5tupleIJNS5_1CILi1EEES8_S8_EEENS6_IJNS7_ILi64EEENS7_ILi128EEENS7_ILi96EEEEEENS_6half_tEfNS_4arch4Sm90ELb0ELb1ELb1ELb1ELb1ELb1ELb0ELb0ELi2ELi1ELi2ELi1ELb1EEENS1_21CollectiveEpilogueBwdISD_SE_SG_Li256ELb1ELb0ELi1EEENS1_19SingleTileSchedulerILb1ELb0ELb0ELi128EEEEEEEEEvNT_6ParamsE:
        .type           _ZN7cutlass13device_kernelIN5flash11enable_sm90INS1_16FlashAttnBwdSm90INS1_25CollectiveMainloopBwdSm90ILi2ELi2ELi2EN4cute5tupleIJNS5_1CILi1EEES8_S8_EEENS6_IJNS7_ILi64EEENS7_ILi128EEENS7_ILi96EEEEEENS_6half_tEfNS_4arch4Sm90ELb0ELb1ELb1ELb1ELb1ELb1ELb0ELb0ELi2ELi1ELi2ELi1ELb1EEENS1_21CollectiveEpilogueBwdISD_SE_SG_Li256ELb1ELb0ELi1EEENS1_19SingleTileSchedulerILb1ELb0ELb0ELi128EEEEEEEEEvNT_6ParamsE,@function
        .size           _ZN7cutlass13device_kernelIN5flash11enable_sm90INS1_16FlashAttnBwdSm90INS1_25CollectiveMainloopBwdSm90ILi2ELi2ELi2EN4cute5tupleIJNS5_1CILi1EEES8_S8_EEENS6_IJNS7_ILi64EEENS7_ILi128EEENS7_ILi96EEEEEENS_6half_tEfNS_4arch4Sm90ELb0ELb1ELb1ELb1ELb1ELb1ELb0ELb0ELi2ELi1ELi2ELi1ELb1EEENS1_21CollectiveEpilogueBwdISD_SE_SG_Li256ELb1ELb0ELi1EEENS1_19SingleTileSchedulerILb1ELb0ELb0ELi128EEEEEEEEEvNT_6ParamsE,(.L_x_3308 - _ZN7cutlass13device_kernelIN5flash11enable_sm90INS1_16FlashAttnBwdSm90INS1_25CollectiveMainloopBwdSm90ILi2ELi2ELi2EN4cute5tupleIJNS5_1CILi1EEES8_S8_EEENS6_IJNS7_ILi64EEENS7_ILi128EEENS7_ILi96EEEEEENS_6half_tEfNS_4arch4Sm90ELb0ELb1ELb1ELb1ELb1ELb1ELb0ELb0ELi2ELi1ELi2ELi1ELb1EEENS1_21CollectiveEpilogueBwdISD_SE_SG_Li256ELb1ELb0ELi1EEENS1_19SingleTileSchedulerILb1ELb0ELb0ELi128EEEEEEEEEvNT_6ParamsE)
        .other          _ZN7cutlass13device_kernelIN5flash11enable_sm90INS1_16FlashAttnBwdSm90INS1_25CollectiveMainloopBwdSm90ILi2ELi2ELi2EN4cute5tupleIJNS5_1CILi1EEES8_S8_EEENS6_IJNS7_ILi64EEENS7_ILi128EEENS7_ILi96EEEEEENS_6half_tEfNS_4arch4Sm90ELb0ELb1ELb1ELb1ELb1ELb1ELb0ELb0ELi2ELi1ELi2ELi1ELb1EEENS1_21CollectiveEpilogueBwdISD_SE_SG_Li256ELb1ELb0ELi1EEENS1_19SingleTileSchedulerILb1ELb0ELb0ELi128EEEEEEEEEvNT_6ParamsE,@"STO_CUDA_ENTRY STV_DEFAULT"
_ZN7cutlass13device_kernelIN5flash11enable_sm90INS1_16FlashAttnBwdSm90INS1_25CollectiveMainloopBwdSm90ILi2ELi2ELi2EN4cute5tupleIJNS5_1CILi1EEES8_S8_EEENS6_IJNS7_ILi64EEENS7_ILi128EEENS7_ILi96EEEEEENS_6half_tEfNS_4arch4Sm90ELb0ELb1ELb1ELb1ELb1ELb1ELb0ELb0ELi2ELi1ELi2ELi1ELb1EEENS1_21CollectiveEpilogueBwdISD_SE_SG_Li256ELb1ELb0ELi1EEENS1_19SingleTileSchedulerILb1ELb0ELb0ELi128EEEEEEEEEvNT_6ParamsE:
        /* <DEDUP_REMOVED lines=24> */
.L_x_1678:
[----:B------:R-:W-:Y:S05]  /*0180*/  BSYNC B0 ;  /* 0x0000000000007941 */ /* 0x000fea0003800000 */
.L_x_1677:
        /* <DEDUP_REMOVED lines=37> */
.L_x_1679:
        /* <DEDUP_REMOVED lines=22> */
.L_x_1680:
[----:B------:R-:W-:Y:S01]  /*0540*/  PLOP3.LUT P0, PT, PT, PT, UP0, 0x80, 0x0 ;  /* 0x000000000000781c */ /* 0x000fe20003f0f008 */
[----:B------:R-:W-:Y:S01]  /*0550*/  NOP ;  /* 0x0000000000007918 */ /* 0x000fe20000000000 */
[----:B------:R-:W-:Y:S01]  /*0560*/  ULDC.64 UR46, c[0x0][0x208] ;  /* 0x00008200002e7ab9 */ /* 0x000fe20000000a00 */
[----:B------:R-:W-:Y:S01]  /*0570*/  BSSY B6, `(.L_x_1681) ;  /* 0x0000b96000067945 */ /* 0x000fe20003800000 */
[----:B-12-4-:R-:W-:Y:S09]  /*0580*/  BAR.SYNC.DEFER_BLOCKING 0x0 ;  /* 0x0000000000007b1d */ /* 0x016ff20000010000 */
[----:B------:R-:W-:Y:S05]  /*0590*/  @!P0 BRA `(.L_x_1682) ;  /* 0x0000006800688947 */ /* 0x000fea0003800000 */
.L_x_1683:
        /* <DEDUP_REMOVED lines=24> */
.L_x_1684:
        /* <DEDUP_REMOVED lines=14> */
.L_x_1686:
[----:B------:R-:W-:-:S05]  /*0800*/  ULDC UR4, c[0x0][0x8bc] ;  /* 0x00022f0000047ab9 */ /* 0x000fca0000000800 */
.L_x_1685:
        /* <DEDUP_REMOVED lines=19> */
.L_x_1688:
        /* <DEDUP_REMOVED lines=14> */
.L_x_1689:
        /* <DEDUP_REMOVED lines=11> */
.L_x_1690:
        /* <DEDUP_REMOVED lines=13> */
.L_x_1691:
        /* <DEDUP_REMOVED lines=66> */
.L_x_1692:
        /* <DEDUP_REMOVED lines=28> */
.L_x_1695:
        /* <DEDUP_REMOVED lines=15> */
.L_x_1694:
        /* <DEDUP_REMOVED lines=22> */
.L_x_1697:
        /* <DEDUP_REMOVED lines=15> */
.L_x_1696:
[----:B------:R-:W-:Y:S01]  /*14c0*/  SHF.R.S32.HI R19, RZ, 0x1f, R18 ;  /* 0x0000001fff137819 */ /* 0x000fe20000011412 */
[----:B------:R-:W-:-:S03]  /*14d0*/  UMOV UR4, 0xffffffff ;  /* 0xffffffff00047882 */ /* 0x000fc60000000000 */
[----:B------:R-:W-:-:S04]  /*14e0*/  LEA.HI R0, R19, R18, RZ, 0x7 ;  /* 0x0000001213007211 */ /* 0x000fc800078f38ff */
[----:B------:R-:W-:Y:S01]  /*14f0*/  SHF.R.S32.HI R17, RZ, 0x7, R0 ;  /* 0x00000007ff117819 */ /* 0x000fe20000011400 */
[----:B------:R-:W-:Y:S06]  /*1500*/  BRA.DIV UR4, `(.L_x_1698) ;  /* 0x000000aa04787947 */ /* 0x000fec000b800000 */
[----:B------:R1:W2:Y:S02]  /*1510*/  SHFL.IDX PT, R14, R17, RZ, 0x1f ;  /* 0x00001fff110e7589 */ /* 0x0002a400000e0000 */
.L_x_1821:
        /* <DEDUP_REMOVED lines=15> */
.L_x_1699:
        /* <DEDUP_REMOVED lines=19> */
.L_x_1701:
        /* <DEDUP_REMOVED lines=124> */
.L_x_1712:
[----:B------:R-:W-:-:S06]  /*1f00*/  UISETP.NE.AND UP0, UPT, UR11, 0x3, UPT ;  /* 0x000000030b00788c */ /* 0x000fcc000bf05270 */
[----:B------:R-:W-:-:S13]  /*1f10*/  PLOP3.LUT P6, PT, PT, PT, UP0, 0x80, 0x0 ;  /* 0x000000000000781c */ /* 0x000fda0003fcf008 */
[----:B-1----:R-:W-:Y:S05]  /*1f20*/  @!P6 BRA `(.L_x_1702) ;  /* 0x000000000004e947 */ /* 0x002fea0003800000 */
[----:B------:R-:W-:Y:S01]  /*1f30*/  BPT.TRAP 0x1 ;  /* 0x000000040000795c */ /* 0x000fe20000300000 */
.L_x_1702:
[----:B------:R-:W-:Y:S01]  /*1f40*/  R2UR UR7, R237 ;  /* 0x00000000ed0772ca */ /* 0x000fe200000e0000 */
[----:B------:R-:W-:-:S05]  /*1f50*/  IMAD.U32 R120, RZ, RZ, UR9 ;  /* 0x00000009ff787e24 */ /* 0x000fca000f8e00ff */
[----:B------:R-:W-:-:S07]  /*1f60*/  SHF.L.U32 R120, R120, 0x1f, RZ ;  /* 0x0000001f78787819 */ /* 0x000fce00000006ff */
[----:B------:R-:W-:-:S09]  /*1f70*/  ULEA UR7, UR4, UR7, 0x3 ;  /* 0x0000000704077291 */ /* 0x000fd2000f8e183f */
[----:B------:R1:W2:Y:S01]  /*1f80*/  SYNCS.PHASECHK.TRANS64.TRYWAIT P0, [UR7+0x26810], R120 ;  /* 0x02681078ff0075a7 */ /* 0x0002a20008000147 */
[----:B------:R-:W-:Y:S05]  /*1f90*/  @!P6 BRA `(.L_x_1703) ;  /* 0x000000000004e947 */ /* 0x000fea0003800000 */
[----:B------:R-:W-:Y:S01]  /*1fa0*/  BPT.TRAP 0x1 ;  /* 0x000000040000795c */ /* 0x000fe20000300000 */
.L_x_1703:
[----:B--2---:R-:W-:Y:S05]  /*1fb0*/  @P0 BRA `(.L_x_1704) ;  /* 0x0000000000080947 */ /* 0x004fea0003800000 */
[----:B------:R-:W2:Y:S02]  /*1fc0*/  SYNCS.PHASECHK.TRANS64.TRYWAIT P0, [UR7+0x26810], R120 ;  /* 0x02681078ff0075a7 */ /* 0x000ea40008000147 */
[----:B--2---:R-:W-:Y:S05]  /*1fd0*/  @!P0 BRA `(.L_x_1705) ;  /* 0x0000009c00f88947 */ /* 0x004fea0003800000 */
.L_x_1704:
        /* <DEDUP_REMOVED lines=66> */
.L_x_1706:
[----:B------:R1:W1:Y:S01]  /*2400*/  SYNCS.PHASECHK.TRANS64.TRYWAIT P0, [UR7+0x26830], R120 ;  /* 0x02683078ff0075a7 */ /* 0x0002620008000147 */
[----:B------:R-:W-:Y:S05]  /*2410*/  @!P6 BRA `(.L_x_1707) ;  /* 0x000000000004e947 */ /* 0x000fea0003800000 */
[----:B------:R-:W-:Y:S01]  /*2420*/  BPT.TRAP 0x1 ;  /* 0x000000040000795c */ /* 0x000fe20000300000 */
.L_x_1707:
        /* <DEDUP_REMOVED lines=50> */
.L_x_1708:
        /* <DEDUP_REMOVED lines=598> */
.L_x_1710:
        /* <DEDUP_REMOVED lines=48> */
.L_x_1711:
        /* <DEDUP_REMOVED lines=62> */
.L_x_1693:
        /* <DEDUP_REMOVED lines=150> */
.L_x_1714:
        /* <DEDUP_REMOVED lines=60> */
.L_x_1716:
[----:B------:R-:W-:Y:S05]  /*60b0*/  BSYNC B0 ;  /* 0x0000000000007941 */ /* 0x000fea0003800000 */
.L_x_1715:
        /* <DEDUP_REMOVED lines=22> */
.L_x_1718:
[----:B------:R-:W-:Y:S05]  /*6220*/  BSYNC B0 ;  /* 0x0000000000007941 */ /* 0x000fea0003800000 */
.L_x_1717:
        /* <DEDUP_REMOVED lines=26> */
.L_x_1720:
[----:B------:R-:W-:Y:S05]  /*63d0*/  BSYNC B0 ;  /* 0x0000000000007941 */ /* 0x000fea0003800000 */
.L_x_1719:
        /* <DEDUP_REMOVED lines=23> */
.L_x_1713:
        /* <DEDUP_REMOVED lines=41> */
.L_x_1721:
        /* <DEDUP_REMOVED lines=47> */
.L_x_1723:
[----:B------:R-:W-:Y:S05]  /*6ad0*/  BSYNC B0 ;  /* 0x0000000000007941 */ /* 0x000fea0003800000 */
.L_x_1722:
        /* <DEDUP_REMOVED lines=21> */
.L_x_1725:
[----:B------:R-:W-:Y:S05]  /*6c30*/  BSYNC B0 ;  /* 0x0000000000007941 */ /* 0x000fea0003800000 */
.L_x_1724:
        /* <DEDUP_REMOVED lines=25> */
.L_x_1727:
[----:B------:R-:W-:Y:S05]  /*6dd0*/  BSYNC B0 ;  /* 0x0000000000007941 */ /* 0x000fea0003800000 */
.L_x_1726:
        /* <DEDUP_REMOVED lines=22> */
.L_x_1682:
        /* <DEDUP_REMOVED lines=21> */
.L_x_1729:
        /* <DEDUP_REMOVED lines=13> */
.L_x_1731:
[----:B------:R-:W-:-:S05]  /*7160*/  ULDC UR4, c[0x0][0x8bc] ;  /* 0x00022f0000047ab9 */ /* 0x000fca0000000800 */
.L_x_1730:
        /* <DEDUP_REMOVED lines=26> */
[----:B------:R-:W-:Y:S01]  /*7310*/  ULDC UR10, c[0x0][0x280] ;  /* 0x0000a000000a7ab9 */ /* 0x000fe20000000800 */
[----:B-1----:R-:W-:-:S11]  /*7320*/  USHF.R.S32.HI UR15, URZ, 0x1f, UR7 ;  /* 0x0000001f3f0f7899 */ /* 0x002fd60008011407 */
[----:B--2---:R-:W-:Y:S02]  /*7330*/  @P0 R2UR UR4, R0 ;  /* 0x00000000000402ca */ /* 0x004fe400000e0000 */
[----:B------:R-:W-:-:S04]  /*7340*/  ISETP.NE.U32.AND P0, PT, RZ, UR8, PT ;  /* 0x00000008ff007c0c */ /* 0x000fc8000bf05070 */
        /* <DEDUP_REMOVED lines=14> */
.L_x_1732:
        /* <DEDUP_REMOVED lines=13> */
.L_x_1733:
        /* <DEDUP_REMOVED lines=12> */
.L_x_1734:
[----:B------:R-:W-:Y:S01]  /*75c0*/  UIADD3 UR8, -UR12, UR10, UR6 ;  /* 0x0000000a0c087290 */ /* 0x000fe2000fffe106 */
[----:B------:R-:W-:Y:S01]  /*75d0*/  ISETP.LE.AND P0, PT, RZ, UR22, PT ;  /* 0x00000016ff007c0c */ /* 0x000fe2000bf03270 */
[----:B------:R-:W-:Y:S01]  /*75e0*/  ULDC UR9, c[0x0][0x74c] ;  /* 0x0001d30000097ab9 */ /* 0x000fe20000000800 */
[----:B------:R-:W-:Y:S01]  /*75f0*/  ULDC UR20, c[0x0][0x288] ;  /* 0x0000a20000147ab9 */ /* 0x000fe20000000800 */
[----:B------:R-:W-:Y:S02]  /*7600*/  UIADD3 UR9, UR8, -UR9, URZ ;  /* 0x8000000908097290 */ /* 0x000fe4000fffe03f */
[----:B------:R-:W-:Y:S02]  /*7610*/  UIADD3 UR8, UR10, 0x3f, URZ ;  /* 0x0000003f0a087890 */ /* 0x000fe4000fffe03f */
[----:B------:R-:W-:Y:S02]  /*7620*/  USHF.R.S32.HI UR11, URZ, 0x1f, UR9 ;  /* 0x0000001f3f0b7899 */ /* 0x000fe40008011409 */
[----:B------:R-:W-:-:S02]  /*7630*/  USHF.R.S32.HI UR14, URZ, 0x1f, UR13 ;  /* 0x0000001f3f0e7899 */ /* 0x000fc4000801140d */
[----:B------:R-:W-:Y:S02]  /*7640*/  ULEA.HI UR11, UR11, UR9, URZ, 0x6 ;  /* 0x000000090b0b7291 */ /* 0x000fe4000f8f303f */
[----:B------:R-:W-:Y:S02]  /*7650*/  USHF.R.S32.HI UR9, URZ, 0x1f, UR8 ;  /* 0x0000001f3f097899 */ /* 0x000fe40008011408 */
[----:B------:R-:W-:Y:S02]  /*7660*/  USHF.R.S32.HI UR11, URZ, 0x6, UR11 ;  /* 0x000000063f0b7899 */ /* 0x000fe4000801140b */
[----:B------:R-:W-:Y:S02]  /*7670*/  ULEA.HI UR8, UR9, UR8, URZ, 0x6 ;  /* 0x0000000809087291 */ /* 0x000fe4000f8f303f */
[----:B------:R-:W-:Y:S02]  /*7680*/  UISETP.LT.AND UP1, UPT, URZ, UR11, UPT ;  /* 0x0000000b3f00728c */ /* 0x000fe4000bf21270 */
[----:B------:R-:W-:-:S02]  /*7690*/  USHF.R.S32.HI UR8, URZ, 0x6, UR8 ;  /* 0x000000063f087899 */ /* 0x000fc40008011408 */
[----:B------:R-:W-:Y:S02]  /*76a0*/  USEL UR16, UR13, URZ, !UP0 ;  /* 0x0000003f0d107287 */ /* 0x000fe4000c000000 */
[----:B------:R-:W-:Y:S02]  /*76b0*/  USEL UR9, URZ, UR11, !UP1 ;  /* 0x0000000b3f097287 */ /* 0x000fe4000c800000 */
[----:B------:R-:W-:Y:S01]  /*76c0*/  UIMAD UR13, UR13, UR20, URZ ;  /* 0x000000140d0d72a4 */ /* 0x000fe2000f8e023f */
[----:B------:R-:W-:Y:S01]  /*76d0*/  UMOV UR11, UR8 ;  /* 0x00000008000b7c82 */ /* 0x000fe20008000000 */
[----:B------:R-:W-:Y:S10]  /*76e0*/  @!P0 BRA `(.L_x_1735) ;  /* 0x0000000000208947 */ /* 0x000ff40003800000 */
[----:B------:R-:W-:-:S03]  /*76f0*/  UIADD3 UR6, UR6, 0xbf, UR10 ;  /* 0x000000bf06067890 */ /* 0x000fc6000fffe00a */
[----:B------:R-:W-:Y:S02]  /*7700*/  ULDC UR10, c[0x0][0x748] ;  /* 0x0001d200000a7ab9 */ /* 0x000fe40000000800 */
[----:B------:R-:W-:-:S04]  /*7710*/  UIADD3 UR6, UR6, UR10, -UR12 ;  /* 0x0000000a06067290 */ /* 0x000fc8000fffe80c */
[----:B------:R-:W-:-:S04]  /*7720*/  USHF.R.S32.HI UR10, URZ, 0x1f, UR6 ;  /* 0x0000001f3f0a7899 */ /* 0x000fc80008011406 */
[----:B------:R-:W-:-:S04]  /*7730*/  ULEA.HI UR10, UR10, UR6, URZ, 0x6 ;  /* 0x000000060a0a7291 */ /* 0x000fc8000f8f303f */
[----:B------:R-:W-:-:S04]  /*7740*/  USHF.R.S32.HI UR10, URZ, 0x6, UR10 ;  /* 0x000000063f0a7899 */ /* 0x000fc8000801140a */
[----:B------:R-:W-:-:S04]  /*7750*/  UISETP.LT.AND UP1, UPT, UR8, UR10, UPT ;  /* 0x0000000a0800728c */ /* 0x000fc8000bf21270 */
[----:B------:R-:W-:-:S12]  /*7760*/  USEL UR11, UR8, UR10, UP1 ;  /* 0x0000000a080b7287 */ /* 0x000fd80008800000 */
.L_x_1735:
[----:B------:R-:W-:Y:S02]  /*7770*/  UISETP.GT.AND UP1, UPT, UR11, UR9, UPT ;  /* 0x000000090b00728c */ /* 0x000fe4000bf24270 */
[----:B------:R-:W-:Y:S02]  /*7780*/  USEL UR21, UR14, URZ, !UP0 ;  /* 0x0000003f0e157287 */ /* 0x000fe4000c000000 */
[----:B------:R-:W-:Y:S02]  /*7790*/  UIADD3 UR23, UP0, UR13, UR7, URZ ;  /* 0x000000070d177290 */ /* 0x000fe4000ff1e03f */
[----:B------:R-:W-:Y:S02]  /*77a0*/  PLOP3.LUT P1, PT, PT, PT, UP1, 0x80, 0x0 ;  /* 0x000000000000781c */ /* 0x000fe40003f2f018 */
[----:B------:R-:W-:Y:S01]  /*77b0*/  ELECT P0, URZ, PT ;  /* 0x00000000003f782f */ /* 0x000fe20003800000 */
[----:B------:R-:W-:-:S10]  /*77c0*/  ULEA.HI.X.SX32 UR10, UR13, UR15, 0x1, UP0 ;  /* 0x0000000f0d0a7291 */ /* 0x000fd400080f0e3f */
[----:B------:R-:W-:Y:S05]  /*77d0*/  @!P1 BRA `(.L_x_1736) ;  /* 0x0000001000909947 */ /* 0x000fea0003800000 */
[----:B------:R-:W-:Y:S01]  /*77e0*/  ULDC.64 UR18, c[0x0][0x2d8] ;  /* 0x0000b60000127ab9 */ /* 0x000fe20000000a00 */
[----:B------:R-:W1:Y:S01]  /*77f0*/  S2R R0, SR_TID.X ;  /* 0x0000000000007919 */ /* 0x000e620000002100 */
[----:B------:R-:W-:Y:S02]  /*7800*/  UIMAD UR6, UR15, UR18, URZ ;  /* 0x000000120f0672a4 */ /* 0x000fe4000f8e023f */
[----:B------:R-:W-:Y:S02]  /*7810*/  UIMAD.WIDE.U32 UR12, UR7, UR18, URZ ;  /* 0x00000012070c72a5 */ /* 0x000fe4000f8e003f */
[----:B------:R-:W-:Y:S02]  /*7820*/  UIMAD UR19, UR7, UR19, UR6 ;  /* 0x00000013071372a4 */ /* 0x000fe4000f8e0206 */
[----:B------:R-:W-:Y:S02]  /*7830*/  UIADD3 UR7, -UR9, UR11, URZ ;  /* 0x0000000b09077290 */ /* 0x000fe4000fffe13f */
[----:B------:R-:W-:-:S02]  /*7840*/  UIADD3 UR6, UP0, UR4, UR12, URZ ;  /* 0x0000000c04067290 */ /* 0x000fc4000ff1e03f */
[----:B------:R-:W-:Y:S02]  /*7850*/  UIADD3 UR19, UR13, UR19, URZ ;  /* 0x000000130d137290 */ /* 0x000fe4000fffe03f */
[----:B------:R-:W-:Y:S02]  /*7860*/  ULOP3.LUT UR17, UR7, 0x1, URZ, 0xc0, !UPT ;  /* 0x0000000107117892 */ /* 0x000fe4000f8ec03f */
[----:B------:R-:W-:Y:S02]  /*7870*/  UIADD3.X UR7, UR5, UR19, URZ, UP0, !UPT ;  /* 0x0000001305077290 */ /* 0x000fe400087fe43f */
[----:B------:R-:W-:Y:S01]  /*7880*/  UISETP.NE.U32.AND UP0, UPT, UR17, 0x1, UPT ;  /* 0x000000011100788c */ /* 0x000fe2000bf05070 */
[----:B------:R-:W-:Y:S02]  /*7890*/  ULDC.64 UR14, c[0x0][0x2e0] ;  /* 0x0000b800000e7ab9 */ /* 0x000fe40000000a00 */
[----:B------:R-:W-:-:S03]  /*78a0*/  UIMAD UR18, UR21, UR14, URZ ;  /* 0x0000000e151272a4 */ /* 0x000fc6000f8e023f */
[----:B------:R-:W-:Y:S01]  /*78b0*/  PLOP3.LUT P1, PT, PT, PT, UP0, 0x80, 0x0 ;  /* 0x000000000000781c */ /* 0x000fe20003f2f008 */
[----:B------:R-:W-:Y:S02]  /*78c0*/  UIMAD.WIDE.U32 UR6, UR16, UR14, UR6 ;  /* 0x0000000e100672a5 */ /* 0x000fe4000f8e0006 */
[----:B------:R-:W-:Y:S01]  /*78d0*/  UIMAD UR18, UR16, UR15, UR18 ;  /* 0x0000000f101272a4 */ /* 0x000fe2000f8e0212 */
[----:B------:R-:W-:Y:S02]  /*78e0*/  ULDC UR21, c[0x0][0x760] ;  /* 0x0001d80000157ab9 */ /* 0x000fe40000000800 */
[----:B------:R-:W-:Y:S02]  /*78f0*/  UIMAD UR15, UR20, UR21, URZ ;  /* 0x00000015140f72a4 */ /* 0x000fe4000f8e023f */
[----:B------:R-:W-:Y:S01]  /*7900*/  UIADD3 UR24, UR7, UR18, URZ ;  /* 0x0000001207187290 */ /* 0x000fe2000fffe03f */
[----:B-1----:R-:W-:-:S04]  /*7910*/  LOP3.LUT R9, R0, 0x1f, RZ, 0xc0, !PT ;  /* 0x0000001f00097812 */ /* 0x002fc800078ec0ff */
[----:B------:R-:W-:Y:S07]  /*7920*/  @P1 BRA `(.L_x_1737) ;  /* 0x00000004006c1947 */ /* 0x000fee0003800000 */
        /* <DEDUP_REMOVED lines=11> */
.L_x_1740:
[----:B------:R-:W2:Y:S04]  /*79e0*/  LDG.E.STRONG.GPU R0, desc[UR46][R2.64] ;  /* 0x0000002e02007981 */ /* 0x000ea8000c1ef900 */
[----:B--2---:R-:W-:Y:S01]  /*79f0*/  CCTL.IVALL ;  /* 0x00000000ff00798f */ /* 0x004fe20002000000 */
[----:B------:R-:W-:Y:S05]  /*7a00*/  YIELD ;  /* 0x0000000000007946 */ /* 0x000fea0003800000 */
[----:B------:R-:W-:-:S13]  /*7a10*/  ISETP.NE.AND P1, PT, R0, UR22, PT ;  /* 0x0000001600007c0c */ /* 0x000fda000bf25270 */
[----:B------:R-:W-:Y:S05]  /*7a20*/  @P1 BRA `(.L_x_1740) ;  /* 0xfffffffc00ec1947 */ /* 0x000fea000383ffff */
.L_x_1739:
[----:B------:R-:W-:Y:S05]  /*7a30*/  BSYNC B0 ;  /* 0x0000000000007941 */ /* 0x000fea0003800000 */
.L_x_1738:
[----:B------:R-:W-:-:S03]  /*7a40*/  UMOV UR17, 0xffffffff ;  /* 0xffffffff00117882 */ /* 0x000fc60000000000 */
[----:B------:R-:W-:Y:S05]  /*7a50*/  BRA.DIV UR17, `(.L_x_1741) ;  /* 0x0000004611887947 */ /* 0x000fea000b800000 */
[----:B------:R-:W-:Y:S01]  /*7a60*/  NOP ;  /* 0x0000000000007918 */ /* 0x000fe20000000000 */
.L_x_1824:
        /* <DEDUP_REMOVED lines=22> */
.L_x_1743:
[----:B------:R-:W-:Y:S05]  /*7bd0*/  BSYNC B0 ;  /* 0x0000000000007941 */ /* 0x000fea0003800000 */
.L_x_1742:
        /* <DEDUP_REMOVED lines=20> */
.L_x_1745:
[----:B------:R-:W-:Y:S05]  /*7d20*/  BSYNC B0 ;  /* 0x0000000000007941 */ /* 0x000fea0003800000 */
.L_x_1744:
[----:B------:R-:W-:Y:S06]  /*7d30*/  BAR.ARV 0xa, 0xa0 ;  /* 0x0282800000007b1d */ /* 0x000fec0000002000 */
[----:B------:R-:W-:Y:S04]  /*7d40*/  BSSY B0, `(.L_x_1746) ;  /* 0x0000003000007945 */ /* 0x000fe80003800000 */
[----:B------:R-:W-:Y:S05]  /*7d50*/  @!P0 BRA `(.L_x_1747) ;  /* 0x0000000000048947 */ /* 0x000fea0003800000 */
[----:B------:R-:W-:-:S04]  /*7d60*/  DEPBAR.LE SB0, 0x0 ;  /* 0x000080000000791a */ /* 0x000fc80000000000 */
.L_x_1747:
[----:B------:R-:W-:Y:S05]  /*7d70*/  BSYNC B0 ;  /* 0x0000000000007941 */ /* 0x000fea0003800000 */
.L_x_1746:
        /* <DEDUP_REMOVED lines=19> */
.L_x_1749:
[----:B------:R-:W-:Y:S05]  /*7eb0*/  BSYNC B0 ;  /* 0x0000000000007941 */ /* 0x000fea0003800000 */
.L_x_1748:
[----:B------:R-:W-:Y:S01]  /*7ec0*/  UIADD3 UR17, UR9, 0x1, URZ ;  /* 0x0000000109117890 */ /* 0x000fe2000fffe03f */
[----:B------:R-:W-:Y:S11]  /*7ed0*/  BRA `(.L_x_1750) ;  /* 0x0000000000047947 */ /* 0x000ff60003800000 */
.L_x_1737:
[----:B------:R-:W-:-:S05]  /*7ee0*/  UMOV UR17, UR9 ;  /* 0x0000000900117c82 */ /* 0x000fca0008000000 */
.L_x_1750:
[----:B------:R-:W-:-:S04]  /*7ef0*/  UIADD3 UR9, UR9, 0x1, URZ ;  /* 0x0000000109097890 */ /* 0x000fc8000fffe03f */
[----:B------:R-:W-:-:S03]  /*7f00*/  UISETP.NE.AND UP0, UPT, UR11, UR9, UPT ;  /* 0x000000090b00728c */ /* 0x000fc6000bf05270 */
[----:B------:R-:W-:-:S03]  /*7f10*/  UMOV UR9, UR17 ;  /* 0x0000001100097c82 */ /* 0x000fc60008000000 */
[----:B------:R-:W-:-:S13]  /*7f20*/  PLOP3.LUT P1, PT, PT, PT, UP0, 0x80, 0x0 ;  /* 0x000000000000781c */ /* 0x000fda0003f2f008 */
[----:B------:R-:W-:Y:S05]  /*7f30*/  @!P1 BRA `(.L_x_1736) ;  /* 0x0000000800b89947 */ /* 0x000fea0003800000 */
[----:B------:R-:W-:Y:S01]  /*7f40*/  UMOV UR13, UR19 ;  /* 0x00000013000d7c82 */ /* 0x000fe20008000000 */
[----:B------:R-:W-:Y:S01]  /*7f50*/  ULDC.64 UR20, c[0x0][0x2c0] ;  /* 0x0000b00000147ab9 */ /* 0x000fe20000000a00 */
[----:B------:R-:W-:Y:S01]  /*7f60*/  UIMAD.WIDE.U32 UR12, UR16, UR14, UR12 ;  /* 0x0000000e100c72a5 */ /* 0x000fe2000f8e000c */
[----:B------:R-:W-:-:S03]  /*7f70*/  UMOV UR9, UR17 ;  /* 0x0000001100097c82 */ /* 0x000fc60008000000 */
[----:B------:R-:W-:-:S04]  /*7f80*/  UIADD3 UR4, UP0, UR4, UR12, URZ ;  /* 0x0000000c04047290 */ /* 0x000fc8000ff1e03f */
[----:B------:R-:W-:Y:S02]  /*7f90*/  UIADD3.X UR5, UR5, UR18, UR13, UP0, !UPT ;  /* 0x0000001205057290 */ /* 0x000fe400087fe40d */
[----:B------:R-:W-:-:S04]  /*7fa0*/  ULEA UR14, UP0, UR4, UR20, 0x2 ;  /* 0x00000014040e7291 */ /* 0x000fc8000f80103f */
[----:B------:R-:W-:Y:S02]  /*7fb0*/  ULEA.HI.X UR5, UR4, UR21, UR5, 0x2, UP0 ;  /* 0x0000001504057291 */ /* 0x000fe400080f1405 */
[----:B------:R-:W-:Y:S01]  /*7fc0*/  UIADD3 UR14, UP0, UR14, 0x3000, URZ ;  /* 0x000030000e0e7890 */ /* 0x000fe2000ff1e03f */
[----:B------:R-:W-:-:S03]  /*7fd0*/  UMOV UR4, URZ ;  /* 0x0000003f00047c82 */ /* 0x000fc60008000000 */
[----:B------:R-:W-:-:S12]  /*7fe0*/  UIADD3.X UR5, URZ, UR5, URZ, UP0, !UPT ;  /* 0x000000053f057290 */ /* 0x000fd800087fe43f */
.L_x_1775:
        /* <DEDUP_REMOVED lines=11> */
.L_x_1753:
[----:B------:R-:W2:Y:S04]  /*80a0*/  LDG.E.STRONG.GPU R0, desc[UR46][R2.64] ;  /* 0x0000002e02007981 */ /* 0x000ea8000c1ef900 */
[----:B--2---:R-:W-:Y:S01]  /*80b0*/  CCTL.IVALL ;  /* 0x00000000ff00798f */ /* 0x004fe20002000000 */
[----:B------:R-:W-:Y:S05]  /*80c0*/  YIELD ;  /* 0x0000000000007946 */ /* 0x000fea0003800000 */
[----:B------:R-:W-:-:S13]  /*80d0*/  ISETP.NE.AND P1, PT, R0, UR22, PT ;  /* 0x0000001600007c0c */ /* 0x000fda000bf25270 */
[----:B------:R-:W-:Y:S05]  /*80e0*/  @P1 BRA `(.L_x_1753) ;  /* 0xfffffffc00ec1947 */ /* 0x000fea000383ffff */
.L_x_1752:
[----:B------:R-:W-:Y:S05]  /*80f0*/  BSYNC B0 ;  /* 0x0000000000007941 */ /* 0x000fea0003800000 */
.L_x_1751:
[----:B------:R-:W-:-:S03]  /*8100*/  UMOV UR16, 0xffffffff ;  /* 0xffffffff00107882 */ /* 0x000fc60000000000 */
[----:B------:R-:W-:Y:S05]  /*8110*/  BRA.DIV UR16, `(.L_x_1754) ;  /* 0x0000003e10f47947 */ /* 0x000fea000b800000 */
[----:B------:R-:W-:Y:S01]  /*8120*/  NOP ;  /* 0x0000000000007918 */ /* 0x000fe20000000000 */
.L_x_1827:
        /* <DEDUP_REMOVED lines=9> */
[----:B------:R-:W-:-:S03]  /*81c0*/  UMOV UR27, 0x14f00000 ;  /* 0x14f00000001b7882 */ /* 0x000fc60000000000 */
[----:B------:R-:W-:Y:S02]  /*81d0*/  ULEA.HI.X.SX32 UR16, UR16, UR24, 0x1, UP0 ;  /* 0x0000001810107291 */ /* 0x000fe400080f0e3f */
[----:B------:R-:W-:-:S04]  /*81e0*/  ULEA UR18, UP0, UR26, UR18, 0x2 ;  /* 0x000000121a127291 */ /* 0x000fc8000f80103f */
[----:B------:R-:W-:-:S03]  /*81f0*/  ULEA.HI.X UR19, UR26, UR19, UR16, 0x2, UP0 ;  /* 0x000000131a137291 */ /* 0x000fc600080f1410 */
[----:B------:R-:W-:Y:S01]  /*8200*/  UMOV UR16, 0x300 ;  /* 0x0000030000107882 */ /* 0x000fe20000000000 */
[----:B------:R-:W-:Y:S01]  /*8210*/  UMOV UR26, 0x0 ;  /* 0x00000000001a7882 */ /* 0x000fe20000000000 */
[----:B-1----:R-:W-:-:S04]  /*8220*/  ULEA UR21, UR25, UR21, 0x18 ;  /* 0x0000001519157291 */ /* 0x002fc8000f8ec03f */
[----:B------:R-:W-:-:S09]  /*8230*/  UIADD3 UR21, UR21, 0xc000, URZ ;  /* 0x0000c00015157890 */ /* 0x000fd2000fffe03f */
[----:B------:R1:W-:Y:S02]  /*8240*/  UBLKRED.G.S.ADD.F32.RN [UR18], [UR21], UR16, desc[UR26] ;  /* 0x00001a12150073bb */ /* 0x0003e400080a1410 */
[----:B-1----:R0:W-:Y:S02]  /*8250*/  UTMACMDFLUSH ;  /* 0x00000000000079b7 */ /* 0x0021e40000000000 */
.L_x_1756:
[----:B------:R-:W-:Y:S05]  /*8260*/  BSYNC B0 ;  /* 0x0000000000007941 */ /* 0x000fea0003800000 */
.L_x_1755:
[----:B------:R-:W-:Y:S01]  /*8270*/  UIMAD UR16, UR17, 0x1800, UR4 ;  /* 0x00001800111078a4 */ /* 0x000fe2000f8e0204 */
[----:B------:R-:W-:Y:S06]  /*8280*/  BAR.SYNC.DEFER_BLOCKING 0xe, 0xa0 ;  /* 0x0382800000007b1d */ /* 0x000fec0000010000 */
[----:B------:R-:W-:Y:S01]  /*8290*/  UMOV UR18, UR14 ;  /* 0x0000000e00127c82 */ /* 0x000fe20008000000 */
[----:B------:R-:W-:Y:S01]  /*82a0*/  UMOV UR19, UR5 ;  /* 0x0000000500137c82 */ /* 0x000fe20008000000 */
[----:B------:R-:W-:Y:S01]  /*82b0*/  BSSY B0, `(.L_x_1757) ;  /* 0x000000d000007945 */ /* 0x000fe20003800000 */
[----:B------:R-:W-:-:S03]  /*82c0*/  UIMAD.WIDE UR18, UR16, 0x4, UR18 ;  /* 0x00000004101278a5 */ /* 0x000fc6000f8e0212 */
[----:B------:R-:W-:Y:S09]  /*82d0*/  @!P0 BRA `(.L_x_1758) ;  /* 0x0000000000288947 */ /* 0x000ff20003800000 */
        /* <DEDUP_REMOVED lines=10> */
.L_x_1758:
[----:B------:R-:W-:Y:S05]  /*8380*/  BSYNC B0 ;  /* 0x0000000000007941 */ /* 0x000fea0003800000 */
.L_x_1757:
[----:B------:R-:W-:Y:S06]  /*8390*/  BAR.ARV 0xa, 0xa0 ;  /* 0x0282800000007b1d */ /* 0x000fec0000002000 */
[----:B------:R-:W-:Y:S04]  /*83a0*/  BSSY B0, `(.L_x_1759) ;  /* 0x0000003000007945 */ /* 0x000fe80003800000 */
[----:B------:R-:W-:Y:S05]  /*83b0*/  @!P0 BRA `(.L_x_1760) ;  /* 0x0000000000048947 */ /* 0x000fea0003800000 */
[----:B------:R-:W-:-:S04]  /*83c0*/  DEPBAR.LE SB0, 0x0 ;  /* 0x000080000000791a */ /* 0x000fc80000000000 */
.L_x_1760:
[----:B------:R-:W-:Y:S05]  /*83d0*/  BSYNC B0 ;  /* 0x0000000000007941 */ /* 0x000fea0003800000 */
.L_x_1759:
        /* <DEDUP_REMOVED lines=19> */
.L_x_1762:
[----:B------:R-:W-:Y:S05]  /*8510*/  BSYNC B0 ;  /* 0x0000000000007941 */ /* 0x000fea0003800000 */
.L_x_1761:
        /* <DEDUP_REMOVED lines=9> */
.L_x_1765:
[----:B------:R-:W2:Y:S04]  /*85b0*/  LDG.E.STRONG.GPU R0, desc[UR46][R2.64] ;  /* 0x0000002e02007981 */ /* 0x000ea8000c1ef900 */
[----:B--2---:R-:W-:Y:S01]  /*85c0*/  CCTL.IVALL ;  /* 0x00000000ff00798f */ /* 0x004fe20002000000 */
[----:B------:R-:W-:Y:S05]  /*85d0*/  YIELD ;  /* 0x0000000000007946 */ /* 0x000fea0003800000 */
[----:B------:R-:W-:-:S13]  /*85e0*/  ISETP.NE.AND P1, PT, R0, UR22, PT ;  /* 0x0000001600007c0c */ /* 0x000fda000bf25270 */
[----:B------:R-:W-:Y:S05]  /*85f0*/  @P1 BRA `(.L_x_1765) ;  /* 0xfffffffc00ec1947 */ /* 0x000fea000383ffff */
.L_x_1764:
[----:B------:R-:W-:Y:S05]  /*8600*/  BSYNC B0 ;  /* 0x0000000000007941 */ /* 0x000fea0003800000 */
.L_x_1763:
[----:B------:R-:W-:-:S03]  /*8610*/  UMOV UR12, 0xffffffff ;  /* 0xffffffff000c7882 */ /* 0x000fc60000000000 */
[----:B------:R-:W-:Y:S05]  /*8620*/  BRA.DIV UR12, `(.L_x_1766) ;  /* 0x0000003a0ccc7947 */ /* 0x000fea000b800000 */
[----:B------:R-:W-:Y:S01]  /*8630*/  NOP ;  /* 0x0000000000007918 */ /* 0x000fe20000000000 */
.L_x_1830:
        /* <DEDUP_REMOVED lines=15> */
.L_x_1768:
[----:B------:R-:W-:Y:S05]  /*8730*/  BSYNC B0 ;  /* 0x0000000000007941 */ /* 0x000fea0003800000 */
.L_x_1767:
        /* <DEDUP_REMOVED lines=15> */
.L_x_1770:
[----:B------:R-:W-:Y:S05]  /*8830*/  BSYNC B0 ;  /* 0x0000000000007941 */ /* 0x000fea0003800000 */
.L_x_1769:
[----:B------:R-:W-:Y:S06]  /*8840*/  BAR.ARV 0xa, 0xa0 ;  /* 0x0282800000007b1d */ /* 0x000fec0000002000 */
[----:B------:R-:W-:Y:S04]  /*8850*/  BSSY B0, `(.L_x_1771) ;  /* 0x0000003000007945 */ /* 0x000fe80003800000 */
[----:B------:R-:W-:Y:S05]  /*8860*/  @!P0 BRA `(.L_x_1772) ;  /* 0x0000000000048947 */ /* 0x000fea0003800000 */
[----:B------:R-:W-:-:S04]  /*8870*/  DEPBAR.LE SB0, 0x0 ;  /* 0x000080000000791a */ /* 0x000fc80000000000 */
.L_x_1772:
[----:B------:R-:W-:Y:S05]  /*8880*/  BSYNC B0 ;  /* 0x0000000000007941 */ /* 0x000fea0003800000 */
.L_x_1771:
        /* <DEDUP_REMOVED lines=19> */
.L_x_1774:
[----:B------:R-:W-:Y:S05]  /*89c0*/  BSYNC B0 ;  /* 0x0000000000007941 */ /* 0x000fea0003800000 */
.L_x_1773:
[----:B------:R-:W-:Y:S02]  /*89d0*/  UIADD3 UR9, UR9, 0x2, URZ ;  /* 0x0000000209097890 */ /* 0x000fe4000fffe03f */
[----:B------:R-:W-:Y:S02]  /*89e0*/  UIADD3 UR4, UR4, 0x3000, URZ ;  /* 0x0000300004047890 */ /* 0x000fe4000fffe03f */
[----:B------:R-:W-:-:S06]  /*89f0*/  UISETP.GE.AND UP0, UPT, UR9, UR11, UPT ;  /* 0x0000000b0900728c */ /* 0x000fcc000bf06270 */
[----:B------:R-:W-:-:S13]  /*8a00*/  PLOP3.LUT P1, PT, PT, PT, UP0, 0x80, 0x0 ;  /* 0x000000000000781c */ /* 0x000fda0003f2f008 */
[----:B------:R-:W-:Y:S05]  /*8a10*/  @!P1 BRA `(.L_x_1775) ;  /* 0xfffffff400749947 */ /* 0x000fea000383ffff */
.L_x_1736:
        /* <DEDUP_REMOVED lines=41> */
.L_x_1778:
[----:B------:R-:W-:Y:S05]  /*8cb0*/  BSYNC B0 ;  /* 0x0000000000007941 */ /* 0x000fea0003800000 */
.L_x_1777:
[----:B------:R-:W-:Y:S05]  /*8cc0*/  BRA `(.L_x_1779) ;  /* 0x0000000000047947 */ /* 0x000fea0003800000 */
.L_x_1776:
[----:B------:R-:W-:-:S05]  /*8cd0*/  UMOV UR4, UR9 ;  /* 0x0000000900047c82 */ /* 0x000fca0008000000 */
.L_x_1779:
        /* <DEDUP_REMOVED lines=11> */
.L_x_1784:
        /* <DEDUP_REMOVED lines=24> */
.L_x_1781:
[----:B------:R-:W-:Y:S05]  /*8f10*/  BSYNC B0 ;  /* 0x0000000000007941 */ /* 0x000fea0003800000 */
.L_x_1780:
        /* <DEDUP_REMOVED lines=24> */
.L_x_1783:
[----:B------:R-:W-:Y:S05]  /*90a0*/  BSYNC B0 ;  /* 0x0000000000007941 */ /* 0x000fea0003800000 */
.L_x_1782:
[----:B------:R-:W-:Y:S02]  /*90b0*/  UIADD3 UR7, UR7, 0x2, URZ ;  /* 0x0000000207077890 */ /* 0x000fe4000fffe03f */
[----:B------:R-:W-:Y:S02]  /*90c0*/  ULEA UR5, UR19, UR5, 0x1 ;  /* 0x0000000513057291 */ /* 0x000fe4000f8e083f */
[----:B------:R-:W-:Y:S02]  /*90d0*/  ULEA UR6, UR19, UR6, 0x1 ;  /* 0x0000000613067291 */ /* 0x000fe4000f8e083f */
[----:B------:R-:W-:-:S13]  /*90e0*/  ISETP.NE.AND P0, PT, RZ, UR7, PT ;  /* 0x00000007ff007c0c */ /* 0x000fda000bf05270 */
[----:B------:R-:W-:Y:S05]  /*90f0*/  @!P0 BRA `(.L_x_1687) ;  /* 0x0000002c00748947 */ /* 0x000fea0003800000 */
[----:B------:R-:W-:Y:S05]  /*9100*/  BRA `(.L_x_1784) ;  /* 0xfffffffc00207947 */ /* 0x000fea000383ffff */
.L_x_1728:
        /* <DEDUP_REMOVED lines=14> */
.L_x_1785:
        /* <DEDUP_REMOVED lines=14> */
.L_x_1787:
[----:B------:R-:W-:-:S05]  /*92d0*/  ULDC UR4, c[0x0][0x8bc] ;  /* 0x00022f0000047ab9 */ /* 0x000fca0000000800 */
.L_x_1786:
        /* <DEDUP_REMOVED lines=59> */
.L_x_1789:
        /* <DEDUP_REMOVED lines=13> */
.L_x_1790:
        /* <DEDUP_REMOVED lines=8> */
.L_x_1791:
        /* <DEDUP_REMOVED lines=21> */
.L_x_1792:
        /* <DEDUP_REMOVED lines=50> */
.L_x_1831:
        /* <DEDUP_REMOVED lines=15> */
.L_x_1795:
        /* <DEDUP_REMOVED lines=127> */
.L_x_1806:
[----:B-123--:R-:W-:-:S04]  /*a530*/  SHF.L.U32 R18, R10, 0x1f, RZ ;  /* 0x0000001f0a127819 */ /* 0x00efc800000006ff */
[----:B------:R-:W2:Y:S02]  /*a540*/  SYNCS.PHASECHK.TRANS64.TRYWAIT P1, [R15+URZ+0x26840], R18 ;  /* 0x026840120f0075a7 */ /* 0x000ea4000802017f */
[----:B--2---:R-:W-:Y:S05]  /*a550*/  @!P1 BRA `(.L_x_1798) ;  /* 0x0000001c00309947 */ /* 0x004fea0003800000 */
.L_x_1832:
        /* <DEDUP_REMOVED lines=8> */
.L_x_1799:
        /* <DEDUP_REMOVED lines=44> */
.L_x_1833:
        /* <DEDUP_REMOVED lines=8> */
.L_x_1801:
        /* <DEDUP_REMOVED lines=44> */
.L_x_1834:
        /* <DEDUP_REMOVED lines=8> */
.L_x_1803:
        /* <DEDUP_REMOVED lines=38> */
.L_x_1836:
        /* <DEDUP_REMOVED lines=8> */
.L_x_1805:
        /* <DEDUP_REMOVED lines=44> */
.L_x_1797:
[----:B------:R-:W4:Y:S02]  /*b200*/  LDL.LU R4, [R1+0x8] ;  /* 0x0000080001047983 */ /* 0x000f240000300800 */
[----:B----4-:R-:W-:Y:S02]  /*b210*/  ISETP.NE.AND P1, PT, R4, RZ, PT ;  /* 0x000000ff0400720c */ /* 0x010fe40003f25270 */
[----:B------:R4:W5:Y:S11]  /*b220*/  LDL R4, [R1+0x4] ;  /* 0x0000040001047983 */ /* 0x0009760000100800 */
[----:B----4-:R-:W-:Y:S05]  /*b230*/  @!P1 BRA `(.L_x_1796) ;  /* 0x0000000400949947 */ /* 0x010fea0003800000 */
[----:B------:R-:W-:-:S04]  /*b240*/  SHF.L.U32 R12, R10, 0x1f, RZ ;  /* 0x0000001f0a0c7819 */ /* 0x000fc800000006ff */
[----:B------:R-:W4:Y:S02]  /*b250*/  SYNCS.PHASECHK.TRANS64.TRYWAIT P1, [R15+URZ+0x26840], R12 ;  /* 0x0268400c0f0075a7 */ /* 0x000f24000802017f */
[----:B----4-:R-:W-:Y:S05]  /*b260*/  @!P1 BRA `(.L_x_1807) ;  /* 0x0000001000409947 */ /* 0x010fea0003800000 */
.L_x_1837:
        /* <DEDUP_REMOVED lines=8> */
.L_x_1808:
        /* <DEDUP_REMOVED lines=41> */
.L_x_1838:
        /* <DEDUP_REMOVED lines=8> */
.L_x_1810:
        /* <DEDUP_REMOVED lines=41> */
.L_x_1796:
[----:B------:R-:W1:Y:S01]  /*b890*/  S2R R0, SR_TID.X ;  /* 0x0000000000007919 */ /* 0x000e620000002100 */
[----:B------:R-:W-:Y:S01]  /*b8a0*/  IMAD R3, R16, 0x8, R15 ;  /* 0x0000000810037824 */ /* 0x000fe200078e020f */
[----:B-1----:R-:W-:Y:S02]  /*b8b0*/  LOP3.LUT R2, R0, 0x7f, RZ, 0xc0, !PT ;  /* 0x0000007f00027812 */ /* 0x002fe400078ec0ff */
[----:B------:R-:W-:Y:S02]  /*b8c0*/  SHF.L.U32 R0, R10, 0x1f, RZ ;  /* 0x0000001f0a007819 */ /* 0x000fe400000006ff */
[----:B------:R-:W-:Y:S02]  /*b8d0*/  ISETP.NE.AND P1, PT, R2, RZ, PT ;  /* 0x000000ff0200720c */ /* 0x000fe40003f25270 */
[----:B------:R-:W1:Y:S02]  /*b8e0*/  SYNCS.PHASECHK.TRANS64.TRYWAIT P0, [R3+URZ+0x26840], R0 ;  /* 0x02684000030075a7 */ /* 0x000e64000800017f */
[----:B-1----:R-:W-:Y:S09]  /*b8f0*/  @!P0 BRA `(.L_x_1811) ;  /* 0x0000000800c48947 */ /* 0x002ff20003800000 */
.L_x_1839:
[----:B------:R-:W-:Y:S05]  /*b900*/  @P1 BRA `(.L_x_1812) ;  /* 0x0000000000181947 */ /* 0x000fea0003800000 */
[----:B------:R-:W1:Y:S01]  /*b910*/  S2R R2, SR_TID.X ;  /* 0x0000000000027919 */ /* 0x000e620000002100 */
[----:B------:R-:W-:-:S04]  /*b920*/  IMAD.MOV.U32 R0, RZ, RZ, 0x3100 ;  /* 0x00003100ff007424 */ /* 0x000fc800078e00ff */
[----:B------:R1:W-:Y:S02]  /*b930*/  SYNCS.ARRIVE.TRANS64 RZ, [R3+URZ+0x26830], R0 ;  /* 0x0268300003ff79a7 */ /* 0x0003e4000800003f */
[----:B-1----:R-:W-:-:S13]  /*b940*/  LOP3.LUT P0, RZ, R2, 0x1f, RZ, 0xc0, !PT ;  /* 0x0000001f02ff7812 */ /* 0x002fda000780c0ff */
[----:B------:R-:W-:Y:S05]  /*b950*/  @!P0 BRA `(.L_x_1812) ;  /* 0x0000000000048947 */ /* 0x000fea0003800000 */
[----:B------:R-:W-:Y:S01]  /*b960*/  BPT.TRAP 0x1 ;  /* 0x000000040000795c */ /* 0x000fe20000300000 */
.L_x_1812:
        /* <DEDUP_REMOVED lines=48> */
.L_x_1793:
[----:B------:R-:W-:Y:S05]  /*bc70*/  BSYNC B0 ;  /* 0x0000000000007941 */ /* 0x000fea0003800000 */
.L_x_1788:
[----:B------:R-:W-:-:S03]  /*bc80*/  UMOV UR8, 0xffffffff ;  /* 0xffffffff00087882 */ /* 0x000fc60000000000 */
[----:B------:R-:W-:Y:S05]  /*bc90*/  BRA.DIV UR8, `(.L_x_1813) ;  /* 0x0000000608f07947 */ /* 0x000fea000b800000 */
[----:B------:R-:W-:-:S13]  /*bca0*/  ELECT P6, URZ, PT ;  /* 0x00000000003f782f */ /* 0x000fda00038c0000 */
.L_x_1842:
[----:B------:R-:W-:Y:S05]  /*bcb0*/  @!P6 BRA `(.L_x_1687) ;  /* 0x000000000084e947 */ /* 0x000fea0003800000 */
[----:B------:R-:W-:-:S06]  /*bcc0*/  ULOP3.LUT UR8, UR38, 0x2, URZ, 0xfc, !UPT ;  /* 0x0000000226087892 */ /* 0x000fcc000f8efc3f */
[----:B------:R-:W-:-:S05]  /*bcd0*/  IMAD.U32 R2, RZ, RZ, UR8 ;  /* 0x00000008ff027e24 */ /* 0x000fca000f8e00ff */
[----:B------:R-:W-:-:S13]  /*bce0*/  ISETP.NE.AND P2, PT, R2, 0x3, PT ;  /* 0x000000030200780c */ /* 0x000fda0003f45270 */
[----:B------:R-:W-:Y:S05]  /*bcf0*/  @!P2 BRA `(.L_x_1814) ;  /* 0x000000000004a947 */ /* 0x000fea0003800000 */
[----:B---3--:R-:W-:Y:S01]  /*bd00*/  BPT.TRAP 0x1 ;  /* 0x000000040000795c */ /* 0x008fe20000300000 */
.L_x_1814:
        /* <DEDUP_REMOVED lines=15> */
.L_x_1843:
[----:B------:R-:W2:Y:S02]  /*be00*/  SYNCS.PHASECHK.TRANS64.TRYWAIT P0, [R3+URZ], R2 ;  /* 0x00000002030075a7 */ /* 0x000ea4000800017f */
[----:B--2---:R-:W-:Y:S05]  /*be10*/  @!P0 BRA `(.L_x_1816) ;  /* 0x0000000400c48947 */ /* 0x004fea0003800000 */
.L_x_1844:
[----:B------:R-:W-:Y:S05]  /*be20*/  @!P2 BRA `(.L_x_1817) ;  /* 0x000000000004a947 */ /* 0x000fea0003800000 */
[----:B---3--:R-:W-:Y:S01]  /*be30*/  BPT.TRAP 0x1 ;  /* 0x000000040000795c */ /* 0x008fe20000300000 */
.L_x_1817:
[----:B--2---:R-:W-:-:S04]  /*be40*/  VIADD R3, R8, 0x26840 ;  /* 0x0002684008037836 */ /* 0x004fc80000000000 */
[----:B------:R-:W-:-:S04]  /*be50*/  IMAD R5, R0, 0x8, R3 ;  /* 0x0000000800057824 */ /* 0x000fc800078e0203 */
[----:B------:R-:W2:Y:S02]  /*be60*/  SYNCS.PHASECHK.TRANS64.TRYWAIT P0, [R5+URZ], R4 ;  /* 0x00000004050075a7 */ /* 0x000ea4000800017f */
[----:B--2---:R-:W-:Y:S05]  /*be70*/  @!P0 BRA `(.L_x_1818) ;  /* 0x0000000400c08947 */ /* 0x004fea0003800000 */
.L_x_1845:
[----:B------:R-:W-:-:S07]  /*be80*/  IMAD R3, R6, 0x8, R3 ;  /* 0x0000000806037824 */ /* 0x000fce00078e0203 */
.L_x_1819:
[----:B----4-:R4:W1:Y:S02]  /*be90*/  SYNCS.PHASECHK.TRANS64.TRYWAIT P0, [R3+URZ], R2 ;  /* 0x00000002030075a7 */ /* 0x010864000800017f */
[----:B-1----:R-:W-:Y:S05]  /*bea0*/  @!P0 NANOSLEEP.SYNCS 0x989680 ;  /* 0x009896800000895d */ /* 0x002fea0003900000 */
[----:B------:R-:W1:Y:S02]  /*beb0*/  @!P0 SYNCS.PHASECHK.TRANS64 P0, [R3+URZ], R2 ;  /* 0x00000002030085a7 */ /* 0x000e64000800007f */
[----:B-1----:R-:W-:Y:S05]  /*bec0*/  @!P0 BRA `(.L_x_1819) ;  /* 0xfffffffc00f08947 */ /* 0x002fea000383ffff */
.L_x_1687:
[----:B---3--:R-:W-:Y:S05]  /*bed0*/  BSYNC B6 ;  /* 0x0000000000067941 */ /* 0x008fea0003800000 */
.L_x_1681:
[----:B------:R-:W-:Y:S05]  /*bee0*/  EXIT ;  /* 0x000000000000794d */ /* 0x000fea0003800000 */
.L_x_1698:
[----:B------:R-:W-:Y:S02]  /*bef0*/  IMAD.MOV.U32 R13, RZ, RZ, R17 ;  /* 0x000000ffff0d7224 */ /* 0x000fe400078e0011 */
[----:B------:R-:W-:Y:S02]  /*bf00*/  IMAD.MOV.U32 R12, RZ, RZ, RZ ;  /* 0x000000ffff0c7224 */ /* 0x000fe400078e00ff */
[----:B------:R-:W-:Y:S02]  /*bf10*/  IMAD.MOV.U32 R11, RZ, RZ, 0x1f ;  /* 0x0000001fff0b7424 */ /* 0x000fe400078e00ff */
[----:B------:R-:W-:-:S07]  /*bf20*/  IMAD.MOV.U32 R15, RZ, RZ, -0x1 ;  /* 0xffffffffff0f7424 */ /* 0x000fce00078e00ff */
[----:B------:R-:W-:Y:S05]  /*bf30*/  WARPSYNC.COLLECTIVE R15, `(.L_x_1820) ;  /* 0x000000000f087348 */ /* 0x000fea0003c00000 */
[----:B------:R1:W2:Y:S02]  /*bf40*/  SHFL.IDX P6, R14, R13, R12, R11 ;  /* 0x0000000c0d0e7389 */ /* 0x0002a400000c000b */
[----:B-12---:R-:W-:Y:S01]  /*bf50*/  ENDCOLLECTIVE ;  /* 0x000000000000791b */ /* 0x006fe20003800000 */
.L_x_1820:
[----:B------:R-:W-:Y:S05]  /*bf60*/  BRA `(.L_x_1821) ;  /* 0xffffff54006c7947 */ /* 0x000fea000383ffff */
.L_x_1700:
[----:B--2---:R2:W3:Y:S02]  /*bf70*/  SYNCS.PHASECHK.TRANS64.TRYWAIT P0, [R237+URZ+0x26800], R4 ;  /* 0x02680004ed0075a7 */ /* 0x0044e4000800017f */
[----:B---3--:R-:W-:Y:S05]  /*bf80*/  @!P0 NANOSLEEP.SYNCS 0x989680 ;  /* 0x009896800000895d */ /* 0x008fea0003900000 */
[----:B------:R-:W3:Y:S02]  /*bf90*/  @!P0 SYNCS.PHASECHK.TRANS64 P0, [R237+URZ+0x26800], R4 ;  /* 0x02680004ed0085a7 */ /* 0x000ee4000800007f */
[----:B---3--:R-:W-:Y:S05]  /*bfa0*/  @!P0 BRA `(.L_x_1700) ;  /* 0xfffffffc00f08947 */ /* 0x008fea000383ffff */
[----:B------:R-:W-:Y:S05]  /*bfb0*/  BRA `(.L_x_1699) ;  /* 0xffffff5400947947 */ /* 0x000fea000383ffff */
.L_x_1705:
[----:B--2---:R-:W-:-:S04]  /*bfc0*/  IMAD.U32 R5, RZ, RZ, UR7 ;  /* 0x00000007ff057e24 */ /* 0x004fc8000f8e00ff */
[----:B------:R2:W3:Y:S03]  /*bfd0*/  SYNCS.PHASECHK.TRANS64.TRYWAIT P0, [R5+URZ+0x26810], R120 ;  /* 0x02681078050075a7 */ /* 0x0004e6000800017f */
[----:B---3--:R-:W-:Y:S05]  /*bfe0*/  @!P0 NANOSLEEP.SYNCS 0x989680 ;  /* 0x009896800000895d */ /* 0x008fea0003900000 */
[----:B------:R-:W3:Y:S02]  /*bff0*/  @!P0 SYNCS.PHASECHK.TRANS64 P0, [R5+URZ+0x26810], R120 ;  /* 0x02681078050085a7 */ /* 0x000ee4000800007f */
[----:B---3--:R-:W-:Y:S05]  /*c000*/  @!P0 BRA `(.L_x_1705) ;  /* 0xfffffffc00ec8947 */ /* 0x008fea000383ffff */
[----:B------:R-:W-:Y:S05]  /*c010*/  BRA `(.L_x_1704) ;  /* 0xffffff5c00f07947 */ /* 0x000fea000383ffff */
.L_x_1709:
[----:B------:R-:W-:-:S04]  /*c020*/  IMAD.U32 R121, RZ, RZ, UR7 ;  /* 0x00000007ff797e24 */ /* 0x000fc8000f8e00ff */
[----:B------:R1:W1:Y:S03]  /*c030*/  SYNCS.PHASECHK.TRANS64.TRYWAIT P0, [R121+URZ+0x26830], R120 ;  /* 0x02683078790075a7 */ /* 0x000266000800017f */
[----:B-1----:R-:W-:Y:S05]  /*c040*/  @!P0 NANOSLEEP.SYNCS 0x989680 ;  /* 0x009896800000895d */ /* 0x002fea0003900000 */
[----:B------:R-:W1:Y:S02]  /*c050*/  @!P0 SYNCS.PHASECHK.TRANS64 P0, [R121+URZ+0x26830], R120 ;  /* 0x02683078790085a7 */ /* 0x000e64000800007f */
[----:B-1----:R-:W-:Y:S05]  /*c060*/  @!P0 BRA `(.L_x_1709) ;  /* 0xfffffffc00ec8947 */ /* 0x002fea000383ffff */
[----:B------:R-:W-:Y:S05]  /*c070*/  BRA `(.L_x_1708) ;  /* 0xffffff6400b47947 */ /* 0x000fea000383ffff */
.L_x_1741:
[----:B------:R-:W-:Y:S01]  /*c080*/  BSSY B0, `(.L_x_1822) ;  /* 0x0000005000007945 */ /* 0x000fe20003800000 */
[----:B------:R-:W-:-:S07]  /*c090*/  IMAD.MOV.U32 R15, RZ, RZ, -0x1 ;  /* 0xffffffffff0f7424 */ /* 0x000fce00078e00ff */
[----:B------:R-:W-:Y:S05]  /*c0a0*/  WARPSYNC.COLLECTIVE R15, `(.L_x_1823) ;  /* 0x000000000f087348 */ /* 0x000fea0003c00000 */
[----:B------:R-:W-:Y:S01]  /*c0b0*/  NOP ;  /* 0x0000000000007918 */ /* 0x000fe20000000000 */
[----:B------:R-:W-:Y:S01]  /*c0c0*/  ENDCOLLECTIVE ;  /* 0x000000000000791b */ /* 0x000fe20003800000 */
.L_x_1823:
[----:B------:R-:W-:Y:S05]  /*c0d0*/  BSYNC B0 ;  /* 0x0000000000007941 */ /* 0x000fea0003800000 */
.L_x_1822:
[----:B------:R-:W-:Y:S05]  /*c0e0*/  BRA `(.L_x_1824) ;  /* 0xffffffb800607947 */ /* 0x000fea000383ffff */
.L_x_1754:
[----:B------:R-:W-:Y:S01]  /*c0f0*/  BSSY B0, `(.L_x_1825) ;  /* 0x0000005000007945 */ /* 0x000fe20003800000 */
[----:B------:R-:W-:-:S07]  /*c100*/  IMAD.MOV.U32 R15, RZ, RZ, -0x1 ;  /* 0xffffffffff0f7424 */ /* 0x000fce00078e00ff */
[----:B------:R-:W-:Y:S05]  /*c110*/  WARPSYNC.COLLECTIVE R15, `(.L_x_1826) ;  /* 0x000000000f087348 */ /* 0x000fea0003c00000 */
[----:B------:R-:W-:Y:S01]  /*c120*/  NOP ;  /* 0x0000000000007918 */ /* 0x000fe20000000000 */
[----:B------:R-:W-:Y:S01]  /*c130*/  ENDCOLLECTIVE ;  /* 0x000000000000791b */ /* 0x000fe20003800000 */
.L_x_1826:
[----:B------:R-:W-:Y:S05]  /*c140*/  BSYNC B0 ;  /* 0x0000000000007941 */ /* 0x000fea0003800000 */
.L_x_1825:
[----:B------:R-:W-:Y:S05]  /*c150*/  BRA `(.L_x_1827) ;  /* 0xffffffbc00f47947 */ /* 0x000fea000383ffff */
.L_x_1766:
[----:B------:R-:W-:Y:S01]  /*c160*/  BSSY B0, `(.L_x_1828) ;  /* 0x0000005000007945 */ /* 0x000fe20003800000 */
[----:B------:R-:W-:-:S07]  /*c170*/  IMAD.MOV.U32 R15, RZ, RZ, -0x1 ;  /* 0xffffffffff0f7424 */ /* 0x000fce00078e00ff */
[----:B------:R-:W-:Y:S05]  /*c180*/  WARPSYNC.COLLECTIVE R15, `(.L_x_1829) ;  /* 0x000000000f087348 */ /* 0x000fea0003c00000 */
[----:B------:R-:W-:Y:S01]  /*c190*/  NOP ;  /* 0x0000000000007918 */ /* 0x000fe20000000000 */
[----:B------:R-:W-:Y:S01]  /*c1a0*/  ENDCOLLECTIVE ;  /* 0x000000000000791b */ /* 0x000fe20003800000 */
.L_x_1829:
[----:B------:R-:W-:Y:S05]  /*c1b0*/  BSYNC B0 ;  /* 0x0000000000007941 */ /* 0x000fea0003800000 */
.L_x_1828:
[----:B------:R-:W-:Y:S05]  /*c1c0*/  BRA `(.L_x_1830) ;  /* 0xffffffc4001c7947 */ /* 0x000fea000383ffff */
.L_x_1794:
[----:B-1----:R1:W2:Y:S02]  /*c1d0*/  SYNCS.PHASECHK.TRANS64.TRYWAIT P0, [R15+URZ+0x26820], R0 ;  /* 0x026820000f0075a7 */ /* 0x0022a4000800017f */
[----:B--2---:R-:W-:Y:S05]  /*c1e0*/  @!P0 NANOSLEEP.SYNCS 0x989680 ;  /* 0x009896800000895d */ /* 0x004fea0003900000 */
[----:B------:R-:W2:Y:S02]  /*c1f0*/  @!P0 SYNCS.PHASECHK.TRANS64 P0, [R15+URZ+0x26820], R0 ;  /* 0x026820000f0085a7 */ /* 0x000ea4000800007f */
[----:B--2---:R-:W-:Y:S05]  /*c200*/  @!P0 BRA `(.L_x_1794) ;  /* 0xfffffffc00f08947 */ /* 0x004fea000383ffff */
[----:B------:R-:W-:Y:S05]  /*c210*/  BRA `(.L_x_1831) ;  /* 0xffffffd8008c7947 */ /* 0x000fea000383ffff */
.L_x_1798:
[----:B--2---:R2:W3:Y:S02]  /*c220*/  SYNCS.PHASECHK.TRANS64.TRYWAIT P1, [R15+URZ+0x26840], R18 ;  /* 0x026840120f0075a7 */ /* 0x0044e4000802017f */
[----:B---3--:R-:W-:Y:S05]  /*c230*/  @!P1 NANOSLEEP.SYNCS 0x989680 ;  /* 0x009896800000995d */ /* 0x008fea0003900000 */
[----:B------:R-:W3:Y:S02]  /*c240*/  @!P1 SYNCS.PHASECHK.TRANS64 P1, [R15+URZ+0x26840], R18 ;  /* 0x026840120f0095a7 */ /* 0x000ee4000802007f */
[----:B---3--:R-:W-:Y:S05]  /*c250*/  @!P1 BRA `(.L_x_1798) ;  /* 0xfffffffc00f09947 */ /* 0x008fea000383ffff */
[----:B------:R-:W-:Y:S05]  /*c260*/  BRA `(.L_x_1832) ;  /* 0xffffffe000bc7947 */ /* 0x000fea000383ffff */
.L_x_1800:
[----:B-1----:R1:W3:Y:S02]  /*c270*/  SYNCS.PHASECHK.TRANS64.TRYWAIT P1, [R15+URZ+0x26828], R18 ;  /* 0x026828120f0075a7 */ /* 0x0022e4000802017f */
[----:B---3--:R-:W-:Y:S05]  /*c280*/  @!P1 NANOSLEEP.SYNCS 0x989680 ;  /* 0x009896800000995d */ /* 0x008fea0003900000 */
[----:B------:R-:W3:Y:S02]  /*c290*/  @!P1 SYNCS.PHASECHK.TRANS64 P1, [R15+URZ+0x26828], R18 ;  /* 0x026828120f0095a7 */ /* 0x000ee4000802007f */
[----:B---3--:R-:W-:Y:S05]  /*c2a0*/  @!P1 BRA `(.L_x_1800) ;  /* 0xfffffffc00f09947 */ /* 0x008fea000383ffff */
[----:B------:R-:W-:Y:S05]  /*c2b0*/  BRA `(.L_x_1833) ;  /* 0xffffffe400787947 */ /* 0x000fea000383ffff */
.L_x_1802:
[----:B---3--:R3:W4:Y:S02]  /*c2c0*/  SYNCS.PHASECHK.TRANS64.TRYWAIT P1, [R15+URZ+0x26848], R18 ;  /* 0x026848120f0075a7 */ /* 0x008724000802017f */
[----:B----4-:R-:W-:Y:S05]  /*c2d0*/  @!P1 NANOSLEEP.SYNCS 0x989680 ;  /* 0x009896800000995d */ /* 0x010fea0003900000 */
[----:B------:R-:W4:Y:S02]  /*c2e0*/  @!P1 SYNCS.PHASECHK.TRANS64 P1, [R15+URZ+0x26848], R18 ;  /* 0x026848120f0095a7 */ /* 0x000f24000802007f */
[----:B----4-:R-:W-:Y:S05]  /*c2f0*/  @!P1 BRA `(.L_x_1802) ;  /* 0xfffffffc00f09947 */ /* 0x010fea000383ffff */
[----:B------:R-:W-:Y:S05]  /*c300*/  BRA `(.L_x_1834) ;  /* 0xffffffe800347947 */ /* 0x000fea000383ffff */
.L_x_1804:
[----:B------:R-:W-:-:S07]  /*c310*/  SHF.L.U32 R4, R10, 0x1f, RZ ;  /* 0x0000001f0a047819 */ /* 0x000fce00000006ff */
.L_x_1835:
[----:B----4-:R4:W1:Y:S02]  /*c320*/  SYNCS.PHASECHK.TRANS64.TRYWAIT P1, [R15+URZ+0x26820], R4 ;  /* 0x026820040f0075a7 */ /* 0x010864000802017f */
[----:B-1----:R-:W-:Y:S05]  /*c330*/  @!P1 NANOSLEEP.SYNCS 0x989680 ;  /* 0x009896800000995d */ /* 0x002fea0003900000 */
[----:B------:R-:W1:Y:S02]  /*c340*/  @!P1 SYNCS.PHASECHK.TRANS64 P1, [R15+URZ+0x26820], R4 ;  /* 0x026820040f0095a7 */ /* 0x000e64000802007f */
[----:B-1----:R-:W-:Y:S05]  /*c350*/  @!P1 BRA `(.L_x_1835) ;  /* 0xfffffffc00f09947 */ /* 0x002fea000383ffff */
[----:B------:R-:W-:Y:S05]  /*c360*/  BRA `(.L_x_1836) ;  /* 0xffffffe800d47947 */ /* 0x000fea000383ffff */
.L_x_1807:
[----:B----4-:R4:W1:Y:S02]  /*c370*/  SYNCS.PHASECHK.TRANS64.TRYWAIT P1, [R15+URZ+0x26840], R12 ;  /* 0x0268400c0f0075a7 */ /* 0x010864000802017f */
[----:B-1----:R-:W-:Y:S05]  /*c380*/  @!P1 NANOSLEEP.SYNCS 0x989680 ;  /* 0x009896800000995d */ /* 0x002fea0003900000 */
[----:B------:R-:W1:Y:S02]  /*c390*/  @!P1 SYNCS.PHASECHK.TRANS64 P1, [R15+URZ+0x26840], R12 ;  /* 0x0268400c0f0095a7 */ /* 0x000e64000802007f */
[----:B-1----:R-:W-:Y:S05]  /*c3a0*/  @!P1 BRA `(.L_x_1807) ;  /* 0xfffffffc00f09947 */ /* 0x002fea000383ffff */
[----:B------:R-:W-:Y:S05]  /*c3b0*/  BRA `(.L_x_1837) ;  /* 0xffffffec00ac7947 */ /* 0x000fea000383ffff */
.L_x_1809:
[----:B-1----:R1:W2:Y:S02]  /*c3c0*/  SYNCS.PHASECHK.TRANS64.TRYWAIT P1, [R15+URZ+0x26828], R12 ;  /* 0x0268280c0f0075a7 */ /* 0x0022a4000802017f */
[----:B--2---:R-:W-:Y:S05]  /*c3d0*/  @!P1 NANOSLEEP.SYNCS 0x989680 ;  /* 0x009896800000995d */ /* 0x004fea0003900000 */
[----:B------:R-:W2:Y:S02]  /*c3e0*/  @!P1 SYNCS.PHASECHK.TRANS64 P1, [R15+URZ+0x26828], R12 ;  /* 0x0268280c0f0095a7 */ /* 0x000ea4000802007f */
[----:B--2---:R-:W-:Y:S05]  /*c3f0*/  @!P1 BRA `(.L_x_1809) ;  /* 0xfffffffc00f09947 */ /* 0x004fea000383ffff */
[----:B------:R-:W-:Y:S05]  /*c400*/  BRA `(.L_x_1838) ;  /* 0xfffffff0005c7947 */ /* 0x000fea000383ffff */
.L_x_1811:
[----:B------:R1:W1:Y:S02]  /*c410*/  SYNCS.PHASECHK.TRANS64.TRYWAIT P0, [R3+URZ+0x26840], R0 ;  /* 0x02684000030075a7 */ /* 0x000264000800017f */
[----:B-1----:R-:W-:Y:S05]  /*c420*/  @!P0 NANOSLEEP.SYNCS 0x989680 ;  /* 0x009896800000895d */ /* 0x002fea0003900000 */
[----:B------:R-:W1:Y:S02]  /*c430*/  @!P0 SYNCS.PHASECHK.TRANS64 P0, [R3+URZ+0x26840], R0 ;  /* 0x02684000030085a7 */ /* 0x000e64000800007f */
[----:B-1----:R-:W-:Y:S05]  /*c440*/  @!P0 BRA `(.L_x_1811) ;  /* 0xfffffffc00f08947 */ /* 0x002fea000383ffff */
[----:B------:R-:W-:Y:S05]  /*c450*/  BRA `(.L_x_1839) ;  /* 0xfffffff400287947 */ /* 0x000fea000383ffff */
.L_x_1813:
[----:B------:R-:W-:Y:S01]  /*c460*/  BSSY B0, `(.L_x_1840) ;  /* 0x0000006000007945 */ /* 0x000fe20003800000 */
[----:B------:R-:W-:-:S07]  /*c470*/  IMAD.MOV.U32 R15, RZ, RZ, -0x1 ;  /* 0xffffffffff0f7424 */ /* 0x000fce00078e00ff */
[----:B---3--:R-:W-:Y:S05]  /*c480*/  WARPSYNC.COLLECTIVE R15, `(.L_x_1841) ;  /* 0x000000000f0c7348 */ /* 0x008fea0003c00000 */
[----:B------:R-:W-:Y:S02]  /*c490*/  ELECT P6, UR62, PT ;  /* 0x00000000003e782f */ /* 0x000fe400038c0000 */
[----:B------:R-:W-:Y:S01]  /*c4a0*/  MOV R14, UR62 ;  /* 0x0000003e000e7c02 */ /* 0x000fe20008000f00 */
[----:B---3--:R-:W-:Y:S10]  /*c4b0*/  ENDCOLLECTIVE ;  /* 0x000000000000791b */ /* 0x008ff40003800000 */
.L_x_1841:
[----:B------:R-:W-:Y:S05]  /*c4c0*/  BSYNC B0 ;  /* 0x0000000000007941 */ /* 0x000fea0003800000 */
.L_x_1840:
[----:B------:R-:W-:Y:S05]  /*c4d0*/  BRA `(.L_x_1842) ;  /* 0xfffffff400f47947 */ /* 0x000fea000383ffff */
.L_x_1815:
[----:B-1----:R1:W2:Y:S02]  /*c4e0*/  SYNCS.PHASECHK.TRANS64.TRYWAIT P0, [R7+URZ], R4 ;  /* 0x00000004070075a7 */ /* 0x0022a4000800017f */
[----:B--2---:R-:W-:Y:S05]  /*c4f0*/  @!P0 NANOSLEEP.SYNCS 0x989680 ;  /* 0x009896800000895d */ /* 0x004fea0003900000 */
[----:B------:R-:W2:Y:S02]  /*c500*/  @!P0 SYNCS.PHASECHK.TRANS64 P0, [R7+URZ], R4 ;  /* 0x00000004070085a7 */ /* 0x000ea4000800007f */
[----:B--2---:R-:W-:Y:S05]  /*c510*/  @!P0 BRA `(.L_x_1815) ;  /* 0xfffffffc00f08947 */ /* 0x004fea000383ffff */
[----:B------:R-:W-:Y:S05]  /*c520*/  BRA `(.L_x_1843) ;  /* 0xfffffff800347947 */ /* 0x000fea000383ffff */
.L_x_1816:
[----:B--2---:R2:W4:Y:S02]  /*c530*/  SYNCS.PHASECHK.TRANS64.TRYWAIT P0, [R3+URZ], R2 ;  /* 0x00000002030075a7 */ /* 0x004524000800017f */
[----:B----4-:R-:W-:Y:S05]  /*c540*/  @!P0 NANOSLEEP.SYNCS 0x989680 ;  /* 0x009896800000895d */ /* 0x010fea0003900000 */
[----:B------:R-:W4:Y:S02]  /*c550*/  @!P0 SYNCS.PHASECHK.TRANS64 P0, [R3+URZ], R2 ;  /* 0x00000002030085a7 */ /* 0x000f24000800007f */
[----:B----4-:R-:W-:Y:S05]  /*c560*/  @!P0 BRA `(.L_x_1816) ;  /* 0xfffffffc00f08947 */ /* 0x010fea000383ffff */
[----:B------:R-:W-:Y:S05]  /*c570*/  BRA `(.L_x_1844) ;  /* 0xfffffff800287947 */ /* 0x000fea000383ffff */
.L_x_1818:
[----:B--2---:R2:W4:Y:S02]  /*c580*/  SYNCS.PHASECHK.TRANS64.TRYWAIT P0, [R5+URZ], R4 ;  /* 0x00000004050075a7 */ /* 0x004524000800017f */
[----:B----4-:R-:W-:Y:S05]  /*c590*/  @!P0 NANOSLEEP.SYNCS 0x989680 ;  /* 0x009896800000895d */ /* 0x010fea0003900000 */
[----:B------:R-:W4:Y:S02]  /*c5a0*/  @!P0 SYNCS.PHASECHK.TRANS64 P0, [R5+URZ], R4 ;  /* 0x00000004050085a7 */ /* 0x000f24000800007f */
[----:B----4-:R-:W-:Y:S05]  /*c5b0*/  @!P0 BRA `(.L_x_1818) ;  /* 0xfffffffc00f08947 */ /* 0x010fea000383ffff */
[----:B------:R-:W-:Y:S05]  /*c5c0*/  BRA `(.L_x_1845) ;  /* 0xfffffff8002c7947 */ /* 0x000fea000383ffff */
.L_x_1846:
        /* <DEDUP_REMOVED lines=11> */
.L_x_3308:


//--------------------- .text._ZN7cutlass13device_kernelIN5flash11enable_sm90INS1_16FlashAttnBwdSm90INS1_25CollectiveMainloopBwdSm90ILi2ELi2ELi2EN4cute5tupleIJNS5_1CILi1EEES8_S8_EEENS6_IJNS7_ILi64EEENS7_ILi128EEENS7_ILi96EEEEEENS_6half_tEfNS_4arch4Sm90ELb0ELb1ELb1ELb1ELb0ELb1ELb0ELb0ELi2ELi1ELi2ELi1ELb1EEENS1_24CollectiveEpilogueBwdGQAISD_fSG_Li256ELb1ELb0EEENS1_19SingleTileSchedulerILb1ELb0ELb0ELi128EEEEEEEEEvNT_6ParamsE --------------------------
	.section	.text._ZN7cutlass13device_kernelIN5flash11enable_sm90INS1_16FlashAttnBwdSm90INS1_25CollectiveMainloopBwdSm90ILi2ELi2ELi2EN4cute5tupleIJNS5_1CILi1EEES8_S8_EEENS6_IJNS7_ILi64EEENS7_ILi128EEENS7_ILi96EEEEEENS_6half_tEfNS_4arch4Sm90ELb0ELb1ELb1ELb1ELb0ELb1ELb0ELb0ELi2ELi1ELi2ELi1ELb1EEENS1_24CollectiveEpilogueBwdGQAISD_fSG_Li256ELb1ELb0EEENS1_19SingleTileSchedulerILb1ELb0ELb0ELi128EEEEEEEEEvNT_6ParamsE,"ax",@progbits
	.align	128
.text._ZN7cutlass13device_kernelIN5flash11enable_sm90INS1_16FlashAttnBwdSm90INS1_25CollectiveMainloopBwdSm90ILi2ELi2ELi2EN4cute5tupleIJNS5_1CILi1EEES8_S8_EEENS6_IJNS7_ILi64EEENS7_ILi128EEENS7_ILi96EEEEEENS_6half_tEfNS_4arch4Sm90ELb0ELb1ELb1ELb1ELb0ELb1ELb0ELb0ELi2ELi1ELi2ELi1ELb1EEENS1_24CollectiveEpilogueBwdGQAISD_fSG_Li256ELb1ELb0EEENS1_19SingleTileSchedulerILb1ELb0ELb0ELi128EEEEEEEEEvNT_6ParamsE:
        .type           _ZN7cutlass13device_kernelIN5flash11enable_sm90INS1_16FlashAttnBwdSm90INS1_25CollectiveMainloopBwdSm90ILi2ELi2ELi2EN4cute5tupleIJNS5_1CILi1EEES8_S8_EEENS6_IJNS7_ILi64EEENS7_ILi128EEENS7_ILi96EEEEEENS_6half_tEfNS_4arch4Sm90ELb0ELb1ELb1ELb1ELb0ELb1ELb0ELb0ELi2ELi1ELi2ELi1ELb1EEENS1_24CollectiveEpilogueBwdGQAISD_fSG_Li256ELb1ELb0EEENS1_19SingleTileSchedulerILb1ELb0ELb0ELi128EEEEEEEEEvNT_6ParamsE,@function
        .size           _ZN7cutlass13device_kernelIN5flash11enable_sm90INS1_16FlashAttnBwdSm90INS1_25CollectiveMainloopBwdSm90ILi2ELi2ELi2EN4cute5tupleIJNS5_1CILi1EEES8_S8_EEENS6_IJNS7_ILi64EEENS7_ILi128EEENS7_ILi96EEEEEENS_6half_tEfNS_4arch4Sm90ELb0ELb1ELb1ELb1ELb0ELb1ELb0ELb0ELi2ELi1ELi2ELi1ELb1EEENS1_24CollectiveEpilogueBwdGQAISD_fSG_Li256ELb1ELb0EEENS1_19SingleTileSchedulerILb1ELb0ELb0ELi128EEEEEEEEEvNT_6ParamsE,(.L_x_3309 - _ZN7cutlass13device_kernelIN5flash11enable_sm90INS1_16FlashAttnBwdSm90INS1_25CollectiveMainloopBwdSm90ILi2ELi2ELi2EN4cute5tupleIJNS5_1CILi1EEES8_S8_EEENS6_IJNS7_ILi64EEENS7_ILi128EEENS7_ILi96EEEEEENS_6half_tEfNS_4arch4Sm90ELb0ELb1ELb1ELb1ELb0ELb1ELb0ELb0ELi2ELi1ELi2ELi1ELb1EEENS1_24CollectiveEpilogueBwdGQAISD_fSG_Li256ELb1ELb0EEENS1_19SingleTileSchedulerILb1ELb0ELb0ELi128EEEEEEEEEvNT_6ParamsE)
        .other          _ZN7cutlass13device_kernelIN5flash11enable_sm90INS1_16FlashAttnBwdSm90INS1_25CollectiveMainloopBwdSm90ILi2ELi2ELi2EN4cute5tupleIJNS5_1CILi1EEES8_S8_EEENS6_IJNS7_ILi64EEENS7_ILi128EEENS7_ILi96EEEEEENS_6half_tEfNS_4arch4Sm90ELb0ELb1ELb1ELb1ELb0ELb1ELb0ELb0ELi2ELi1ELi2ELi1ELb1EEENS1_24CollectiveEpilogueBwdGQAISD_fSG_Li256ELb1ELb0EEENS1_19SingleTileSchedulerILb1ELb0ELb0ELi128EEEEEEEEEvNT_6ParamsE,@"STO_CUDA_ENTRY STV_DEFAULT"
_ZN7cutlass13device_kernelIN5flash11enable_sm90INS1_16FlashAttnBwdSm90INS1_25CollectiveMainloopBwdSm90ILi2ELi2ELi2EN4cute5tupleIJNS5_1CILi1EEES8_S8_EEENS6_IJNS7_ILi64EEENS7_ILi128EEENS7_ILi96EEEEEENS_6half_tEfNS_4arch4Sm90ELb0ELb1ELb1ELb1ELb0ELb1ELb0ELb0ELi2ELi1ELi2ELi1ELb1EEENS1_24CollectiveEpilogueBwdGQAISD_fSG_Li256ELb1ELb0EEENS1_19SingleTileSchedulerILb1ELb0ELb0ELi128EEEEEEEEEvNT_6ParamsE:
        /* <DEDUP_REMOVED lines=24> */
.L_x_1848:
[----:B------:R-:W-:Y:S05]  /*0180*/  BSYNC B0 ;  /* 0x0000000000007941 */ /* 0x000fea0003800000 */
.L_x_1847:
        /* <DEDUP_REMOVED lines=37> */
.L_x_1849:
        /* <DEDUP_REMOVED lines=22> */
.L_x_1850:
[----:B------:R-:W-:Y:S01]  /*0540*/  PLOP3.LUT P0, PT, PT, PT, UP0, 0x80, 0x0 ;  /* 0x000000000000781c */ /* 0x000fe20003f0f008 */
[----:B------:R-:W-:Y:S01]  /*0550*/  NOP ;  /* 0x0000000000007918 */ /* 0x000fe20000000000 */
[----:B------:R-:W-:Y:S01]  /*0560*/  ULDC.64 UR46, c[0x0][0x208] ;  /* 0x00008200002e7ab9 */ /* 0x000fe20000000a00 */
[----:B------:R-:W-:Y:S01]  /*0570*/  BSSY B6, `(.L_x_1851) ;  /* 0x000097c000067945 */ /* 0x000fe20003800000 */
[----:B-12-4-:R-:W-:Y:S09]  /*0580*/  BAR.SYNC.DEFER_BLOCKING 0x0 ;  /* 0x0000000000007b1d */ /* 0x016ff20000010000 */
[----:B------:R-:W-:Y:S05]  /*0590*/  @!P0 BRA `(.L_x_1852) ;  /* 0x0000005400c08947 */ /* 0x000fea0003800000 */
.L_x_1853:
        /* <DEDUP_REMOVED lines=24> */
.L_x_1854:
        /* <DEDUP_REMOVED lines=14> */
.L_x_1856:
[----:B------:R-:W-:-:S05]  /*0800*/  ULDC UR4, c[0x0][0x8c4] ;  /* 0x0002310000047ab9 */ /* 0x000fca0000000800 */
.L_x_1855:
        /* <DEDUP_REMOVED lines=19> */
.L_x_1858:
        /* <DEDUP_REMOVED lines=14> */
.L_x_1859:
        /* <DEDUP_REMOVED lines=11> */
.L_x_1860:
        /* <DEDUP_REMOVED lines=13> */
.L_x_1861:
        /* <DEDUP_REMOVED lines=66> */
.L_x_1862:
        /* <DEDUP_REMOVED lines=28> */
.L_x_1865:
        /* <DEDUP_REMOVED lines=15> */
.L_x_1864:
        /* <DEDUP_REMOVED lines=22> */
.L_x_1867:
        /* <DEDUP_REMOVED lines=15> */
.L_x_1866:
[----:B------:R-:W-:Y:S01]  /*14c0*/  SHF.R.S32.HI R19, RZ, 0x1f, R18 ;  /* 0x0000001fff137819 */ /* 0x000fe20000011412 */
[----:B------:R-:W-:-:S03]  /*14d0*/  UMOV UR4, 0xffffffff ;  /* 0xffffffff00047882 */ /* 0x000fc60000000000 */
[----:B------:R-:W-:-:S04]  /*14e0*/  LEA.HI R0, R19, R18, RZ, 0x7 ;  /* 0x0000001213007211 */ /* 0x000fc800078f38ff */
[----:B------:R-:W-:Y:S01]  /*14f0*/  SHF.R.S32.HI R17, RZ, 0x7, R0 ;  /* 0x00000007ff117819 */ /* 0x000fe20000011400 */
[----:B------:R-:W-:Y:S06]  /*1500*/  BRA.DIV UR4, `(.L_x_1868) ;  /* 0x0000008a04107947 */ /* 0x000fec000b800000 */
[----:B------:R1:W2:Y:S02]  /*1510*/  SHFL.IDX PT, R14, R17, RZ, 0x1f ;  /* 0x00001fff110e7589 */ /* 0x0002a400000e0000 */
.L_x_1952:
        /* <DEDUP_REMOVED lines=15> */
.L_x_1869:
        /* <DEDUP_REMOVED lines=19> */
.L_x_1871:
        /* <DEDUP_REMOVED lines=124> */
.L_x_1882:
[----:B------:R-:W-:-:S06]  /*1f00*/  UISETP.NE.AND UP0, UPT, UR11, 0x3, UPT ;  /* 0x000000030b00788c */ /* 0x000fcc000bf05270 */
[----:B------:R-:W-:-:S13]  /*1f10*/  PLOP3.LUT P6, PT, PT, PT, UP0, 0x80, 0x0 ;  /* 0x000000000000781c */ /* 0x000fda0003fcf008 */
[----:B-1----:R-:W-:Y:S05]  /*1f20*/  @!P6 BRA `(.L_x_1872) ;  /* 0x000000000004e947 */ /* 0x002fea0003800000 */
[----:B------:R-:W-:Y:S01]  /*1f30*/  BPT.TRAP 0x1 ;  /* 0x000000040000795c */ /* 0x000fe20000300000 */
.L_x_1872:
[----:B------:R-:W-:Y:S01]  /*1f40*/  R2UR UR7, R237 ;  /* 0x00000000ed0772ca */ /* 0x000fe200000e0000 */
[----:B------:R-:W-:-:S05]  /*1f50*/  IMAD.U32 R120, RZ, RZ, UR9 ;  /* 0x00000009ff787e24 */ /* 0x000fca000f8e00ff */
[----:B------:R-:W-:-:S07]  /*1f60*/  SHF.L.U32 R120, R120, 0x1f, RZ ;  /* 0x0000001f78787819 */ /* 0x000fce00000006ff */
[----:B------:R-:W-:-:S09]  /*1f70*/  ULEA UR7, UR4, UR7, 0x3 ;  /* 0x0000000704077291 */ /* 0x000fd2000f8e183f */
[----:B------:R1:W2:Y:S01]  /*1f80*/  SYNCS.PHASECHK.TRANS64.TRYWAIT P0, [UR7+0x26810], R120 ;  /* 0x02681078ff0075a7 */ /* 0x0002a20008000147 */
[----:B------:R-:W-:Y:S05]  /*1f90*/  @!P6 BRA `(.L_x_1873) ;  /* 0x000000000004e947 */ /* 0x000fea0003800000 */
[----:B------:R-:W-:Y:S01]  /*1fa0*/  BPT.TRAP 0x1 ;  /* 0x000000040000795c */ /* 0x000fe20000300000 */
.L_x_1873:
[----:B--2---:R-:W-:Y:S05]  /*1fb0*/  @P0 BRA `(.L_x_1874) ;  /* 0x0000000000080947 */ /* 0x004fea0003800000 */
[----:B------:R-:W2:Y:S02]  /*1fc0*/  SYNCS.PHASECHK.TRANS64.TRYWAIT P0, [UR7+0x26810], R120 ;  /* 0x02681078ff0075a7 */ /* 0x000ea40008000147 */
[----:B--2---:R-:W-:Y:S05]  /*1fd0*/  @!P0 BRA `(.L_x_1875) ;  /* 0x0000007c00908947 */ /* 0x004fea0003800000 */
.L_x_1874:
        /* <DEDUP_REMOVED lines=66> */
.L_x_1876:
[----:B------:R1:W1:Y:S01]  /*2400*/  SYNCS.PHASECHK.TRANS64.TRYWAIT P0, [UR7+0x26830], R120 ;  /* 0x02683078ff0075a7 */ /* 0x0002620008000147 */
[----:B------:R-:W-:Y:S05]  /*2410*/  @!P6 BRA `(.L_x_1877) ;  /* 0x000000000004e947 */ /* 0x000fea0003800000 */
[----:B------:R-:W-:Y:S01]  /*2420*/  BPT.TRAP 0x1 ;  /* 0x000000040000795c */ /* 0x000fe20000300000 */
.L_x_1877:
        /* <DEDUP_REMOVED lines=50> */
.L_x_1878:
        /* <DEDUP_REMOVED lines=598> */
.L_x_1880:
        /* <DEDUP_REMOVED lines=48> */
.L_x_1881:
        /* <DEDUP_REMOVED lines=62> */
.L_x_1863:
[----:B------:R-:W-:Y:S05]  /*5390*/  @P0 BRA `(.L_x_1857) ;  /* 0x0000004800640947 */ /* 0x000fea0003800000 */
[----:B------:R-:W-:Y:S01]  /*53a0*/  ULDC.64 UR4, c[0x0][0x878] ;  /* 0x00021e0000047ab9 */ /* 0x000fe20000000a00 */
[----:B-1----:R-:W1:Y:S01]  /*53b0*/  S2R R4, SR_TID.X ;  /* 0x0000000000047919 */ /* 0x002e620000002100 */
        /* <DEDUP_REMOVED lines=98> */
.L_x_1885:
[----:B------:R-:W-:Y:S01]  /*59e0*/  @P0 ELECT P1, URZ, PT ;  /* 0x00000000003f082f */ /* 0x000fe20003820000 */
[----:B------:R2:W-:-:S12]  /*59f0*/  UBLKRED.G.S.ADD.F32.RN [UR6], [UR4], UR5, desc[UR8] ;  /* 0x00000806040073bb */ /* 0x0005d800080a1405 */
[----:B------:R-:W-:Y:S02]  /*5a00*/  @P1 PLOP3.LUT P0, PT, P1, PT, PT, 0x8, 0x0 ;  /* 0x000000000000181c */ /* 0x000fe40000f0e170 */
[----:B------:R-:W-:-:S11]  /*5a10*/  PLOP3.LUT P1, PT, PT, PT, PT, 0x8, 0x0 ;  /* 0x000000000000781c */ /* 0x000fd60003f2e170 */
[----:B--2---:R-:W-:Y:S05]  /*5a20*/  @P0 BRA.U.ANY `(.L_x_1885) ;  /* 0xfffffffd00ec0947 */ /* 0x004fea000393ffff */
[----:B------:R0:W-:Y:S01]  /*5a30*/  UTMACMDFLUSH ;  /* 0x00000000000079b7 */ /* 0x0001e20000000000 */
[----:B------:R-:W-:-:S04]  /*5a40*/  DEPBAR.LE SB0, 0x0 ;  /* 0x000080000000791a */ /* 0x000fc80000000000 */
.L_x_1884:
[----:B------:R-:W-:Y:S05]  /*5a50*/  BSYNC B0 ;  /* 0x0000000000007941 */ /* 0x000fea0003800000 */
.L_x_1883:
        /* <DEDUP_REMOVED lines=28> */
.L_x_1886:
        /* <DEDUP_REMOVED lines=8> */
.L_x_1852:
        /* <DEDUP_REMOVED lines=21> */
.L_x_1888:
        /* <DEDUP_REMOVED lines=13> */
.L_x_1890:
[----:B------:R-:W-:-:S05]  /*5ec0*/  ULDC UR4, c[0x0][0x8c4] ;  /* 0x0002310000047ab9 */ /* 0x000fca0000000800 */
.L_x_1889:
        /* <DEDUP_REMOVED lines=44> */
.L_x_1891:
        /* <DEDUP_REMOVED lines=13> */
.L_x_1892:
        /* <DEDUP_REMOVED lines=12> */
.L_x_1893:
[----:B------:R-:W-:Y:S01]  /*6320*/  UIADD3 UR7, -UR6, UR8, UR14 ;  /* 0x0000000806077290 */ /* 0x000fe2000fffe10e */
[----:B------:R-:W-:Y:S01]  /*6330*/  ISETP.LE.AND P0, PT, RZ, UR10, PT ;  /* 0x0000000aff007c0c */ /* 0x000fe2000bf03270 */
[----:B------:R-:W-:Y:S02]  /*6340*/  ULDC UR9, c[0x0][0x74c] ;  /* 0x0001d30000097ab9 */ /* 0x000fe40000000800 */
[----:B------:R-:W-:-:S04]  /*6350*/  UIADD3 UR7, UR7, -UR9, URZ ;  /* 0x8000000907077290 */ /* 0x000fc8000fffe03f */
        /* <DEDUP_REMOVED lines=18> */
.L_x_1894:
[----:B------:R-:W-:-:S06]  /*6480*/  UISETP.GT.AND UP1, UPT, UR12, UR7, UPT ;  /* 0x000000070c00728c */ /* 0x000fcc000bf24270 */
[----:B------:R-:W-:-:S13]  /*6490*/  PLOP3.LUT P0, PT, PT, PT, UP1, 0x80, 0x0 ;  /* 0x000000000000781c */ /* 0x000fda0003f0f018 */
[----:B------:R-:W-:Y:S05]  /*64a0*/  @!P0 BRA `(.L_x_1857) ;  /* 0x0000003800208947 */ /* 0x000fea0003800000 */
[----:B------:R-:W-:Y:S01]  /*64b0*/  ULDC.64 UR14, c[0x0][0x2d8] ;  /* 0x0000b600000e7ab9 */ /* 0x000fe20000000a00 */
[----:B------:R-:W-:Y:S01]  /*64c0*/  ULDC.64 UR28, c[0x0][0x2e0] ;  /* 0x0000b800001c7ab9 */ /* 0x000fe20000000a00 */
[----:B------:R-:W-:Y:S02]  /*64d0*/  UIMAD UR6, UR11, UR14, URZ ;  /* 0x0000000e0b0672a4 */ /* 0x000fe4000f8e023f */
[----:B------:R-:W-:Y:S02]  /*64e0*/  USHF.R.S32.HI UR11, URZ, 0x1f, UR13 ;  /* 0x0000001f3f0b7899 */ /* 0x000fe4000801140d */
[----:B------:R-:W-:Y:S02]  /*64f0*/  UIMAD UR15, UR16, UR15, UR6 ;  /* 0x0000000f100f72a4 */ /* 0x000fe4000f8e0206 */
[----:B------:R-:W-:Y:S02]  /*6500*/  UIADD3 UR6, -UR7, UR12, URZ ;  /* 0x0000000c07067290 */ /* 0x000fe4000fffe13f */
[----:B------:R-:W-:-:S02]  /*6510*/  UIMAD.WIDE.U32 UR8, UR16, UR14, URZ ;  /* 0x0000000e100872a5 */ /* 0x000fc4000f8e003f */
[----:B------:R-:W-:Y:S02]  /*6520*/  ULOP3.LUT UR6, UR6, 0x1, URZ, 0xc0, !UPT ;  /* 0x0000000106067892 */ /* 0x000fe4000f8ec03f */
[----:B------:R-:W-:Y:S02]  /*6530*/  USEL UR13, UR13, URZ, !UP0 ;  /* 0x0000003f0d0d7287 */ /* 0x000fe4000c000000 */
[----:B------:R-:W-:Y:S02]  /*6540*/  USEL UR14, UR11, URZ, !UP0 ;  /* 0x0000003f0b0e7287 */ /* 0x000fe4000c000000 */
[----:B------:R-:W-:Y:S02]  /*6550*/  UISETP.NE.U32.AND UP0, UPT, UR6, 0x1, UPT ;  /* 0x000000010600788c */ /* 0x000fe4000bf05070 */
[----:B------:R-:W-:Y:S02]  /*6560*/  UIADD3 UR10, UP1, UR4, UR8, URZ ;  /* 0x00000008040a7290 */ /* 0x000fe4000ff3e03f */
[----:B------:R-:W-:-:S02]  /*6570*/  UIADD3 UR15, UR9, UR15, URZ ;  /* 0x0000000f090f7290 */ /* 0x000fc4000fffe03f */
[----:B------:R-:W-:Y:S01]  /*6580*/  PLOP3.LUT P1, PT, PT, PT, UP0, 0x80, 0x0 ;  /* 0x000000000000781c */ /* 0x000fe20003f2f008 */
[----:B------:R-:W-:Y:S02]  /*6590*/  UIMAD UR14, UR14, UR28, URZ ;  /* 0x0000001c0e0e72a4 */ /* 0x000fe4000f8e023f */
[----:B------:R-:W-:Y:S02]  /*65a0*/  UIADD3.X UR11, UR5, UR15, URZ, UP1, !UPT ;  /* 0x0000000f050b7290 */ /* 0x000fe40008ffe43f */
[----:B------:R-:W-:Y:S02]  /*65b0*/  UIMAD UR14, UR13, UR29, UR14 ;  /* 0x0000001d0d0e72a4 */ /* 0x000fe4000f8e020e */
[----:B------:R-:W-:Y:S01]  /*65c0*/  UIMAD.WIDE.U32 UR10, UR13, UR28, UR10 ;  /* 0x0000001c0d0a72a5 */ /* 0x000fe2000f8e000a */
[----:B------:R-:W-:-:S03]  /*65d0*/  ELECT P0, URZ, PT ;  /* 0x00000000003f782f */ /* 0x000fc60003800000 */
[----:B------:R-:W-:Y:S02]  /*65e0*/  UIADD3 UR27, UR11, UR14, URZ ;  /* 0x0000000e0b1b7290 */ /* 0x000fe4000fffe03f */
[----:B------:R-:W-:Y:S10]  /*65f0*/  @P1 BRA `(.L_x_1895) ;  /* 0x0000000000bc1947 */ /* 0x000ff40003800000 */
        /* <DEDUP_REMOVED lines=18> */
.L_x_1897:
[----:B------:R-:W-:Y:S05]  /*6720*/  BSYNC B0 ;  /* 0x0000000000007941 */ /* 0x000fea0003800000 */
.L_x_1896:
        /* <DEDUP_REMOVED lines=19> */
.L_x_1899:
[----:B------:R-:W-:Y:S05]  /*6860*/  BSYNC B0 ;  /* 0x0000000000007941 */ /* 0x000fea0003800000 */
.L_x_1898:
[----:B------:R-:W-:Y:S06]  /*6870*/  BAR.ARV 0xa, 0xa0 ;  /* 0x0282800000007b1d */ /* 0x000fec0000002000 */
[----:B------:R-:W-:Y:S04]  /*6880*/  BSSY B0, `(.L_x_1900) ;  /* 0x0000003000007945 */ /* 0x000fe80003800000 */
[----:B------:R-:W-:Y:S05]  /*6890*/  @!P0 BRA `(.L_x_1901) ;  /* 0x0000000000048947 */ /* 0x000fea0003800000 */
[----:B------:R-:W-:-:S04]  /*68a0*/  DEPBAR.LE SB0, 0x0 ;  /* 0x000080000000791a */ /* 0x000fc80000000000 */
.L_x_1901:
[----:B------:R-:W-:Y:S05]  /*68b0*/  BSYNC B0 ;  /* 0x0000000000007941 */ /* 0x000fea0003800000 */
.L_x_1900:
[----:B------:R-:W-:Y:S06]  /*68c0*/  BAR.ARV 0xb, 0xa0 ;  /* 0x02c2800000007b1d */ /* 0x000fec0000002000 */
[----:B------:R-:W-:Y:S01]  /*68d0*/  UIADD3 UR18, UR7, 0x1, URZ ;  /* 0x0000000107127890 */ /* 0x000fe2000fffe03f */
[----:B------:R-:W-:Y:S11]  /*68e0*/  BRA `(.L_x_1902) ;  /* 0x0000000000047947 */ /* 0x000ff60003800000 */
.L_x_1895:
[----:B------:R-:W-:-:S05]  /*68f0*/  UMOV UR18, UR7 ;  /* 0x0000000700127c82 */ /* 0x000fca0008000000 */
.L_x_1902:
[----:B------:R-:W-:-:S04]  /*6900*/  UIADD3 UR6, UR7, 0x1, URZ ;  /* 0x0000000107067890 */ /* 0x000fc8000fffe03f */
[----:B------:R-:W-:-:S06]  /*6910*/  UISETP.NE.AND UP0, UPT, UR12, UR6, UPT ;  /* 0x000000060c00728c */ /* 0x000fcc000bf05270 */
[----:B------:R-:W-:-:S13]  /*6920*/  PLOP3.LUT P1, PT, PT, PT, UP0, 0x80, 0x0 ;  /* 0x000000000000781c */ /* 0x000fda0003f2f008 */
[----:B------:R-:W-:Y:S05]  /*6930*/  @!P1 BRA `(.L_x_1857) ;  /* 0x0000003000fc9947 */ /* 0x000fea0003800000 */
[----:B------:R-:W-:Y:S01]  /*6940*/  UMOV UR16, UR8 ;  /* 0x0000000800107c82 */ /* 0x000fe20008000000 */
[----:B------:R-:W-:Y:S01]  /*6950*/  UMOV UR17, UR15 ;  /* 0x0000000f00117c82 */ /* 0x000fe20008000000 */
[----:B------:R-:W-:Y:S01]  /*6960*/  ULDC.64 UR20, c[0x0][0x2c0] ;  /* 0x0000b00000147ab9 */ /* 0x000fe20000000a00 */
[----:B------:R-:W-:Y:S02]  /*6970*/  UIMAD.WIDE.U32 UR16, UR13, UR28, UR16 ;  /* 0x0000001c0d1072a5 */ /* 0x000fe4000f8e0010 */
[----:B------:R-:W-:Y:S02]  /*6980*/  UIMAD UR19, UR18, 0x1800, URZ ;  /* 0x00001800121378a4 */ /* 0x000fe4000f8e023f */
[----:B------:R-:W-:Y:S01]  /*6990*/  UIADD3 UR25, UP0, UR4, UR16, URZ ;  /* 0x0000001004197290 */ /* 0x000fe2000ff1e03f */
[----:B------:R-:W-:Y:S01]  /*69a0*/  UMOV UR6, URZ ;  /* 0x0000003f00067c82 */ /* 0x000fe20008000000 */
[----:B------:R-:W-:Y:S02]  /*69b0*/  ULDC.64 UR30, c[0x0][0x2c0] ;  /* 0x0000b000001e7ab9 */ /* 0x000fe40000000a00 */
[----:B------:R-:W-:-:S02]  /*69c0*/  UIADD3.X UR16, UR5, UR14, UR17, UP0, !UPT ;  /* 0x0000000e05107290 */ /* 0x000fc400087fe411 */
[----:B------:R-:W-:Y:S01]  /*69d0*/  ULEA UR24, UP0, UR25, UR20, 0x2 ;  /* 0x0000001419187291 */ /* 0x000fe2000f80103f */
[----:B------:R-:W-:-:S03]  /*69e0*/  UMOV UR26, UR19 ;  /* 0x00000013001a7c82 */ /* 0x000fc60008000000 */
[----:B------:R-:W-:Y:S02]  /*69f0*/  ULEA.HI.X UR25, UR25, UR21, UR16, 0x2, UP0 ;  /* 0x0000001519197291 */ /* 0x000fe400080f1410 */
[----:B------:R-:W-:Y:S02]  /*6a00*/  UIADD3 UR20, UP0, UR24, 0x3000, URZ ;  /* 0x0000300018147890 */ /* 0x000fe4000ff1e03f */
[----:B------:R-:W-:Y:S02]  /*6a10*/  UIADD3 UR22, UP1, UR24, 0x6000, URZ ;  /* 0x0000600018167890 */ /* 0x000fe4000ff3e03f */
[----:B------:R-:W-:Y:S02]  /*6a20*/  UIADD3 UR24, UP2, UR24, 0x9000, URZ ;  /* 0x0000900018187890 */ /* 0x000fe4000ff5e03f */
[----:B------:R-:W-:Y:S02]  /*6a30*/  UIADD3.X UR21, URZ, UR25, URZ, UP0, !UPT ;  /* 0x000000193f157290 */ /* 0x000fe400087fe43f */
[----:B------:R-:W-:-:S02]  /*6a40*/  UIADD3.X UR23, URZ, UR25, URZ, UP1, !UPT ;  /* 0x000000193f177290 */ /* 0x000fc40008ffe43f */
[----:B------:R-:W-:-:S12]  /*6a50*/  UIADD3.X UR25, URZ, UR25, URZ, UP2, !UPT ;  /* 0x000000193f197290 */ /* 0x000fd800097fe43f */
.L_x_1915:
        /* <DEDUP_REMOVED lines=20> */
.L_x_1904:
[----:B------:R-:W-:Y:S05]  /*6ba0*/  BSYNC B0 ;  /* 0x0000000000007941 */ /* 0x000fea0003800000 */
.L_x_1903:
        /* <DEDUP_REMOVED lines=13> */
.L_x_1906:
[----:B------:R-:W-:Y:S05]  /*6c80*/  BSYNC B0 ;  /* 0x0000000000007941 */ /* 0x000fea0003800000 */
.L_x_1905:
[----:B------:R-:W-:Y:S06]  /*6c90*/  BAR.ARV 0xa, 0xa0 ;  /* 0x0282800000007b1d */ /* 0x000fec0000002000 */
[----:B------:R-:W-:Y:S04]  /*6ca0*/  BSSY B0, `(.L_x_1907) ;  /* 0x0000003000007945 */ /* 0x000fe80003800000 */
[----:B------:R-:W-:Y:S05]  /*6cb0*/  @!P0 BRA `(.L_x_1908) ;  /* 0x0000000000048947 */ /* 0x000fea0003800000 */
[----:B------:R-:W-:-:S04]  /*6cc0*/  DEPBAR.LE SB0, 0x0 ;  /* 0x000080000000791a */ /* 0x000fc80000000000 */
.L_x_1908:
[----:B------:R-:W-:Y:S05]  /*6cd0*/  BSYNC B0 ;  /* 0x0000000000007941 */ /* 0x000fea0003800000 */
.L_x_1907:
        /* <DEDUP_REMOVED lines=13> */
.L_x_1910:
[----:B------:R-:W-:Y:S05]  /*6db0*/  BSYNC B0 ;  /* 0x0000000000007941 */ /* 0x000fea0003800000 */
.L_x_1909:
        /* <DEDUP_REMOVED lines=13> */
.L_x_1912:
[----:B------:R-:W-:Y:S05]  /*6e90*/  BSYNC B0 ;  /* 0x0000000000007941 */ /* 0x000fea0003800000 */
.L_x_1911:
[----:B------:R-:W-:Y:S01]  /*6ea0*/  UIADD3 UR18, UR18, 0x2, URZ ;  /* 0x0000000212127890 */ /* 0x000fe2000fffe03f */
[----:B------:R-:W-:Y:S06]  /*6eb0*/  BAR.ARV 0xa, 0xa0 ;  /* 0x0282800000007b1d */ /* 0x000fec0000002000 */
[----:B------:R-:W-:Y:S01]  /*6ec0*/  UISETP.GE.AND UP0, UPT, UR18, UR12, UPT ;  /* 0x0000000c1200728c */ /* 0x000fe2000bf06270 */
[----:B------:R-:W-:Y:S04]  /*6ed0*/  BSSY B0, `(.L_x_1913) ;  /* 0x0000003000007945 */ /* 0x000fe80003800000 */
[----:B------:R-:W-:Y:S06]  /*6ee0*/  @!P0 BRA `(.L_x_1914) ;  /* 0x0000000000048947 */ /* 0x000fec0003800000 */
[----:B------:R-:W-:-:S04]  /*6ef0*/  DEPBAR.LE SB0, 0x0 ;  /* 0x000080000000791a */ /* 0x000fc80000000000 */
.L_x_1914:
[----:B------:R-:W-:Y:S05]  /*6f00*/  BSYNC B0 ;  /* 0x0000000000007941 */ /* 0x000fea0003800000 */
.L_x_1913:
[----:B------:R-:W-:Y:S06]  /*6f10*/  BAR.ARV 0xb, 0xa0 ;  /* 0x02c2800000007b1d */ /* 0x000fec0000002000 */
[----:B------:R-:W-:Y:S01]  /*6f20*/  PLOP3.LUT P1, PT, PT, PT, UP0, 0x80, 0x0 ;  /* 0x000000000000781c */ /* 0x000fe20003f2f008 */
[----:B------:R-:W-:Y:S02]  /*6f30*/  UIADD3 UR26, UR26, 0x3000, URZ ;  /* 0x000030001a1a7890 */ /* 0x000fe4000fffe03f */
[----:B------:R-:W-:-:S10]  /*6f40*/  UIADD3 UR6, UR6, 0x3000, URZ ;  /* 0x0000300006067890 */ /* 0x000fd4000fffe03f */
[----:B------:R-:W-:Y:S05]  /*6f50*/  @!P1 BRA `(.L_x_1915) ;  /* 0xfffffff800c09947 */ /* 0x000fea000383ffff */
[----:B------:R-:W-:Y:S05]  /*6f60*/  BRA `(.L_x_1857) ;  /* 0x0000002c00707947 */ /* 0x000fea0003800000 */
.L_x_1887:
        /* <DEDUP_REMOVED lines=14> */
.L_x_1916:
        /* <DEDUP_REMOVED lines=14> */
.L_x_1918:
[----:B------:R-:W-:-:S05]  /*7130*/  ULDC UR4, c[0x0][0x8c4] ;  /* 0x0002310000047ab9 */ /* 0x000fca0000000800 */
.L_x_1917:
        /* <DEDUP_REMOVED lines=59> */
.L_x_1920:
        /* <DEDUP_REMOVED lines=13> */
.L_x_1921:
        /* <DEDUP_REMOVED lines=8> */
.L_x_1922:
        /* <DEDUP_REMOVED lines=21> */
.L_x_1923:
        /* <DEDUP_REMOVED lines=50> */
.L_x_1953:
        /* <DEDUP_REMOVED lines=15> */
.L_x_1926:
        /* <DEDUP_REMOVED lines=127> */
.L_x_1937:
[----:B-123--:R-:W-:-:S04]  /*8390*/  SHF.L.U32 R18, R10, 0x1f, RZ ;  /* 0x0000001f0a127819 */ /* 0x00efc800000006ff */
[----:B------:R-:W2:Y:S02]  /*83a0*/  SYNCS.PHASECHK.TRANS64.TRYWAIT P1, [R15+URZ+0x26840], R18 ;  /* 0x026840120f0075a7 */ /* 0x000ea4000802017f */
[----:B--2---:R-:W-:Y:S05]  /*83b0*/  @!P1 BRA `(.L_x_1929) ;  /* 0x0000001800dc9947 */ /* 0x004fea0003800000 */
.L_x_1954:
        /* <DEDUP_REMOVED lines=8> */
.L_x_1930:
        /* <DEDUP_REMOVED lines=44> */
.L_x_1955:
        /* <DEDUP_REMOVED lines=8> */
.L_x_1932:
        /* <DEDUP_REMOVED lines=44> */
.L_x_1956:
        /* <DEDUP_REMOVED lines=8> */
.L_x_1934:
        /* <DEDUP_REMOVED lines=38> */
.L_x_1958:
        /* <DEDUP_REMOVED lines=8> */
.L_x_1936:
        /* <DEDUP_REMOVED lines=44> */
.L_x_1928:
[----:B------:R-:W4:Y:S02]  /*9060*/  LDL.LU R4, [R1+0x8] ;  /* 0x0000080001047983 */ /* 0x000f240000300800 */
[----:B----4-:R-:W-:Y:S02]  /*9070*/  ISETP.NE.AND P1, PT, R4, RZ, PT ;  /* 0x000000ff0400720c */ /* 0x010fe40003f25270 */
[----:B------:R4:W5:Y:S11]  /*9080*/  LDL R4, [R1+0x4] ;  /* 0x0000040001047983 */ /* 0x0009760000100800 */
[----:B----4-:R-:W-:Y:S05]  /*9090*/  @!P1 BRA `(.L_x_1927) ;  /* 0x0000000400949947 */ /* 0x010fea0003800000 */
[----:B------:R-:W-:-:S04]  /*90a0*/  SHF.L.U32 R12, R10, 0x1f, RZ ;  /* 0x0000001f0a0c7819 */ /* 0x000fc800000006ff */
[----:B------:R-:W4:Y:S02]  /*90b0*/  SYNCS.PHASECHK.TRANS64.TRYWAIT P1, [R15+URZ+0x26840], R12 ;  /* 0x0268400c0f0075a7 */ /* 0x000f24000802017f */
[----:B----4-:R-:W-:Y:S05]  /*90c0*/  @!P1 BRA `(.L_x_1938) ;  /* 0x0000000c00ec9947 */ /* 0x010fea0003800000 */
.L_x_1959:
        /* <DEDUP_REMOVED lines=8> */
.L_x_1939:
        /* <DEDUP_REMOVED lines=41> */
.L_x_1960:
        /* <DEDUP_REMOVED lines=8> */
.L_x_1941:
        /* <DEDUP_REMOVED lines=41> */
.L_x_1927:
[----:B------:R-:W1:Y:S01]  /*96f0*/  S2R R0, SR_TID.X ;  /* 0x0000000000007919 */ /* 0x000e620000002100 */
[----:B------:R-:W-:Y:S01]  /*9700*/  IMAD R3, R16, 0x8, R15 ;  /* 0x0000000810037824 */ /* 0x000fe200078e020f */
[----:B-1----:R-:W-:Y:S02]  /*9710*/  LOP3.LUT R2, R0, 0x7f, RZ, 0xc0, !PT ;  /* 0x0000007f00027812 */ /* 0x002fe400078ec0ff */
[----:B------:R-:W-:Y:S02]  /*9720*/  SHF.L.U32 R0, R10, 0x1f, RZ ;  /* 0x0000001f0a007819 */ /* 0x000fe400000006ff */
[----:B------:R-:W-:Y:S02]  /*9730*/  ISETP.NE.AND P1, PT, R2, RZ, PT ;  /* 0x000000ff0200720c */ /* 0x000fe40003f25270 */
[----:B------:R-:W1:Y:S02]  /*9740*/  SYNCS.PHASECHK.TRANS64.TRYWAIT P0, [R3+URZ+0x26840], R0 ;  /* 0x02684000030075a7 */ /* 0x000e64000800017f */
[----:B-1----:R-:W-:Y:S09]  /*9750*/  @!P0 BRA `(.L_x_1942) ;  /* 0x0000000800708947 */ /* 0x002ff20003800000 */
.L_x_1961:
[----:B------:R-:W-:Y:S05]  /*9760*/  @P1 BRA `(.L_x_1943) ;  /* 0x0000000000181947 */ /* 0x000fea0003800000 */
[----:B------:R-:W1:Y:S01]  /*9770*/  S2R R2, SR_TID.X ;  /* 0x0000000000027919 */ /* 0x000e620000002100 */
[----:B------:R-:W-:-:S04]  /*9780*/  IMAD.MOV.U32 R0, RZ, RZ, 0x3100 ;  /* 0x00003100ff007424 */ /* 0x000fc800078e00ff */
[----:B------:R1:W-:Y:S02]  /*9790*/  SYNCS.ARRIVE.TRANS64 RZ, [R3+URZ+0x26830], R0 ;  /* 0x0268300003ff79a7 */ /* 0x0003e4000800003f */
[----:B-1----:R-:W-:-:S13]  /*97a0*/  LOP3.LUT P0, RZ, R2, 0x1f, RZ, 0xc0, !PT ;  /* 0x0000001f02ff7812 */ /* 0x002fda000780c0ff */
[----:B------:R-:W-:Y:S05]  /*97b0*/  @!P0 BRA `(.L_x_1943) ;  /* 0x0000000000048947 */ /* 0x000fea0003800000 */
[----:B------:R-:W-:Y:S01]  /*97c0*/  BPT.TRAP 0x1 ;  /* 0x000000040000795c */ /* 0x000fe20000300000 */
.L_x_1943:
        /* <DEDUP_REMOVED lines=48> */
.L_x_1924:
[----:B------:R-:W-:Y:S05]  /*9ad0*/  BSYNC B0 ;  /* 0x0000000000007941 */ /* 0x000fea0003800000 */
.L_x_1919:
[----:B------:R-:W-:-:S03]  /*9ae0*/  UMOV UR8, 0xffffffff ;  /* 0xffffffff00087882 */ /* 0x000fc60000000000 */
[----:B------:R-:W-:Y:S05]  /*9af0*/  BRA.DIV UR8, `(.L_x_1944) ;  /* 0x00000006089c7947 */ /* 0x000fea000b800000 */
[----:B------:R-:W-:-:S13]  /*9b00*/  ELECT P6, URZ, PT ;  /* 0x00000000003f782f */ /* 0x000fda00038c0000 */
.L_x_1964:
[----:B------:R-:W-:Y:S05]  /*9b10*/  @!P6 BRA `(.L_x_1857) ;  /* 0x000000000084e947 */ /* 0x000fea0003800000 */
[----:B------:R-:W-:-:S06]  /*9b20*/  ULOP3.LUT UR8, UR38, 0x2, URZ, 0xfc, !UPT ;  /* 0x0000000226087892 */ /* 0x000fcc000f8efc3f */
[----:B------:R-:W-:-:S05]  /*9b30*/  IMAD.U32 R2, RZ, RZ, UR8 ;  /* 0x00000008ff027e24 */ /* 0x000fca000f8e00ff */
[----:B------:R-:W-:-:S13]  /*9b40*/  ISETP.NE.AND P2, PT, R2, 0x3, PT ;  /* 0x000000030200780c */ /* 0x000fda0003f45270 */
[----:B------:R-:W-:Y:S05]  /*9b50*/  @!P2 BRA `(.L_x_1945) ;  /* 0x000000000004a947 */ /* 0x000fea0003800000 */
[----:B---3--:R-:W-:Y:S01]  /*9b60*/  BPT.TRAP 0x1 ;  /* 0x000000040000795c */ /* 0x008fe20000300000 */
.L_x_1945:
        /* <DEDUP_REMOVED lines=15> */
.L_x_1965:
[----:B------:R-:W2:Y:S02]  /*9c60*/  SYNCS.PHASECHK.TRANS64.TRYWAIT P0, [R3+URZ], R2 ;  /* 0x00000002030075a7 */ /* 0x000ea4000800017f */
[----:B--2---:R-:W-:Y:S05]  /*9c70*/  @!P0 BRA `(.L_x_1947) ;  /* 0x0000000400708947 */ /* 0x004fea0003800000 */
.L_x_1966:
[----:B------:R-:W-:Y:S05]  /*9c80*/  @!P2 BRA `(.L_x_1948) ;  /* 0x000000000004a947 */ /* 0x000fea0003800000 */
[----:B---3--:R-:W-:Y:S01]  /*9c90*/  BPT.TRAP 0x1 ;  /* 0x000000040000795c */ /* 0x008fe20000300000 */
.L_x_1948:
[----:B--2---:R-:W-:-:S04]  /*9ca0*/  VIADD R3, R8, 0x26840 ;  /* 0x0002684008037836 */ /* 0x004fc80000000000 */
[----:B------:R-:W-:-:S04]  /*9cb0*/  IMAD R5, R0, 0x8, R3 ;  /* 0x0000000800057824 */ /* 0x000fc800078e0203 */
[----:B------:R-:W2:Y:S02]  /*9cc0*/  SYNCS.PHASECHK.TRANS64.TRYWAIT P0, [R5+URZ], R4 ;  /* 0x00000004050075a7 */ /* 0x000ea4000800017f */
[----:B--2---:R-:W-:Y:S05]  /*9cd0*/  @!P0 BRA `(.L_x_1949) ;  /* 0x00000004006c8947 */ /* 0x004fea0003800000 */
.L_x_1967:
[----:B------:R-:W-:-:S07]  /*9ce0*/  IMAD R3, R6, 0x8, R3 ;  /* 0x0000000806037824 */ /* 0x000fce00078e0203 */
.L_x_1950:
[----:B----4-:R4:W1:Y:S02]  /*9cf0*/  SYNCS.PHASECHK.TRANS64.TRYWAIT P0, [R3+URZ], R2 ;  /* 0x00000002030075a7 */ /* 0x010864000800017f */
[----:B-1----:R-:W-:Y:S05]  /*9d00*/  @!P0 NANOSLEEP.SYNCS 0x989680 ;  /* 0x009896800000895d */ /* 0x002fea0003900000 */
[----:B------:R-:W1:Y:S02]  /*9d10*/  @!P0 SYNCS.PHASECHK.TRANS64 P0, [R3+URZ], R2 ;  /* 0x00000002030085a7 */ /* 0x000e64000800007f */
[----:B-1----:R-:W-:Y:S05]  /*9d20*/  @!P0 BRA `(.L_x_1950) ;  /* 0xfffffffc00f08947 */ /* 0x002fea000383ffff */
.L_x_1857:
[----:B---3--:R-:W-:Y:S05]  /*9d30*/  BSYNC B6 ;  /* 0x0000000000067941 */ /* 0x008fea0003800000 */
.L_x_1851:
[----:B------:R-:W-:Y:S05]  /*9d40*/  EXIT ;  /* 0x000000000000794d */ /* 0x000fea0003800000 */
.L_x_1868:
[----:B------:R-:W-:Y:S02]  /*9d50*/  IMAD.MOV.U32 R13, RZ, RZ, R17 ;  /* 0x000000ffff0d7224 */ /* 0x000fe400078e0011 */
[----:B------:R-:W-:Y:S02]  /*9d60*/  IMAD.MOV.U32 R12, RZ, RZ, RZ ;  /* 0x000000ffff0c7224 */ /* 0x000fe400078e00ff */
[----:B------:R-:W-:Y:S02]  /*9d70*/  IMAD.MOV.U32 R11, RZ, RZ, 0x1f ;  /* 0x0000001fff0b7424 */ /* 0x000fe400078e00ff */
[----:B------:R-:W-:-:S07]  /*9d80*/  IMAD.MOV.U32 R15, RZ, RZ, -0x1 ;  /* 0xffffffffff0f7424 */ /* 0x000fce00078e00ff */
[----:B------:R-:W-:Y:S05]  /*9d90*/  WARPSYNC.COLLECTIVE R15, `(.L_x_1951) ;  /* 0x000000000f087348 */ /* 0x000fea0003c00000 */
[----:B------:R1:W2:Y:S02]  /*9da0*/  SHFL.IDX P6, R14, R13, R12, R11 ;  /* 0x0000000c0d0e7389 */ /* 0x0002a400000c000b */
[----:B-12---:R-:W-:Y:S01]  /*9db0*/  ENDCOLLECTIVE ;  /* 0x000000000000791b */ /* 0x006fe20003800000 */
.L_x_1951:
[----:B------:R-:W-:Y:S05]  /*9dc0*/  BRA `(.L_x_1952) ;  /* 0xffffff7400d47947 */ /* 0x000fea000383ffff */
.L_x_1870:
[----:B--2---:R2:W3:Y:S02]  /*9dd0*/  SYNCS.PHASECHK.TRANS64.TRYWAIT P0, [R237+URZ+0x26800], R4 ;  /* 0x02680004ed0075a7 */ /* 0x0044e4000800017f */
[----:B---3--:R-:W-:Y:S05]  /*9de0*/  @!P0 NANOSLEEP.SYNCS 0x989680 ;  /* 0x009896800000895d */ /* 0x008fea0003900000 */
[----:B------:R-:W3:Y:S02]  /*9df0*/  @!P0 SYNCS.PHASECHK.TRANS64 P0, [R237+URZ+0x26800], R4 ;  /* 0x02680004ed0085a7 */ /* 0x000ee4000800007f */
[----:B---3--:R-:W-:Y:S05]  /*9e00*/  @!P0 BRA `(.L_x_1870) ;  /* 0xfffffffc00f08947 */ /* 0x008fea000383ffff */
[----:B------:R-:W-:Y:S05]  /*9e10*/  BRA `(.L_x_1869) ;  /* 0xffffff7400fc7947 */ /* 0x000fea000383ffff */
.L_x_1875:
[----:B--2---:R-:W-:-:S04]  /*9e20*/  IMAD.U32 R5, RZ, RZ, UR7 ;  /* 0x00000007ff057e24 */ /* 0x004fc8000f8e00ff */
[----:B------:R2:W3:Y:S03]  /*9e30*/  SYNCS.PHASECHK.TRANS64.TRYWAIT P0, [R5+URZ+0x26810], R120 ;  /* 0x02681078050075a7 */ /* 0x0004e6000800017f */
[----:B---3--:R-:W-:Y:S05]  /*9e40*/  @!P0 NANOSLEEP.SYNCS 0x989680 ;  /* 0x009896800000895d */ /* 0x008fea0003900000 */
[----:B------:R-:W3:Y:S02]  /*9e50*/  @!P0 SYNCS.PHASECHK.TRANS64 P0, [R5+URZ+0x26810], R120 ;  /* 0x02681078050085a7 */ /* 0x000ee4000800007f */
[----:B---3--:R-:W-:Y:S05]  /*9e60*/  @!P0 BRA `(.L_x_1875) ;  /* 0xfffffffc00ec8947 */ /* 0x008fea000383ffff */
[----:B------:R-:W-:Y:S05]  /*9e70*/  BRA `(.L_x_1874) ;  /* 0xffffff8000587947 */ /* 0x000fea000383ffff */
.L_x_1879:
[----:B------:R-:W-:-:S04]  /*9e80*/  IMAD.U32 R121, RZ, RZ, UR7 ;  /* 0x00000007ff797e24 */ /* 0x000fc8000f8e00ff */
[----:B------:R1:W1:Y:S03]  /*9e90*/  SYNCS.PHASECHK.TRANS64.TRYWAIT P0, [R121+URZ+0x26830], R120 ;  /* 0x02683078790075a7 */ /* 0x000266000800017f */
[----:B-1----:R-:W-:Y:S05]  /*9ea0*/  @!P0 NANOSLEEP.SYNCS 0x989680 ;  /* 0x009896800000895d */ /* 0x002fea0003900000 */
[----:B------:R-:W1:Y:S02]  /*9eb0*/  @!P0 SYNCS.PHASECHK.TRANS64 P0, [R121+URZ+0x26830], R120 ;  /* 0x02683078790085a7 */ /* 0x000e64000800007f */
[----:B-1----:R-:W-:Y:S05]  /*9ec0*/  @!P0 BRA `(.L_x_1879) ;  /* 0xfffffffc00ec8947 */ /* 0x002fea000383ffff */
[----:B------:R-:W-:Y:S05]  /*9ed0*/  BRA `(.L_x_1878) ;  /* 0xffffff88001c7947 */ /* 0x000fea000383ffff */
.L_x_1925:
[----:B-1----:R1:W2:Y:S02]  /*9ee0*/  SYNCS.PHASECHK.TRANS64.TRYWAIT P0, [R15+URZ+0x26820], R0 ;  /* 0x026820000f0075a7 */ /* 0x0022a4000800017f */
[----:B--2---:R-:W-:Y:S05]  /*9ef0*/  @!P0 NANOSLEEP.SYNCS 0x989680 ;  /* 0x009896800000895d */ /* 0x004fea0003900000 */
[----:B------:R-:W2:Y:S02]  /*9f00*/  @!P0 SYNCS.PHASECHK.TRANS64 P0, [R15+URZ+0x26820], R0 ;  /* 0x026820000f0085a7 */ /* 0x000ea4000800007f */
[----:B--2---:R-:W-:Y:S05]  /*9f10*/  @!P0 BRA `(.L_x_1925) ;  /* 0xfffffffc00f08947 */ /* 0x004fea000383ffff */
[----:B------:R-:W-:Y:S05]  /*9f20*/  BRA `(.L_x_1953) ;  /* 0xffffffd800e07947 */ /* 0x000fea000383ffff */
.L_x_1929:
[----:B--2---:R2:W3:Y:S02]  /*9f30*/  SYNCS.PHASECHK.TRANS64.TRYWAIT P1, [R15+URZ+0x26840], R18 ;  /* 0x026840120f0075a7 */ /* 0x0044e4000802017f */
[----:B---3--:R-:W-:Y:S05]  /*9f40*/  @!P1 NANOSLEEP.SYNCS 0x989680 ;  /* 0x009896800000995d */ /* 0x008fea0003900000 */
[----:B------:R-:W3:Y:S02]  /*9f50*/  @!P1 SYNCS.PHASECHK.TRANS64 P1, [R15+URZ+0x26840], R18 ;  /* 0x026840120f0095a7 */ /* 0x000ee4000802007f */
[----:B---3--:R-:W-:Y:S05]  /*9f60*/  @!P1 BRA `(.L_x_1929) ;  /* 0xfffffffc00f09947 */ /* 0x008fea000383ffff */
[----:B------:R-:W-:Y:S05]  /*9f70*/  BRA `(.L_x_1954) ;  /* 0xffffffe400107947 */ /* 0x000fea000383ffff */
.L_x_1931:
[----:B-1----:R1:W3:Y:S02]  /*9f80*/  SYNCS.PHASECHK.TRANS64.TRYWAIT P1, [R15+URZ+0x26828], R18 ;  /* 0x026828120f0075a7 */ /* 0x0022e4000802017f */
[----:B---3--:R-:W-:Y:S05]  /*9f90*/  @!P1 NANOSLEEP.SYNCS 0x989680 ;  /* 0x009896800000995d */ /* 0x008fea0003900000 */
[----:B------:R-:W3:Y:S02]  /*9fa0*/  @!P1 SYNCS.PHASECHK.TRANS64 P1, [R15+URZ+0x26828], R18 ;  /* 0x026828120f0095a7 */ /* 0x000ee4000802007f */
[----:B---3--:R-:W-:Y:S05]  /*9fb0*/  @!P1 BRA `(.L_x_1931) ;  /* 0xfffffffc00f09947 */ /* 0x008fea000383ffff */
[----:B------:R-:W-:Y:S05]  /*9fc0*/  BRA `(.L_x_1955) ;  /* 0xffffffe400cc7947 */ /* 0x000fea000383ffff */
.L_x_1933:
[----:B---3--:R3:W4:Y:S02]  /*9fd0*/  SYNCS.PHASECHK.TRANS64.TRYWAIT P1, [R15+URZ+0x26848], R18 ;  /* 0x026848120f0075a7 */ /* 0x008724000802017f */
[----:B----4-:R-:W-:Y:S05]  /*9fe0*/  @!P1 NANOSLEEP.SYNCS 0x989680 ;  /* 0x009896800000995d */ /* 0x010fea0003900000 */
[----:B------:R-:W4:Y:S02]  /*9ff0*/  @!P1 SYNCS.PHASECHK.TRANS64 P1, [R15+URZ+0x26848], R18 ;  /* 0x026848120f0095a7 */ /* 0x000f24000802007f */
[----:B----4-:R-:W-:Y:S05]  /*a000*/  @!P1 BRA `(.L_x_1933) ;  /* 0xfffffffc00f09947 */ /* 0x010fea000383ffff */
[----:B------:R-:W-:Y:S05]  /*a010*/  BRA `(.L_x_1956) ;  /* 0xffffffe800887947 */ /* 0x000fea000383ffff */
.L_x_1935:
[----:B------:R-:W-:-:S07]  /*a020*/  SHF.L.U32 R4, R10, 0x1f, RZ ;  /* 0x0000001f0a047819 */ /* 0x000fce00000006ff */
.L_x_1957:
[----:B----4-:R4:W1:Y:S02]  /*a030*/  SYNCS.PHASECHK.TRANS64.TRYWAIT P1, [R15+URZ+0x26820], R4 ;  /* 0x026820040f0075a7 */ /* 0x010864000802017f */
[----:B-1----:R-:W-:Y:S05]  /*a040*/  @!P1 NANOSLEEP.SYNCS 0x989680 ;  /* 0x009896800000995d */ /* 0x002fea0003900000 */
[----:B------:R-:W1:Y:S02]  /*a050*/  @!P1 SYNCS.PHASECHK.TRANS64 P1, [R15+URZ+0x26820], R4 ;  /* 0x026820040f0095a7 */ /* 0x000e64000802007f */
[----:B-1----:R-:W-:Y:S05]  /*a060*/  @!P1 BRA `(.L_x_1957) ;  /* 0xfffffffc00f09947 */ /* 0x002fea000383ffff */
[----:B------:R-:W-:Y:S05]  /*a070*/  BRA `(.L_x_1958) ;  /* 0xffffffec00287947 */ /* 0x000fea000383ffff */
.L_x_1938:
[----:B----4-:R4:W1:Y:S02]  /*a080*/  SYNCS.PHASECHK.TRANS64.TRYWAIT P1, [R15+URZ+0x26840], R12 ;  /* 0x0268400c0f0075a7 */ /* 0x010864000802017f */
[----:B-1----:R-:W-:Y:S05]  /*a090*/  @!P1 NANOSLEEP.SYNCS 0x989680 ;  /* 0x009896800000995d */ /* 0x002fea0003900000 */
[----:B------:R-:W1:Y:S02]  /*a0a0*/  @!P1 SYNCS.PHASECHK.TRANS64 P1, [R15+URZ+0x26840], R12 ;  /* 0x0268400c0f0095a7 */ /* 0x000e64000802007f */
[----:B-1----:R-:W-:Y:S05]  /*a0b0*/  @!P1 BRA `(.L_x_1938) ;  /* 0xfffffffc00f09947 */ /* 0x002fea000383ffff */
[----:B------:R-:W-:Y:S05]  /*a0c0*/  BRA `(.L_x_1959) ;  /* 0xfffffff000007947 */ /* 0x000fea000383ffff */
.L_x_1940:
[----:B-1----:R1:W2:Y:S02]  /*a0d0*/  SYNCS.PHASECHK.TRANS64.TRYWAIT P1, [R15+URZ+0x26828], R12 ;  /* 0x0268280c0f0075a7 */ /* 0x0022a4000802017f */
[----:B--2---:R-:W-:Y:S05]  /*a0e0*/  @!P1 NANOSLEEP.SYNCS 0x989680 ;  /* 0x009896800000995d */ /* 0x004fea0003900000 */
[----:B------:R-:W2:Y:S02]  /*a0f0*/  @!P1 SYNCS.PHASECHK.TRANS64 P1, [R15+URZ+0x26828], R12 ;  /* 0x0268280c0f0095a7 */ /* 0x000ea4000802007f */
[----:B--2---:R-:W-:Y:S05]  /*a100*/  @!P1 BRA `(.L_x_1940) ;  /* 0xfffffffc00f09947 */ /* 0x004fea000383ffff */
[----:B------:R-:W-:Y:S05]  /*a110*/  BRA `(.L_x_1960) ;  /* 0xfffffff000b07947 */ /* 0x000fea000383ffff */
.L_x_1942:
[----:B------:R1:W1:Y:S02]  /*a120*/  SYNCS.PHASECHK.TRANS64.TRYWAIT P0, [R3+URZ+0x26840], R0 ;  /* 0x02684000030075a7 */ /* 0x000264000800017f */
[----:B-1----:R-:W-:Y:S05]  /*a130*/  @!P0 NANOSLEEP.SYNCS 0x989680 ;  /* 0x009896800000895d */ /* 0x002fea0003900000 */
[----:B------:R-:W1:Y:S02]  /*a140*/  @!P0 SYNCS.PHASECHK.TRANS64 P0, [R3+URZ+0x26840], R0 ;  /* 0x02684000030085a7 */ /* 0x000e64000800007f */
[----:B-1----:R-:W-:Y:S05]  /*a150*/  @!P0 BRA `(.L_x_1942) ;  /* 0xfffffffc00f08947 */ /* 0x002fea000383ffff */
[----:B------:R-:W-:Y:S05]  /*a160*/  BRA `(.L_x_1961) ;  /* 0xfffffff4007c7947 */ /* 0x000fea000383ffff */
.L_x_1944:
[----:B------:R-:W-:Y:S01]  /*a170*/  BSSY B0, `(.L_x_1962) ;  /* 0x0000006000007945 */ /* 0x000fe20003800000 */
[----:B------:R-:W-:-:S07]  /*a180*/  IMAD.MOV.U32 R15, RZ, RZ, -0x1 ;  /* 0xffffffffff0f7424 */ /* 0x000fce00078e00ff */
[----:B---3--:R-:W-:Y:S05]  /*a190*/  WARPSYNC.COLLECTIVE R15, `(.L_x_1963) ;  /* 0x000000000f0c7348 */ /* 0x008fea0003c00000 */
[----:B------:R-:W-:Y:S02]  /*a1a0*/  ELECT P6, UR62, PT ;  /* 0x00000000003e782f */ /* 0x000fe400038c0000 */
[----:B------:R-:W-:Y:S01]  /*a1b0*/  MOV R14, UR62 ;  /* 0x0000003e000e7c02 */ /* 0x000fe20008000f00 */
[----:B---3--:R-:W-:Y:S10]  /*a1c0*/  ENDCOLLECTIVE ;  /* 0x000000000000791b */ /* 0x008ff40003800000 */
.L_x_1963:
[----:B------:R-:W-:Y:S05]  /*a1d0*/  BSYNC B0 ;  /* 0x0000000000007941 */ /* 0x000fea0003800000 */
.L_x_1962:
[----:B------:R-:W-:Y:S05]  /*a1e0*/  BRA `(.L_x_1964) ;  /* 0xfffffff800487947 */ /* 0x000fea000383ffff */
.L_x_1946:
[----:B-1----:R1:W2:Y:S02]  /*a1f0*/  SYNCS.PHASECHK.TRANS64.TRYWAIT P0, [R7+URZ], R4 ;  /* 0x00000004070075a7 */ /* 0x0022a4000800017f */
[----:B--2---:R-:W-:Y:S05]  /*a200*/  @!P0 NANOSLEEP.SYNCS 0x989680 ;  /* 0x009896800000895d */ /* 0x004fea0003900000 */
[----:B------:R-:W2:Y:S02]  /*a210*/  @!P0 SYNCS.PHASECHK.TRANS64 P0, [R7+URZ], R4 ;  /* 0x00000004070085a7 */ /* 0x000ea4000800007f */
[----:B--2---:R-:W-:Y:S05]  /*a220*/  @!P0 BRA `(.L_x_1946) ;  /* 0xfffffffc00f08947 */ /* 0x004fea000383ffff */
[----:B------:R-:W-:Y:S05]  /*a230*/  BRA `(.L_x_1965) ;  /* 0xfffffff800887947 */ /* 0x000fea000383ffff */
.L_x_1947:
[----:B--2---:R2:W4:Y:S02]  /*a240*/  SYNCS.PHASECHK.TRANS64.TRYWAIT P0, [R3+URZ], R2 ;  /* 0x00000002030075a7 */ /* 0x004524000800017f */
[----:B----4-:R-:W-:Y:S05]  /*a250*/  @!P0 NANOSLEEP.SYNCS 0x989680 ;  /* 0x009896800000895d */ /* 0x010fea0003900000 */
[----:B------:R-:W4:Y:S02]  /*a260*/  @!P0 SYNCS.PHASECHK.TRANS64 P0, [R3+URZ], R2 ;  /* 0x00000002030085a7 */ /* 0x000f24000800007f */
[----:B----4-:R-:W-:Y:S05]  /*a270*/  @!P0 BRA `(.L_x_1947) ;  /* 0xfffffffc00f08947 */ /* 0x010fea000383ffff */
[----:B------:R-:W-:Y:S05]  /*a280*/  BRA `(.L_x_1966) ;  /* 0xfffffff8007c7947 */ /* 0x000fea000383ffff */
.L_x_1949:
[----:B--2---:R2:W4:Y:S02]  /*a290*/  SYNCS.PHASECHK.TRANS64.TRYWAIT P0, [R5+URZ], R4 ;  /* 0x00000004050075a7 */ /* 0x004524000800017f */
[----:B----4-:R-:W-:Y:S05]  /*a2a0*/  @!P0 NANOSLEEP.SYNCS 0x989680 ;  /* 0x009896800000895d */ /* 0x010fea0003900000 */
[----:B------:R-:W4:Y:S02]  /*a2b0*/  @!P0 SYNCS.PHASECHK.TRANS64 P0, [R5+URZ], R4 ;  /* 0x00000004050085a7 */ /* 0x000f24000800007f */
[----:B----4-:R-:W-:Y:S05]  /*a2c0*/  @!P0 BRA `(.L_x_1949) ;  /* 0xfffffffc00f08947 */ /* 0x010fea000383ffff */
[----:B------:R-:W-:Y:S05]  /*a2d0*/  BRA `(.L_x_1967) ;  /* 0xfffffff800807947 */ /* 0x000fea000383ffff */
.L_x_1968:
        /* <DEDUP_REMOVED lines=10> */
.L_x_3309:


//--------------------- .text._ZN7cutlass13device_kernelIN5flash11enable_sm90INS1_16FlashAttnBwdSm90INS1_25CollectiveMainloopBwdSm90ILi2ELi2ELi2EN4cute5tupleIJNS5_1CILi1EEES8_S8_EEENS6_IJNS7_ILi64EEENS7_ILi128EEENS7_ILi96EEEEEENS_6half_tEfNS_4arch4Sm90ELb0ELb1ELb1ELb1ELb1ELb1ELb0ELb0ELi2ELi1ELi2ELi1ELb1EEENS1_24CollectiveEpilogueBwdGQAISD_fSG_Li256ELb1ELb1EEENS1_19SingleTileSchedulerILb1ELb0ELb0ELi128EEEEEEEEEvNT_6ParamsE --------------------------
	.section	.text._ZN7cutlass13device_kernelIN5flash11enable_sm90INS1_16FlashAttnBwdSm90INS1_25CollectiveMainloopBwdSm90ILi2ELi2ELi2EN4cute5tupleIJNS5_1CILi1EEES8_S8_EEENS6_IJNS7_ILi64EEENS7_ILi128EEENS7_ILi96EEEEEENS_6half_tEfNS_4arch4Sm90ELb0ELb1ELb1ELb1ELb1ELb1ELb0ELb0ELi2ELi1ELi2ELi1ELb1EEENS1_24CollectiveEpilogueBwdGQAISD_fSG_Li256ELb1ELb1EEENS1_19SingleTileSchedulerILb1ELb0ELb0ELi128EEEEEEEEEvNT_6ParamsE,"ax",@progbits
	.align	128
.text._ZN7cutlass13device_kernelIN5flash11enable_sm90INS1_16FlashAttnBwdSm90INS1_25CollectiveMainloopBwdSm90ILi2ELi2ELi2EN4cute5tupleIJNS5_1CILi1EEES8_S8_EEENS6_IJNS7_ILi64EEENS7_ILi128EEENS7_ILi96EEEEEENS_6half_tEfNS_4arch4Sm90ELb0ELb1ELb1ELb1ELb1ELb1ELb0ELb0ELi2ELi1ELi2ELi1ELb1EEENS1_24CollectiveEpilogueBwdGQAISD_fSG_Li256ELb1ELb1EEENS1_19SingleTileSchedulerILb1ELb0ELb0ELi128EEEEEEEEEvNT_6ParamsE:
        .type           _ZN7cutlass13device_kernelIN5flash11enable_sm90INS1_16FlashAttnBwdSm90INS1_25CollectiveMainloopBwdSm90ILi2ELi2ELi2EN4cute5tupleIJNS5_1CILi1EEES8_S8_EEENS6_IJNS7_ILi64EEENS7_ILi128EEENS7_ILi96EEEEEENS_6half_tEfNS_4arch4Sm90ELb0ELb1ELb1ELb1ELb1ELb1ELb0ELb0ELi2ELi1ELi2ELi1ELb1EEENS1_24CollectiveEpilogueBwdGQAISD_fSG_Li256ELb1ELb1EEENS1_19SingleTileSchedulerILb1ELb0ELb0ELi128EEEEEEEEEvNT_6ParamsE,@function
        .size           _ZN7cutlass13device_kernelIN5flash11enable_sm90INS1_16FlashAttnBwdSm90INS1_25CollectiveMainloopBwdSm90ILi2ELi2ELi2EN4cute5tupleIJNS5_1CILi1EEES8_S8_EEENS6_IJNS7_ILi64EEENS7_ILi128EEENS7_ILi96EEEEEENS_6half_tEfNS_4arch4Sm90ELb0ELb1ELb1ELb1ELb1ELb1ELb0ELb0ELi2ELi1ELi2ELi1ELb1EEENS1_24CollectiveEpilogueBwdGQAISD_fSG_Li256ELb1ELb1EEENS1_19SingleTileSchedulerILb1ELb0ELb0ELi128EEEEEEEEEvNT_6ParamsE,(.L_x_3310 - _ZN7cutlass13device_kernelIN5flash11enable_sm90INS1_16FlashAttnBwdSm90INS1_25CollectiveMainloopBwdSm90ILi2ELi2ELi2EN4cute5tupleIJNS5_1CILi1EEES8_S8_EEENS6_IJNS7_ILi64EEENS7_ILi128EEENS7_ILi96EEEEEENS_6half_tEfNS_4arch4Sm90ELb0ELb1ELb1ELb1ELb1ELb1ELb0ELb0ELi2ELi1ELi2ELi1ELb1EEENS1_24CollectiveEpilogueBwdGQAISD_fSG_Li256ELb1ELb1EEENS1_19SingleTileSchedulerILb1ELb0ELb0ELi128EEEEEEEEEvNT_6ParamsE)
        .other          _ZN7cutlass13device_kernelIN5flash11enable_sm90INS1_16FlashAttnBwdSm90INS1_25CollectiveMainloopBwdSm90ILi2ELi2ELi2EN4cute5tupleIJNS5_1CILi1EEES8_S8_EEENS6_IJNS7_ILi64EEENS7_ILi128EEENS7_ILi96EEEEEENS_6half_tEfNS_4arch4Sm90ELb0ELb1ELb1ELb1ELb1ELb1ELb0ELb0ELi2ELi1ELi2ELi1ELb1EEENS1_24CollectiveEpilogueBwdGQAISD_fSG_Li256ELb1ELb1EEENS1_19SingleTileSchedulerILb1ELb0ELb0ELi128EEEEEEEEEvNT_6ParamsE,@"STO_CUDA_ENTRY STV_DEFAULT"
_ZN7cutlass13device_kernelIN5flash11enable_sm90INS1_16FlashAttnBwdSm90INS1_25CollectiveMainloopBwdSm90ILi2ELi2ELi2EN4cute5tupleIJNS5_1CILi1EEES8_S8_EEENS6_IJNS7_ILi64EEENS7_ILi128EEENS7_ILi96EEEEEENS_6half_tEfNS_4arch4Sm90ELb0ELb1ELb1ELb1ELb1ELb1ELb0ELb0ELi2ELi1ELi2ELi1ELb1EEENS1_24CollectiveEpilogueBwdGQAISD_fSG_Li256ELb1ELb1EEENS1_19SingleTileSchedulerILb1ELb0ELb0ELi128EEEEEEEEEvNT_6ParamsE:
        /* <DEDUP_REMOVED lines=24> */
.L_x_1970:
[----:B------:R-:W-:Y:S05]  /*0180*/  BSYNC B0 ;  /* 0x0000000000007941 */ /* 0x000fea0003800000 */
.L_x_1969:
        /* <DEDUP_REMOVED lines=37> */
.L_x_1971:
        /* <DEDUP_REMOVED lines=22> */
.L_x_1972:
[----:B------:R-:W-:Y:S01]  /*0540*/  PLOP3.LUT P0, PT, PT, PT, UP0, 0x80, 0x0 ;  /* 0x000000000000781c */ /* 0x000fe20003f0f008 */
[----:B------:R-:W-:Y:S01]  /*0550*/  NOP ;  /* 0x0000000000007918 */ /* 0x000fe20000000000 */
[----:B------:R-:W-:Y:S01]  /*0560*/  ULDC.64 UR46, c[0x0][0x208] ;  /* 0x00008200002e7ab9 */ /* 0x000fe20000000a00 */
[----:B------:R-:W-:Y:S01]  /*0570*/  BSSY B6, `(.L_x_1973) ;  /* 0x0000abb000067945 */ /* 0x000fe20003800000 */
[----:B-12-4-:R-:W-:Y:S09]  /*0580*/  BAR.SYNC.DEFER_BLOCKING 0x0 ;  /* 0x0000000000007b1d */ /* 0x016ff20000010000 */
[----:B------:R-:W-:Y:S05]  /*0590*/  @!P0 BRA `(.L_x_1974) ;  /* 0x0000005800fc8947 */ /* 0x000fea0003800000 */
.L_x_1975:
        /* <DEDUP_REMOVED lines=24> */
.L_x_1976:
        /* <DEDUP_REMOVED lines=14> */
.L_x_1978:
[----:B------:R-:W-:-:S05]  /*0800*/  ULDC UR4, c[0x0][0x8c4] ;  /* 0x0002310000047ab9 */ /* 0x000fca0000000800 */
.L_x_1977:
        /* <DEDUP_REMOVED lines=19> */
.L_x_1980:
        /* <DEDUP_REMOVED lines=14> */
.L_x_1981:
        /* <DEDUP_REMOVED lines=11> */
.L_x_1982:
        /* <DEDUP_REMOVED lines=13> */
.L_x_1983:
        /* <DEDUP_REMOVED lines=66> */
.L_x_1984:
        /* <DEDUP_REMOVED lines=28> */
.L_x_1987:
        /* <DEDUP_REMOVED lines=15> */
.L_x_1986:
        /* <DEDUP_REMOVED lines=22> */
.L_x_1989:
        /* <DEDUP_REMOVED lines=15> */
.L_x_1988:
[----:B------:R-:W-:Y:S01]  /*14c0*/  SHF.R.S32.HI R19, RZ, 0x1f, R18 ;  /* 0x0000001fff137819 */ /* 0x000fe20000011412 */
[----:B------:R-:W-:-:S03]  /*14d0*/  UMOV UR4, 0xffffffff ;  /* 0xffffffff00047882 */ /* 0x000fc60000000000 */
[----:B------:R-:W-:-:S04]  /*14e0*/  LEA.HI R0, R19, R18, RZ, 0x7 ;  /* 0x0000001213007211 */ /* 0x000fc800078f38ff */
[----:B------:R-:W-:Y:S01]  /*14f0*/  SHF.R.S32.HI R17, RZ, 0x7, R0 ;  /* 0x00000007ff117819 */ /* 0x000fe20000011400 */
[----:B------:R-:W-:Y:S06]  /*1500*/  BRA.DIV UR4, `(.L_x_1990) ;  /* 0x0000009e040c7947 */ /* 0x000fec000b800000 */
[----:B------:R1:W2:Y:S02]  /*1510*/  SHFL.IDX PT, R14, R17, RZ, 0x1f ;  /* 0x00001fff110e7589 */ /* 0x0002a400000e0000 */
.L_x_2114:
        /* <DEDUP_REMOVED lines=15> */
.L_x_1991:
        /* <DEDUP_REMOVED lines=19> */
.L_x_1993:
        /* <DEDUP_REMOVED lines=124> */
.L_x_2004:
[----:B------:R-:W-:-:S06]  /*1f00*/  UISETP.NE.AND UP0, UPT, UR11, 0x3, UPT ;  /* 0x000000030b00788c */ /* 0x000fcc000bf05270 */
[----:B------:R-:W-:-:S13]  /*1f10*/  PLOP3.LUT P6, PT, PT, PT, UP0, 0x80, 0x0 ;  /* 0x000000000000781c */ /* 0x000fda0003fcf008 */
[----:B-1----:R-:W-:Y:S05]  /*1f20*/  @!P6 BRA `(.L_x_1994) ;  /* 0x000000000004e947 */ /* 0x002fea0003800000 */
[----:B------:R-:W-:Y:S01]  /*1f30*/  BPT.TRAP 0x1 ;  /* 0x000000040000795c */ /* 0x000fe20000300000 */
.L_x_1994:
[----:B------:R-:W-:Y:S01]  /*1f40*/  R2UR UR7, R237 ;  /* 0x00000000ed0772ca */ /* 0x000fe200000e0000 */
[----:B------:R-:W-:-:S05]  /*1f50*/  IMAD.U32 R120, RZ, RZ, UR9 ;  /* 0x00000009ff787e24 */ /* 0x000fca000f8e00ff */
[----:B------:R-:W-:-:S07]  /*1f60*/  SHF.L.U32 R120, R120, 0x1f, RZ ;  /* 0x0000001f78787819 */ /* 0x000fce00000006ff */
[----:B------:R-:W-:-:S09]  /*1f70*/  ULEA UR7, UR4, UR7, 0x3 ;  /* 0x0000000704077291 */ /* 0x000fd2000f8e183f */
[----:B------:R1:W2:Y:S01]  /*1f80*/  SYNCS.PHASECHK.TRANS64.TRYWAIT P0, [UR7+0x26810], R120 ;  /* 0x02681078ff0075a7 */ /* 0x0002a20008000147 */
[----:B------:R-:W-:Y:S05]  /*1f90*/  @!P6 BRA `(.L_x_1995) ;  /* 0x000000000004e947 */ /* 0x000fea0003800000 */
[----:B------:R-:W-:Y:S01]  /*1fa0*/  BPT.TRAP 0x1 ;  /* 0x000000040000795c */ /* 0x000fe20000300000 */
.L_x_1995:
[----:B--2---:R-:W-:Y:S05]  /*1fb0*/  @P0 BRA `(.L_x_1996) ;  /* 0x0000000000080947 */ /* 0x004fea0003800000 */
[----:B------:R-:W2:Y:S02]  /*1fc0*/  SYNCS.PHASECHK.TRANS64.TRYWAIT P0, [UR7+0x26810], R120 ;  /* 0x02681078ff0075a7 */ /* 0x000ea40008000147 */
[----:B--2---:R-:W-:Y:S05]  /*1fd0*/  @!P0 BRA `(.L_x_1997) ;  /* 0x00000090008c8947 */ /* 0x004fea0003800000 */
.L_x_1996:
        /* <DEDUP_REMOVED lines=66> */
.L_x_1998:
[----:B------:R1:W1:Y:S01]  /*2400*/  SYNCS.PHASECHK.TRANS64.TRYWAIT P0, [UR7+0x26830], R120 ;  /* 0x02683078ff0075a7 */ /* 0x0002620008000147 */
[----:B------:R-:W-:Y:S05]  /*2410*/  @!P6 BRA `(.L_x_1999) ;  /* 0x000000000004e947 */ /* 0x000fea0003800000 */
[----:B------:R-:W-:Y:S01]  /*2420*/  BPT.TRAP 0x1 ;  /* 0x000000040000795c */ /* 0x000fe20000300000 */
.L_x_1999:
        /* <DEDUP_REMOVED lines=50> */
.L_x_2000:
        /* <DEDUP_REMOVED lines=598> */
.L_x_2002:
        /* <DEDUP_REMOVED lines=48> */
.L_x_2003:
        /* <DEDUP_REMOVED lines=62> */
.L_x_1985:
[----:B------:R-:W-:Y:S05]  /*5390*/  @P0 BRA `(.L_x_1979) ;  /* 0x0000005c00600947 */ /* 0x000fea0003800000 */
[----:B------:R-:W-:Y:S01]  /*53a0*/  ULDC.64 UR4, c[0x0][0x878] ;  /* 0x00021e0000047ab9 */ /* 0x000fe20000000a00 */
[----:B-1----:R-:W1:Y:S01]  /*53b0*/  S2R R4, SR_TID.X ;  /* 0x0000000000047919 */ /* 0x002e620000002100 */
        /* <DEDUP_REMOVED lines=17> */
[----:B------:R-:W5:Y:S01]  /*54d0*/  S2UR UR4, SR_CTAID.Y ;  /* 0x00000000000479c3 */ /* 0x000f620000002600 */
        /* <DEDUP_REMOVED lines=12> */
[----:B-----5:R-:W-:Y:S02]  /*55a0*/  UIMAD.WIDE.U32 UR8, UR4, UR8, URZ ;  /* 0x00000008040872a5 */ /* 0x020fe4000f8e003f */
        /* <DEDUP_REMOVED lines=75> */
.L_x_2007:
[----:B------:R-:W2:Y:S04]  /*5a60*/  LDG.E.STRONG.GPU R4, desc[UR46][R2.64] ;  /* 0x0000002e02047981 */ /* 0x000ea8000c1ef900 */
[----:B--2---:R-:W-:Y:S01]  /*5a70*/  CCTL.IVALL ;  /* 0x00000000ff00798f */ /* 0x004fe20002000000 */
[----:B------:R-:W-:Y:S05]  /*5a80*/  YIELD ;  /* 0x0000000000007946 */ /* 0x000fea0003800000 */
[----:B------:R-:W-:-:S13]  /*5a90*/  ISETP.NE.AND P0, PT, R4, UR17, PT ;  /* 0x0000001104007c0c */ /* 0x000fda000bf05270 */
[----:B------:R-:W-:Y:S05]  /*5aa0*/  @P0 BRA `(.L_x_2007) ;  /* 0xfffffffc00ec0947 */ /* 0x000fea000383ffff */
.L_x_2006:
[----:B------:R-:W-:Y:S05]  /*5ab0*/  BSYNC B0 ;  /* 0x0000000000007941 */ /* 0x000fea0003800000 */
.L_x_2005:
[----:B------:R-:W-:-:S03]  /*5ac0*/  UMOV UR4, 0xffffffff ;  /* 0xffffffff00047882 */ /* 0x000fc60000000000 */
[----:B------:R-:W-:Y:S05]  /*5ad0*/  BRA.DIV UR4, `(.L_x_2008) ;  /* 0x0000005604fc7947 */ /* 0x000fea000b800000 */
[----:B------:R-:W-:Y:S01]  /*5ae0*/  NOP ;  /* 0x0000000000007918 */ /* 0x000fe20000000000 */
.L_x_2117:
        /* <DEDUP_REMOVED lines=16> */
.L_x_2011:
[----:B------:R-:W-:Y:S01]  /*5bf0*/  @P0 ELECT P2, URZ, PT ;  /* 0x00000000003f082f */ /* 0x000fe20003840000 */
[----:B------:R2:W-:-:S12]  /*5c00*/  UBLKRED.G.S.ADD.F32.RN [UR4], [UR9], UR6, desc[UR10] ;  /* 0x00000a04090073bb */ /* 0x0005d800080a1406 */
[----:B------:R-:W-:Y:S02]  /*5c10*/  @P2 PLOP3.LUT P0, PT, P2, PT, PT, 0x8, 0x0 ;  /* 0x000000000000281c */ /* 0x000fe4000170e170 */
[----:B------:R-:W-:-:S11]  /*5c20*/  PLOP3.LUT P2, PT, PT, PT, PT, 0x8, 0x0 ;  /* 0x000000000000781c */ /* 0x000fd60003f4e170 */
[----:B--2---:R-:W-:Y:S05]  /*5c30*/  @P0 BRA.U.ANY `(.L_x_2011) ;  /* 0xfffffffd00ec0947 */ /* 0x004fea000393ffff */
[----:B------:R0:W-:Y:S01]  /*5c40*/  UTMACMDFLUSH ;  /* 0x00000000000079b7 */ /* 0x0001e20000000000 */
[----:B------:R-:W-:-:S04]  /*5c50*/  DEPBAR.LE SB0, 0x0 ;  /* 0x000080000000791a */ /* 0x000fc80000000000 */
.L_x_2010:
[----:B------:R-:W-:Y:S05]  /*5c60*/  BSYNC B0 ;  /* 0x0000000000007941 */ /* 0x000fea0003800000 */
.L_x_2009:
        /* <DEDUP_REMOVED lines=14> */
.L_x_2013:
[----:B------:R-:W-:Y:S05]  /*5d50*/  BSYNC B0 ;  /* 0x0000000000007941 */ /* 0x000fea0003800000 */
.L_x_2012:
        /* <DEDUP_REMOVED lines=20> */
.L_x_2016:
[----:B-12---:R-:W2:Y:S04]  /*5ea0*/  LDG.E.STRONG.GPU R0, desc[UR46][R2.64] ;  /* 0x0000002e02007981 */ /* 0x006ea8000c1ef900 */
[----:B--2---:R-:W-:Y:S01]  /*5eb0*/  CCTL.IVALL ;  /* 0x00000000ff00798f */ /* 0x004fe20002000000 */
[----:B------:R-:W-:Y:S05]  /*5ec0*/  YIELD ;  /* 0x0000000000007946 */ /* 0x000fea0003800000 */
[----:B------:R-:W-:-:S13]  /*5ed0*/  ISETP.NE.AND P0, PT, R0, UR17, PT ;  /* 0x0000001100007c0c */ /* 0x000fda000bf05270 */
[----:B------:R-:W-:Y:S05]  /*5ee0*/  @P0 BRA `(.L_x_2016) ;  /* 0xfffffffc00ec0947 */ /* 0x000fea000383ffff */
.L_x_2015:
[----:B------:R-:W-:Y:S05]  /*5ef0*/  BSYNC B0 ;  /* 0x0000000000007941 */ /* 0x000fea0003800000 */
.L_x_2014:
[----:B------:R-:W-:-:S03]  /*5f00*/  UMOV UR4, 0xffffffff ;  /* 0xffffffff00047882 */ /* 0x000fc60000000000 */
[----:B------:R-:W-:Y:S05]  /*5f10*/  BRA.DIV UR4, `(.L_x_2017) ;  /* 0x0000005604087947 */ /* 0x000fea000b800000 */
[----:B------:R-:W-:Y:S01]  /*5f20*/  NOP ;  /* 0x0000000000007918 */ /* 0x000fe20000000000 */
.L_x_2120:
        /* <DEDUP_REMOVED lines=16> */
.L_x_2020:
[----:B------:R-:W-:Y:S01]  /*6030*/  @P0 ELECT P2, URZ, PT ;  /* 0x00000000003f082f */ /* 0x000fe20003840000 */
[----:B------:R3:W-:-:S12]  /*6040*/  UBLKRED.G.S.ADD.F32.RN [UR4], [UR9], UR6, desc[UR10] ;  /* 0x00000a04090073bb */ /* 0x0007d800080a1406 */
[----:B------:R-:W-:Y:S02]  /*6050*/  @P2 PLOP3.LUT P0, PT, P2, PT, PT, 0x8, 0x0 ;  /* 0x000000000000281c */ /* 0x000fe4000170e170 */
[----:B------:R-:W-:-:S11]  /*6060*/  PLOP3.LUT P2, PT, PT, PT, PT, 0x8, 0x0 ;  /* 0x000000000000781c */ /* 0x000fd60003f4e170 */
[----:B---3--:R-:W-:Y:S05]  /*6070*/  @P0 BRA.U.ANY `(.L_x_2020) ;  /* 0xfffffffd00ec0947 */ /* 0x008fea000393ffff */
[----:B------:R0:W-:Y:S01]  /*6080*/  UTMACMDFLUSH ;  /* 0x00000000000079b7 */ /* 0x0001e20000000000 */
[----:B------:R-:W-:-:S04]  /*6090*/  DEPBAR.LE SB0, 0x0 ;  /* 0x000080000000791a */ /* 0x000fc80000000000 */
.L_x_2019:
[----:B------:R-:W-:Y:S05]  /*60a0*/  BSYNC B0 ;  /* 0x0000000000007941 */ /* 0x000fea0003800000 */
.L_x_2018:
        /* <DEDUP_REMOVED lines=14> */
.L_x_1974:
        /* <DEDUP_REMOVED lines=21> */
.L_x_2022:
        /* <DEDUP_REMOVED lines=13> */
.L_x_2024:
[----:B------:R-:W-:-:S05]  /*63b0*/  ULDC UR4, c[0x0][0x8c4] ;  /* 0x0002310000047ab9 */ /* 0x000fca0000000800 */
.L_x_2023:
        /* <DEDUP_REMOVED lines=44> */
.L_x_2025:
        /* <DEDUP_REMOVED lines=13> */
.L_x_2026:
        /* <DEDUP_REMOVED lines=12> */
.L_x_2027:
        /* <DEDUP_REMOVED lines=27> */
.L_x_2028:
        /* <DEDUP_REMOVED lines=39> */
.L_x_2033:
[----:B------:R-:W2:Y:S04]  /*6c30*/  LDG.E.STRONG.GPU R0, desc[UR46][R2.64] ;  /* 0x0000002e02007981 */ /* 0x000ea8000c1ef900 */
[----:B--2---:R-:W-:Y:S01]  /*6c40*/  CCTL.IVALL ;  /* 0x00000000ff00798f */ /* 0x004fe20002000000 */
[----:B------:R-:W-:Y:S05]  /*6c50*/  YIELD ;  /* 0x0000000000007946 */ /* 0x000fea0003800000 */
[----:B------:R-:W-:-:S13]  /*6c60*/  ISETP.NE.AND P1, PT, R0, UR22, PT ;  /* 0x0000001600007c0c */ /* 0x000fda000bf25270 */
[----:B------:R-:W-:Y:S05]  /*6c70*/  @P1 BRA `(.L_x_2033) ;  /* 0xfffffffc00ec1947 */ /* 0x000fea000383ffff */
.L_x_2032:
[----:B------:R-:W-:Y:S05]  /*6c80*/  BSYNC B0 ;  /* 0x0000000000007941 */ /* 0x000fea0003800000 */
.L_x_2031:
[----:B------:R-:W-:-:S03]  /*6c90*/  UMOV UR17, 0xffffffff ;  /* 0xffffffff00117882 */ /* 0x000fc60000000000 */
[----:B------:R-:W-:Y:S05]  /*6ca0*/  BRA.DIV UR17, `(.L_x_2034) ;  /* 0x0000004611c07947 */ /* 0x000fea000b800000 */
[----:B------:R-:W-:Y:S01]  /*6cb0*/  NOP ;  /* 0x0000000000007918 */ /* 0x000fe20000000000 */
.L_x_2123:
        /* <DEDUP_REMOVED lines=22> */
.L_x_2036:
[----:B------:R-:W-:Y:S05]  /*6e20*/  BSYNC B0 ;  /* 0x0000000000007941 */ /* 0x000fea0003800000 */
.L_x_2035:
        /* <DEDUP_REMOVED lines=20> */
.L_x_2038:
[----:B------:R-:W-:Y:S05]  /*6f70*/  BSYNC B0 ;  /* 0x0000000000007941 */ /* 0x000fea0003800000 */
.L_x_2037:
[----:B------:R-:W-:Y:S06]  /*6f80*/  BAR.ARV 0xa, 0xa0 ;  /* 0x0282800000007b1d */ /* 0x000fec0000002000 */
[----:B------:R-:W-:Y:S04]  /*6f90*/  BSSY B0, `(.L_x_2039) ;  /* 0x0000003000007945 */ /* 0x000fe80003800000 */
[----:B------:R-:W-:Y:S05]  /*6fa0*/  @!P0 BRA `(.L_x_2040) ;  /* 0x0000000000048947 */ /* 0x000fea0003800000 */
[----:B------:R-:W-:-:S04]  /*6fb0*/  DEPBAR.LE SB0, 0x0 ;  /* 0x000080000000791a */ /* 0x000fc80000000000 */
.L_x_2040:
[----:B------:R-:W-:Y:S05]  /*6fc0*/  BSYNC B0 ;  /* 0x0000000000007941 */ /* 0x000fea0003800000 */
.L_x_2039:
        /* <DEDUP_REMOVED lines=19> */
.L_x_2042:
[----:B------:R-:W-:Y:S05]  /*7100*/  BSYNC B0 ;  /* 0x0000000000007941 */ /* 0x000fea0003800000 */
.L_x_2041:
[----:B------:R-:W-:Y:S01]  /*7110*/  UIADD3 UR17, UR9, 0x1, URZ ;  /* 0x0000000109117890 */ /* 0x000fe2000fffe03f */
[----:B------:R-:W-:Y:S11]  /*7120*/  BRA `(.L_x_2043) ;  /* 0x0000000000047947 */ /* 0x000ff60003800000 */
.L_x_2030:
[----:B------:R-:W-:-:S05]  /*7130*/  UMOV UR17, UR9 ;  /* 0x0000000900117c82 */ /* 0x000fca0008000000 */
.L_x_2043:
        /* <DEDUP_REMOVED lines=16> */
.L_x_2068:
        /* <DEDUP_REMOVED lines=11> */
.L_x_2046:
[----:B------:R-:W2:Y:S04]  /*72f0*/  LDG.E.STRONG.GPU R0, desc[UR46][R2.64] ;  /* 0x0000002e02007981 */ /* 0x000ea8000c1ef900 */
[----:B--2---:R-:W-:Y:S01]  /*7300*/  CCTL.IVALL ;  /* 0x00000000ff00798f */ /* 0x004fe20002000000 */
[----:B------:R-:W-:Y:S05]  /*7310*/  YIELD ;  /* 0x0000000000007946 */ /* 0x000fea0003800000 */
[----:B------:R-:W-:-:S13]  /*7320*/  ISETP.NE.AND P1, PT, R0, UR22, PT ;  /* 0x0000001600007c0c */ /* 0x000fda000bf25270 */
[----:B------:R-:W-:Y:S05]  /*7330*/  @P1 BRA `(.L_x_2046) ;  /* 0xfffffffc00ec1947 */ /* 0x000fea000383ffff */
.L_x_2045:
[----:B------:R-:W-:Y:S05]  /*7340*/  BSYNC B0 ;  /* 0x0000000000007941 */ /* 0x000fea0003800000 */
.L_x_2044:
[----:B------:R-:W-:-:S03]  /*7350*/  UMOV UR16, 0xffffffff ;  /* 0xffffffff00107882 */ /* 0x000fc60000000000 */
[----:B------:R-:W-:Y:S05]  /*7360*/  BRA.DIV UR16, `(.L_x_2047) ;  /* 0x00000042102c7947 */ /* 0x000fea000b800000 */
[----:B------:R-:W-:Y:S01]  /*7370*/  NOP ;  /* 0x0000000000007918 */ /* 0x000fe20000000000 */
.L_x_2126:
        /* <DEDUP_REMOVED lines=19> */
.L_x_2049:
[----:B------:R-:W-:Y:S05]  /*74b0*/  BSYNC B0 ;  /* 0x0000000000007941 */ /* 0x000fea0003800000 */
.L_x_2048:
        /* <DEDUP_REMOVED lines=17> */
.L_x_2051:
[----:B------:R-:W-:Y:S05]  /*75d0*/  BSYNC B0 ;  /* 0x0000000000007941 */ /* 0x000fea0003800000 */
.L_x_2050:
[----:B------:R-:W-:Y:S06]  /*75e0*/  BAR.ARV 0xa, 0xa0 ;  /* 0x0282800000007b1d */ /* 0x000fec0000002000 */
[----:B------:R-:W-:Y:S04]  /*75f0*/  BSSY B0, `(.L_x_2052) ;  /* 0x0000003000007945 */ /* 0x000fe80003800000 */
[----:B------:R-:W-:Y:S05]  /*7600*/  @!P0 BRA `(.L_x_2053) ;  /* 0x0000000000048947 */ /* 0x000fea0003800000 */
[----:B------:R-:W-:-:S04]  /*7610*/  DEPBAR.LE SB0, 0x0 ;  /* 0x000080000000791a */ /* 0x000fc80000000000 */
.L_x_2053:
[----:B------:R-:W-:Y:S05]  /*7620*/  BSYNC B0 ;  /* 0x0000000000007941 */ /* 0x000fea0003800000 */
.L_x_2052:
        /* <DEDUP_REMOVED lines=19> */
.L_x_2055:
[----:B------:R-:W-:Y:S05]  /*7760*/  BSYNC B0 ;  /* 0x0000000000007941 */ /* 0x000fea0003800000 */
.L_x_2054:
        /* <DEDUP_REMOVED lines=9> */
.L_x_2058:
[----:B------:R-:W2:Y:S04]  /*7800*/  LDG.E.STRONG.GPU R0, desc[UR46][R2.64] ;  /* 0x0000002e02007981 */ /* 0x000ea8000c1ef900 */
[----:B--2---:R-:W-:Y:S01]  /*7810*/  CCTL.IVALL ;  /* 0x00000000ff00798f */ /* 0x004fe20002000000 */
[----:B------:R-:W-:Y:S05]  /*7820*/  YIELD ;  /* 0x0000000000007946 */ /* 0x000fea0003800000 */
[----:B------:R-:W-:-:S13]  /*7830*/  ISETP.NE.AND P1, PT, R0, UR22, PT ;  /* 0x0000001600007c0c */ /* 0x000fda000bf25270 */
[----:B------:R-:W-:Y:S05]  /*7840*/  @P1 BRA `(.L_x_2058) ;  /* 0xfffffffc00ec1947 */ /* 0x000fea000383ffff */
.L_x_2057:
[----:B------:R-:W-:Y:S05]  /*7850*/  BSYNC B0 ;  /* 0x0000000000007941 */ /* 0x000fea0003800000 */
.L_x_2056:
[----:B------:R-:W-:-:S03]  /*7860*/  UMOV UR12, 0xffffffff ;  /* 0xffffffff000c7882 */ /* 0x000fc60000000000 */
[----:B------:R-:W-:Y:S05]  /*7870*/  BRA.DIV UR12, `(.L_x_2059) ;  /* 0x0000003e0c047947 */ /* 0x000fea000b800000 */
[----:B------:R-:W-:Y:S01]  /*7880*/  NOP ;  /* 0x0000000000007918 */ /* 0x000fe20000000000 */
.L_x_2129:
        /* <DEDUP_REMOVED lines=15> */
.L_x_2061:
[----:B------:R-:W-:Y:S05]  /*7980*/  BSYNC B0 ;  /* 0x0000000000007941 */ /* 0x000fea0003800000 */
.L_x_2060:
        /* <DEDUP_REMOVED lines=15> */
.L_x_2063:
[----:B------:R-:W-:Y:S05]  /*7a80*/  BSYNC B0 ;  /* 0x0000000000007941 */ /* 0x000fea0003800000 */
.L_x_2062:
[----:B------:R-:W-:Y:S06]  /*7a90*/  BAR.ARV 0xa, 0xa0 ;  /* 0x0282800000007b1d */ /* 0x000fec0000002000 */
[----:B------:R-:W-:Y:S04]  /*7aa0*/  BSSY B0, `(.L_x_2064) ;  /* 0x0000003000007945 */ /* 0x000fe80003800000 */
[----:B------:R-:W-:Y:S05]  /*7ab0*/  @!P0 BRA `(.L_x_2065) ;  /* 0x0000000000048947 */ /* 0x000fea0003800000 */
[----:B------:R-:W-:-:S04]  /*7ac0*/  DEPBAR.LE SB0, 0x0 ;  /* 0x000080000000791a */ /* 0x000fc80000000000 */
.L_x_2065:
[----:B------:R-:W-:Y:S05]  /*7ad0*/  BSYNC B0 ;  /* 0x0000000000007941 */ /* 0x000fea0003800000 */
.L_x_2064:
        /* <DEDUP_REMOVED lines=19> */
.L_x_2067:
[----:B------:R-:W-:Y:S05]  /*7c10*/  BSYNC B0 ;  /* 0x0000000000007941 */ /* 0x000fea0003800000 */
.L_x_2066:
[----:B------:R-:W-:Y:S02]  /*7c20*/  UIADD3 UR9, UR9, 0x2, URZ ;  /* 0x0000000209097890 */ /* 0x000fe4000fffe03f */
[----:B------:R-:W-:Y:S02]  /*7c30*/  UIADD3 UR4, UR4, 0x3000, URZ ;  /* 0x0000300004047890 */ /* 0x000fe4000fffe03f */
[----:B------:R-:W-:-:S06]  /*7c40*/  UISETP.GE.AND UP0, UPT, UR9, UR11, UPT ;  /* 0x0000000b0900728c */ /* 0x000fcc000bf06270 */
[----:B------:R-:W-:-:S13]  /*7c50*/  PLOP3.LUT P1, PT, PT, PT, UP0, 0x80, 0x0 ;  /* 0x000000000000781c */ /* 0x000fda0003f2f008 */
[----:B------:R-:W-:Y:S05]  /*7c60*/  @!P1 BRA `(.L_x_2068) ;  /* 0xfffffff400749947 */ /* 0x000fea000383ffff */
.L_x_2029:
        /* <DEDUP_REMOVED lines=41> */
.L_x_2071:
[----:B------:R-:W-:Y:S05]  /*7f00*/  BSYNC B0 ;  /* 0x0000000000007941 */ /* 0x000fea0003800000 */
.L_x_2070:
[----:B------:R-:W-:Y:S05]  /*7f10*/  BRA `(.L_x_2072) ;  /* 0x0000000000047947 */ /* 0x000fea0003800000 */
.L_x_2069:
[----:B------:R-:W-:-:S05]  /*7f20*/  UMOV UR4, UR9 ;  /* 0x0000000900047c82 */ /* 0x000fca0008000000 */
.L_x_2072:
        /* <DEDUP_REMOVED lines=11> */
.L_x_2077:
        /* <DEDUP_REMOVED lines=24> */
.L_x_2074:
[----:B------:R-:W-:Y:S05]  /*8160*/  BSYNC B0 ;  /* 0x0000000000007941 */ /* 0x000fea0003800000 */
.L_x_2073:
        /* <DEDUP_REMOVED lines=24> */
.L_x_2076:
[----:B------:R-:W-:Y:S05]  /*82f0*/  BSYNC B0 ;  /* 0x0000000000007941 */ /* 0x000fea0003800000 */
.L_x_2075:
[----:B------:R-:W-:Y:S02]  /*8300*/  UIADD3 UR7, UR7, 0x2, URZ ;  /* 0x0000000207077890 */ /* 0x000fe4000fffe03f */
[----:B------:R-:W-:Y:S02]  /*8310*/  ULEA UR5, UR19, UR5, 0x1 ;  /* 0x0000000513057291 */ /* 0x000fe4000f8e083f */
[----:B------:R-:W-:Y:S02]  /*8320*/  ULEA UR6, UR19, UR6, 0x1 ;  /* 0x0000000613067291 */ /* 0x000fe4000f8e083f */
[----:B------:R-:W-:-:S13]  /*8330*/  ISETP.NE.AND P0, PT, RZ, UR7, PT ;  /* 0x00000007ff007c0c */ /* 0x000fda000bf05270 */
[----:B------:R-:W-:Y:S05]  /*8340*/  @!P0 BRA `(.L_x_1979) ;  /* 0x0000002c00748947 */ /* 0x000fea0003800000 */
[----:B------:R-:W-:Y:S05]  /*8350*/  BRA `(.L_x_2077) ;  /* 0xfffffffc00207947 */ /* 0x000fea000383ffff */
.L_x_2021:
        /* <DEDUP_REMOVED lines=14> */
.L_x_2078:
        /* <DEDUP_REMOVED lines=14> */
.L_x_2080:
[----:B------:R-:W-:-:S05]  /*8520*/  ULDC UR4, c[0x0][0x8c4] ;  /* 0x0002310000047ab9 */ /* 0x000fca0000000800 */
.L_x_2079:
        /* <DEDUP_REMOVED lines=59> */
.L_x_2082:
        /* <DEDUP_REMOVED lines=13> */
.L_x_2083:
        /* <DEDUP_REMOVED lines=8> */
.L_x_2084:
        /* <DEDUP_REMOVED lines=21> */
.L_x_2085:
        /* <DEDUP_REMOVED lines=50> */
.L_x_2130:
        /* <DEDUP_REMOVED lines=15> */
.L_x_2088:
        /* <DEDUP_REMOVED lines=127> */
.L_x_2099:
[----:B-123--:R-:W-:-:S04]  /*9780*/  SHF.L.U32 R18, R10, 0x1f, RZ ;  /* 0x0000001f0a127819 */ /* 0x00efc800000006ff */
[----:B------:R-:W2:Y:S02]  /*9790*/  SYNCS.PHASECHK.TRANS64.TRYWAIT P1, [R15+URZ+0x26840], R18 ;  /* 0x026840120f0075a7 */ /* 0x000ea4000802017f */
[----:B--2---:R-:W-:Y:S05]  /*97a0*/  @!P1 BRA `(.L_x_2091) ;  /* 0x0000001c00689947 */ /* 0x004fea0003800000 */
.L_x_2131:
        /* <DEDUP_REMOVED lines=8> */
.L_x_2092:
        /* <DEDUP_REMOVED lines=44> */
.L_x_2132:
        /* <DEDUP_REMOVED lines=8> */
.L_x_2094:
        /* <DEDUP_REMOVED lines=44> */
.L_x_2133:
        /* <DEDUP_REMOVED lines=8> */
.L_x_2096:
        /* <DEDUP_REMOVED lines=38> */
.L_x_2135:
        /* <DEDUP_REMOVED lines=8> */
.L_x_2098:
        /* <DEDUP_REMOVED lines=44> */
.L_x_2090:
[----:B------:R-:W4:Y:S02]  /*a450*/  LDL.LU R4, [R1+0x8] ;  /* 0x0000080001047983 */ /* 0x000f240000300800 */
[----:B----4-:R-:W-:Y:S02]  /*a460*/  ISETP.NE.AND P1, PT, R4, RZ, PT ;  /* 0x000000ff0400720c */ /* 0x010fe40003f25270 */
[----:B------:R4:W5:Y:S11]  /*a470*/  LDL R4, [R1+0x4] ;  /* 0x0000040001047983 */ /* 0x0009760000100800 */
[----:B----4-:R-:W-:Y:S05]  /*a480*/  @!P1 BRA `(.L_x_2089) ;  /* 0x0000000400949947 */ /* 0x010fea0003800000 */
[----:B------:R-:W-:-:S04]  /*a490*/  SHF.L.U32 R12, R10, 0x1f, RZ ;  /* 0x0000001f0a0c7819 */ /* 0x000fc800000006ff */
[----:B------:R-:W4:Y:S02]  /*a4a0*/  SYNCS.PHASECHK.TRANS64.TRYWAIT P1, [R15+URZ+0x26840], R12 ;  /* 0x0268400c0f0075a7 */ /* 0x000f24000802017f */
[----:B----4-:R-:W-:Y:S05]  /*a4b0*/  @!P1 BRA `(.L_x_2100) ;  /* 0x0000001000789947 */ /* 0x010fea0003800000 */
.L_x_2136:
        /* <DEDUP_REMOVED lines=8> */
.L_x_2101:
        /* <DEDUP_REMOVED lines=41> */
.L_x_2137:
        /* <DEDUP_REMOVED lines=8> */
.L_x_2103:
        /* <DEDUP_REMOVED lines=41> */
.L_x_2089:
[----:B------:R-:W1:Y:S01]  /*aae0*/  S2R R0, SR_TID.X ;  /* 0x0000000000007919 */ /* 0x000e620000002100 */
[----:B------:R-:W-:Y:S01]  /*aaf0*/  IMAD R3, R16, 0x8, R15 ;  /* 0x0000000810037824 */ /* 0x000fe200078e020f */
[----:B-1----:R-:W-:Y:S02]  /*ab00*/  LOP3.LUT R2, R0, 0x7f, RZ, 0xc0, !PT ;  /* 0x0000007f00027812 */ /* 0x002fe400078ec0ff */
[----:B------:R-:W-:Y:S02]  /*ab10*/  SHF.L.U32 R0, R10, 0x1f, RZ ;  /* 0x0000001f0a007819 */ /* 0x000fe400000006ff */
[----:B------:R-:W-:Y:S02]  /*ab20*/  ISETP.NE.AND P1, PT, R2, RZ, PT ;  /* 0x000000ff0200720c */ /* 0x000fe40003f25270 */
[----:B------:R-:W1:Y:S02]  /*ab30*/  SYNCS.PHASECHK.TRANS64.TRYWAIT P0, [R3+URZ+0x26840], R0 ;  /* 0x02684000030075a7 */ /* 0x000e64000800017f */
[----:B-1----:R-:W-:Y:S09]  /*ab40*/  @!P0 BRA `(.L_x_2104) ;  /* 0x0000000800fc8947 */ /* 0x002ff20003800000 */
.L_x_2138:
[----:B------:R-:W-:Y:S05]  /*ab50*/  @P1 BRA `(.L_x_2105) ;  /* 0x0000000000181947 */ /* 0x000fea0003800000 */
[----:B------:R-:W1:Y:S01]  /*ab60*/  S2R R2, SR_TID.X ;  /* 0x0000000000027919 */ /* 0x000e620000002100 */
[----:B------:R-:W-:-:S04]  /*ab70*/  IMAD.MOV.U32 R0, RZ, RZ, 0x3100 ;  /* 0x00003100ff007424 */ /* 0x000fc800078e00ff */
[----:B------:R1:W-:Y:S02]  /*ab80*/  SYNCS.ARRIVE.TRANS64 RZ, [R3+URZ+0x26830], R0 ;  /* 0x0268300003ff79a7 */ /* 0x0003e4000800003f */
[----:B-1----:R-:W-:-:S13]  /*ab90*/  LOP3.LUT P0, RZ, R2, 0x1f, RZ, 0xc0, !PT ;  /* 0x0000001f02ff7812 */ /* 0x002fda000780c0ff */
[----:B------:R-:W-:Y:S05]  /*aba0*/  @!P0 BRA `(.L_x_2105) ;  /* 0x0000000000048947 */ /* 0x000fea0003800000 */
[----:B------:R-:W-:Y:S01]  /*abb0*/  BPT.TRAP 0x1 ;  /* 0x000000040000795c */ /* 0x000fe20000300000 */
.L_x_2105:
        /* <DEDUP_REMOVED lines=48> */
.L_x_2086:
[----:B------:R-:W-:Y:S05]  /*aec0*/  BSYNC B0 ;  /* 0x0000000000007941 */ /* 0x000fea0003800000 */
.L_x_2081:
[----:B------:R-:W-:-:S03]  /*aed0*/  UMOV UR8, 0xffffffff ;  /* 0xffffffff00087882 */ /* 0x000fc60000000000 */
[----:B------:R-:W-:Y:S05]  /*aee0*/  BRA.DIV UR8, `(.L_x_2106) ;  /* 0x0000000a08287947 */ /* 0x000fea000b800000 */
[----:B------:R-:W-:-:S13]  /*aef0*/  ELECT P6, URZ, PT ;  /* 0x00000000003f782f */ /* 0x000fda00038c0000 */
.L_x_2141:
[----:B------:R-:W-:Y:S05]  /*af00*/  @!P6 BRA `(.L_x_1979) ;  /* 0x000000000084e947 */ /* 0x000fea0003800000 */
[----:B------:R-:W-:-:S06]  /*af10*/  ULOP3.LUT UR8, UR38, 0x2, URZ, 0xfc, !UPT ;  /* 0x0000000226087892 */ /* 0x000fcc000f8efc3f */
[----:B------:R-:W-:-:S05]  /*af20*/  IMAD.U32 R2, RZ, RZ, UR8 ;  /* 0x00000008ff027e24 */ /* 0x000fca000f8e00ff */
[----:B------:R-:W-:-:S13]  /*af30*/  ISETP.NE.AND P2, PT, R2, 0x3, PT ;  /* 0x000000030200780c */ /* 0x000fda0003f45270 */
[----:B------:R-:W-:Y:S05]  /*af40*/  @!P2 BRA `(.L_x_2107) ;  /* 0x000000000004a947 */ /* 0x000fea0003800000 */
[----:B---3--:R-:W-:Y:S01]  /*af50*/  BPT.TRAP 0x1 ;  /* 0x000000040000795c */ /* 0x008fe20000300000 */
.L_x_2107:
        /* <DEDUP_REMOVED lines=15> */
.L_x_2142:
[----:B------:R-:W2:Y:S02]  /*b050*/  SYNCS.PHASECHK.TRANS64.TRYWAIT P0, [R3+URZ], R2 ;  /* 0x00000002030075a7 */ /* 0x000ea4000800017f */
[----:B--2---:R-:W-:Y:S05]  /*b060*/  @!P0 BRA `(.L_x_2109) ;  /* 0x0000000400fc8947 */ /* 0x004fea0003800000 */
.L_x_2143:
[----:B------:R-:W-:Y:S05]  /*b070*/  @!P2 BRA `(.L_x_2110) ;  /* 0x000000000004a947 */ /* 0x000fea0003800000 */
[----:B---3--:R-:W-:Y:S01]  /*b080*/  BPT.TRAP 0x1 ;  /* 0x000000040000795c */ /* 0x008fe20000300000 */
.L_x_2110:
[----:B--2---:R-:W-:-:S04]  /*b090*/  VIADD R3, R8, 0x26840 ;  /* 0x0002684008037836 */ /* 0x004fc80000000000 */
[----:B------:R-:W-:-:S04]  /*b0a0*/  IMAD R5, R0, 0x8, R3 ;  /* 0x0000000800057824 */ /* 0x000fc800078e0203 */
[----:B------:R-:W2:Y:S02]  /*b0b0*/  SYNCS.PHASECHK.TRANS64.TRYWAIT P0, [R5+URZ], R4 ;  /* 0x00000004050075a7 */ /* 0x000ea4000800017f */
[----:B--2---:R-:W-:Y:S05]  /*b0c0*/  @!P0 BRA `(.L_x_2111) ;  /* 0x0000000400f88947 */ /* 0x004fea0003800000 */
.L_x_2144:
[----:B------:R-:W-:-:S07]  /*b0d0*/  IMAD R3, R6, 0x8, R3 ;  /* 0x0000000806037824 */ /* 0x000fce00078e0203 */
.L_x_2112:
[----:B----4-:R4:W1:Y:S02]  /*b0e0*/  SYNCS.PHASECHK.TRANS64.TRYWAIT P0, [R3+URZ], R2 ;  /* 0x00000002030075a7 */ /* 0x010864000800017f */
[----:B-1----:R-:W-:Y:S05]  /*b0f0*/  @!P0 NANOSLEEP.SYNCS 0x989680 ;  /* 0x009896800000895d */ /* 0x002fea0003900000 */
[----:B------:R-:W1:Y:S02]  /*b100*/  @!P0 SYNCS.PHASECHK.TRANS64 P0, [R3+URZ], R2 ;  /* 0x00000002030085a7 */ /* 0x000e64000800007f */
[----:B-1----:R-:W-:Y:S05]  /*b110*/  @!P0 BRA `(.L_x_2112) ;  /* 0xfffffffc00f08947 */ /* 0x002fea000383ffff */
.L_x_1979:
[----:B---3--:R-:W-:Y:S05]  /*b120*/  BSYNC B6 ;  /* 0x0000000000067941 */ /* 0x008fea0003800000 */
.L_x_1973:
[----:B------:R-:W-:Y:S05]  /*b130*/  EXIT ;  /* 0x000000000000794d */ /* 0x000fea0003800000 */
.L_x_1990:
[----:B------:R-:W-:Y:S02]  /*b140*/  IMAD.MOV.U32 R13, RZ, RZ, R17 ;  /* 0x000000ffff0d7224 */ /* 0x000fe400078e0011 */
[----:B------:R-:W-:Y:S02]  /*b150*/  IMAD.MOV.U32 R12, RZ, RZ, RZ ;  /* 0x000000ffff0c7224 */ /* 0x000fe400078e00ff */
[----:B------:R-:W-:Y:S02]  /*b160*/  IMAD.MOV.U32 R11, RZ, RZ, 0x1f ;  /* 0x0000001fff0b7424 */ /* 0x000fe400078e00ff */
[----:B------:R-:W-:-:S07]  /*b170*/  IMAD.MOV.U32 R15, RZ, RZ, -0x1 ;  /* 0xffffffffff0f7424 */ /* 0x000fce00078e00ff */
[----:B------:R-:W-:Y:S05]  /*b180*/  WARPSYNC.COLLECTIVE R15, `(.L_x_2113) ;  /* 0x000000000f087348 */ /* 0x000fea0003c00000 */
[----:B------:R1:W2:Y:S02]  /*b190*/  SHFL.IDX P6, R14, R13, R12, R11 ;  /* 0x0000000c0d0e7389 */ /* 0x0002a400000c000b */
[----:B-12---:R-:W-:Y:S01]  /*b1a0*/  ENDCOLLECTIVE ;  /* 0x000000000000791b */ /* 0x006fe20003800000 */
.L_x_2113:
[----:B------:R-:W-:Y:S05]  /*b1b0*/  BRA `(.L_x_2114) ;  /* 0xffffff6000d87947 */ /* 0x000fea000383ffff */
.L_x_1992:
[----:B--2---:R2:W3:Y:S02]  /*b1c0*/  SYNCS.PHASECHK.TRANS64.TRYWAIT P0, [R237+URZ+0x26800], R4 ;  /* 0x02680004ed0075a7 */ /* 0x0044e4000800017f */
[----:B---3--:R-:W-:Y:S05]  /*b1d0*/  @!P0 NANOSLEEP.SYNCS 0x989680 ;  /* 0x009896800000895d */ /* 0x008fea0003900000 */
[----:B------:R-:W3:Y:S02]  /*b1e0*/  @!P0 SYNCS.PHASECHK.TRANS64 P0, [R237+URZ+0x26800], R4 ;  /* 0x02680004ed0085a7 */ /* 0x000ee4000800007f */
[----:B---3--:R-:W-:Y:S05]  /*b1f0*/  @!P0 BRA `(.L_x_1992) ;  /* 0xfffffffc00f08947 */ /* 0x008fea000383ffff */
[----:B------:R-:W-:Y:S05]  /*b200*/  BRA `(.L_x_1991) ;  /* 0xffffff6400007947 */ /* 0x000fea000383ffff */
.L_x_1997:
[----:B--2---:R-:W-:-:S04]  /*b210*/  IMAD.U32 R5, RZ, RZ, UR7 ;  /* 0x00000007ff057e24 */ /* 0x004fc8000f8e00ff */
[----:B------:R2:W3:Y:S03]  /*b220*/  SYNCS.PHASECHK.TRANS64.TRYWAIT P0, [R5+URZ+0x26810], R120 ;  /* 0x02681078050075a7 */ /* 0x0004e6000800017f */
[----:B---3--:R-:W-:Y:S05]  /*b230*/  @!P0 NANOSLEEP.SYNCS 0x989680 ;  /* 0x009896800000895d */ /* 0x008fea0003900000 */
[----:B------:R-:W3:Y:S02]  /*b240*/  @!P0 SYNCS.PHASECHK.TRANS64 P0, [R5+URZ+0x26810], R120 ;  /* 0x02681078050085a7 */ /* 0x000ee4000800007f */
[----:B---3--:R-:W-:Y:S05]  /*b250*/  @!P0 BRA `(.L_x_1997) ;  /* 0xfffffffc00ec8947 */ /* 0x008fea000383ffff */
[----:B------:R-:W-:Y:S05]  /*b260*/  BRA `(.L_x_1996) ;  /* 0xffffff6c005c7947 */ /* 0x000fea000383ffff */
.L_x_2001:
[----:B------:R-:W-:-:S04]  /*b270*/  IMAD.U32 R121, RZ, RZ, UR7 ;  /* 0x00000007ff797e24 */ /* 0x000fc8000f8e00ff */
[----:B------:R1:W1:Y:S03]  /*b280*/  SYNCS.PHASECHK.TRANS64.TRYWAIT P0, [R121+URZ+0x26830], R120 ;  /* 0x02683078790075a7 */ /* 0x000266000800017f */
[----:B-1----:R-:W-:Y:S05]  /*b290*/  @!P0 NANOSLEEP.SYNCS 0x989680 ;  /* 0x009896800000895d */ /* 0x002fea0003900000 */
[----:B------:R-:W1:Y:S02]  /*b2a0*/  @!P0 SYNCS.PHASECHK.TRANS64 P0, [R121+URZ+0x26830], R120 ;  /* 0x02683078790085a7 */ /* 0x000e64000800007f */
[----:B-1----:R-:W-:Y:S05]  /*b2b0*/  @!P0 BRA `(.L_x_2001) ;  /* 0xfffffffc00ec8947 */ /* 0x002fea000383ffff */
[----:B------:R-:W-:Y:S05]  /*b2c0*/  BRA `(.L_x_2000) ;  /* 0xffffff7400207947 */ /* 0x000fea000383ffff */
.L_x_2008:
[----:B------:R-:W-:Y:S01]  /*b2d0*/  BSSY B0, `(.L_x_2115) ;  /* 0x0000005000007945 */ /* 0x000fe20003800000 */
[----:B------:R-:W-:-:S07]  /*b2e0*/  IMAD.MOV.U32 R15, RZ, RZ, -0x1 ;  /* 0xffffffffff0f7424 */ /* 0x000fce00078e00ff */
[----:B-1----:R-:W-:Y:S05]  /*b2f0*/  WARPSYNC.COLLECTIVE R15, `(.L_x_2116) ;  /* 0x000000000f087348 */ /* 0x002fea0003c00000 */
[----:B------:R-:W-:Y:S01]  /*b300*/  NOP ;  /* 0x0000000000007918 */ /* 0x000fe20000000000 */
[----:B-1----:R-:W-:Y:S01]  /*b310*/  ENDCOLLECTIVE ;  /* 0x000000000000791b */ /* 0x002fe20003800000 */
.L_x_2116:
[----:B------:R-:W-:Y:S05]  /*b320*/  BSYNC B0 ;  /* 0x0000000000007941 */ /* 0x000fea0003800000 */
.L_x_2115:
[----:B------:R-:W-:Y:S05]  /*b330*/  BRA `(.L_x_2117) ;  /* 0xffffffa400ec7947 */ /* 0x000fea000383ffff */
.L_x_2017:
[----:B------:R-:W-:Y:S01]  /*b340*/  BSSY B0, `(.L_x_2118) ;  /* 0x0000005000007945 */ /* 0x000fe20003800000 */
[----:B------:R-:W-:-:S07]  /*b350*/  IMAD.MOV.U32 R15, RZ, RZ, -0x1 ;  /* 0xffffffffff0f7424 */ /* 0x000fce00078e00ff */
[----:B-12---:R-:W-:Y:S05]  /*b360*/  WARPSYNC.COLLECTIVE R15, `(.L_x_2119) ;  /* 0x000000000f087348 */ /* 0x006fea0003c00000 */
[----:B------:R-:W-:Y:S01]  /*b370*/  NOP ;  /* 0x0000000000007918 */ /* 0x000fe20000000000 */
[----:B-12---:R-:W-:Y:S01]  /*b380*/  ENDCOLLECTIVE ;  /* 0x000000000000791b */ /* 0x006fe20003800000 */
.L_x_2119:
[----:B------:R-:W-:Y:S05]  /*b390*/  BSYNC B0 ;  /* 0x0000000000007941 */ /* 0x000fea0003800000 */
.L_x_2118:
[----:B------:R-:W-:Y:S05]  /*b3a0*/  BRA `(.L_x_2120) ;  /* 0xffffffa800e07947 */ /* 0x000fea000383ffff */
.L_x_2034:
[----:B------:R-:W-:Y:S01]  /*b3b0*/  BSSY B0, `(.L_x_2121) ;  /* 0x0000005000007945 */ /* 0x000fe20003800000 */
[----:B------:R-:W-:-:S07]  /*b3c0*/  IMAD.MOV.U32 R15, RZ, RZ, -0x1 ;  /* 0xffffffffff0f7424 */ /* 0x000fce00078e00ff */
[----:B------:R-:W-:Y:S05]  /*b3d0*/  WARPSYNC.COLLECTIVE R15, `(.L_x_2122) ;  /* 0x000000000f087348 */ /* 0x000fea0003c00000 */
[----:B------:R-:W-:Y:S01]  /*b3e0*/  NOP ;  /* 0x0000000000007918 */ /* 0x000fe20000000000 */
[----:B------:R-:W-:Y:S01]  /*b3f0*/  ENDCOLLECTIVE ;  /* 0x000000000000791b */ /* 0x000fe20003800000 */
.L_x_2122:
[----:B------:R-:W-:Y:S05]  /*b400*/  BSYNC B0 ;  /* 0x0000000000007941 */ /* 0x000fea0003800000 */
.L_x_2121:
[----:B------:R-:W-:Y:S05]  /*b410*/  BRA `(.L_x_2123) ;  /* 0xffffffb800287947 */ /* 0x000fea000383ffff */
.L_x_2047:
[----:B------:R-:W-:Y:S01]  /*b420*/  BSSY B0, `(.L_x_2124) ;  /* 0x0000005000007945 */ /* 0x000fe20003800000 */
[----:B------:R-:W-:-:S07]  /*b430*/  IMAD.MOV.U32 R15, RZ, RZ, -0x1 ;  /* 0xffffffffff0f7424 */ /* 0x000fce00078e00ff */
[----:B------:R-:W-:Y:S05]  /*b440*/  WARPSYNC.COLLECTIVE R15, `(.L_x_2125) ;  /* 0x000000000f087348 */ /* 0x000fea0003c00000 */
[----:B------:R-:W-:Y:S01]  /*b450*/  NOP ;  /* 0x0000000000007918 */ /* 0x000fe20000000000 */
[----:B------:R-:W-:Y:S01]  /*b460*/  ENDCOLLECTIVE ;  /* 0x000000000000791b */ /* 0x000fe20003800000 */
.L_x_2125:
[----:B------:R-:W-:Y:S05]  /*b470*/  BSYNC B0 ;  /* 0x0000000000007941 */ /* 0x000fea0003800000 */
.L_x_2124:
[----:B------:R-:W-:Y:S05]  /*b480*/  BRA `(.L_x_2126) ;  /* 0xffffffbc00bc7947 */ /* 0x000fea000383ffff */
.L_x_2059:
[----:B------:R-:W-:Y:S01]  /*b490*/  BSSY B0, `(.L_x_2127) ;  /* 0x0000005000007945 */ /* 0x000fe20003800000 */
[----:B------:R-:W-:-:S07]  /*b4a0*/  IMAD.MOV.U32 R15, RZ, RZ, -0x1 ;  /* 0xffffffffff0f7424 */ /* 0x000fce00078e00ff */
[----:B------:R-:W-:Y:S05]  /*b4b0*/  WARPSYNC.COLLECTIVE R15, `(.L_x_2128) ;  /* 0x000000000f087348 */ /* 0x000fea0003c00000 */
[----:B------:R-:W-:Y:S01]  /*b4c0*/  NOP ;  /* 0x0000000000007918 */ /* 0x000fe20000000000 */
[----:B------:R-:W-:Y:S01]  /*b4d0*/  ENDCOLLECTIVE ;  /* 0x000000000000791b */ /* 0x000fe20003800000 */
.L_x_2128:
[----:B------:R-:W-:Y:S05]  /*b4e0*/  BSYNC B0 ;  /* 0x0000000000007941 */ /* 0x000fea0003800000 */
.L_x_2127:
[----:B------:R-:W-:Y:S05]  /*b4f0*/  BRA `(.L_x_2129) ;  /* 0xffffffc000e47947 */ /* 0x000fea000383ffff */
.L_x_2087:
[----:B-1----:R1:W2:Y:S02]  /*b500*/  SYNCS.PHASECHK.TRANS64.TRYWAIT P0, [R15+URZ+0x26820], R0 ;  /* 0x026820000f0075a7 */ /* 0x0022a4000800017f */
[----:B--2---:R-:W-:Y:S05]  /*b510*/  @!P0 NANOSLEEP.SYNCS 0x989680 ;  /* 0x009896800000895d */ /* 0x004fea0003900000 */
[----:B------:R-:W2:Y:S02]  /*b520*/  @!P0 SYNCS.PHASECHK.TRANS64 P0, [R15+URZ+0x26820], R0 ;  /* 0x026820000f0085a7 */ /* 0x000ea4000800007f */
[----:B--2---:R-:W-:Y:S05]  /*b530*/  @!P0 BRA `(.L_x_2087) ;  /* 0xfffffffc00f08947 */ /* 0x004fea000383ffff */
[----:B------:R-:W-:Y:S05]  /*b540*/  BRA `(.L_x_2130) ;  /* 0xffffffd800547947 */ /* 0x000fea000383ffff */
.L_x_2091:
[----:B--2---:R2:W3:Y:S02]  /*b550*/  SYNCS.PHASECHK.TRANS64.TRYWAIT P1, [R15+URZ+0x26840], R18 ;  /* 0x026840120f0075a7 */ /* 0x0044e4000802017f */
[----:B---3--:R-:W-:Y:S05]  /*b560*/  @!P1 NANOSLEEP.SYNCS 0x989680 ;  /* 0x009896800000995d */ /* 0x008fea0003900000 */
[----:B------:R-:W3:Y:S02]  /*b570*/  @!P1 SYNCS.PHASECHK.TRANS64 P1, [R15+URZ+0x26840], R18 ;  /* 0x026840120f0095a7 */ /* 0x000ee4000802007f */
[----:B---3--:R-:W-:Y:S05]  /*b580*/  @!P1 BRA `(.L_x_2091) ;  /* 0xfffffffc00f09947 */ /* 0x008fea000383ffff */
[----:B------:R-:W-:Y:S05]  /*b590*/  BRA `(.L_x_2131) ;  /* 0xffffffe000847947 */ /* 0x000fea000383ffff */
.L_x_2093:
[----:B-1----:R1:W3:Y:S02]  /*b5a0*/  SYNCS.PHASECHK.TRANS64.TRYWAIT P1, [R15+URZ+0x26828], R18 ;  /* 0x026828120f0075a7 */ /* 0x0022e4000802017f */
[----:B---3--:R-:W-:Y:S05]  /*b5b0*/  @!P1 NANOSLEEP.SYNCS 0x989680 ;  /* 0x009896800000995d */ /* 0x008fea0003900000 */
[----:B------:R-:W3:Y:S02]  /*b5c0*/  @!P1 SYNCS.PHASECHK.TRANS64 P1, [R15+URZ+0x26828], R18 ;  /* 0x026828120f0095a7 */ /* 0x000ee4000802007f */
[----:B---3--:R-:W-:Y:S05]  /*b5d0*/  @!P1 BRA `(.L_x_2093) ;  /* 0xfffffffc00f09947 */ /* 0x008fea000383ffff */
[----:B------:R-:W-:Y:S05]  /*b5e0*/  BRA `(.L_x_2132) ;  /* 0xffffffe400407947 */ /* 0x000fea000383ffff */
.L_x_2095:
[----:B---3--:R3:W4:Y:S02]  /*b5f0*/  SYNCS.PHASECHK.TRANS64.TRYWAIT P1, [R15+URZ+0x26848], R18 ;  /* 0x026848120f0075a7 */ /* 0x008724000802017f */
[----:B----4-:R-:W-:Y:S05]  /*b600*/  @!P1 NANOSLEEP.SYNCS 0x989680 ;  /* 0x009896800000995d */ /* 0x010fea0003900000 */
[----:B------:R-:W4:Y:S02]  /*b610*/  @!P1 SYNCS.PHASECHK.TRANS64 P1, [R15+URZ+0x26848], R18 ;  /* 0x026848120f0095a7 */ /* 0x000f24000802007f */
[----:B----4-:R-:W-:Y:S05]  /*b620*/  @!P1 BRA `(.L_x_2095) ;  /* 0xfffffffc00f09947 */ /* 0x010fea000383ffff */
[----:B------:R-:W-:Y:S05]  /*b630*/  BRA `(.L_x_2133) ;  /* 0xffffffe400fc7947 */ /* 0x000fea000383ffff */
.L_x_2097:
[----:B------:R-:W-:-:S07]  /*b640*/  SHF.L.U32 R4, R10, 0x1f, RZ ;  /* 0x0000001f0a047819 */ /* 0x000fce00000006ff */
.L_x_2134:
[----:B----4-:R4:W1:Y:S02]  /*b650*/  SYNCS.PHASECHK.TRANS64.TRYWAIT P1, [R15+URZ+0x26820], R4 ;  /* 0x026820040f0075a7 */ /* 0x010864000802017f */
[----:B-1----:R-:W-:Y:S05]  /*b660*/  @!P1 NANOSLEEP.SYNCS 0x989680 ;  /* 0x009896800000995d */ /* 0x002fea0003900000 */
[----:B------:R-:W1:Y:S02]  /*b670*/  @!P1 SYNCS.PHASECHK.TRANS64 P1, [R15+URZ+0x26820], R4 ;  /* 0x026820040f0095a7 */ /* 0x000e64000802007f */
[----:B-1----:R-:W-:Y:S05]  /*b680*/  @!P1 BRA `(.L_x_2134) ;  /* 0xfffffffc00f09947 */ /* 0x002fea000383ffff */
[----:B------:R-:W-:Y:S05]  /*b690*/  BRA `(.L_x_2135) ;  /* 0xffffffe8009c7947 */ /* 0x000fea000383ffff */
.L_x_2100:
[----:B----4-:R4:W1:Y:S02]  /*b6a0*/  SYNCS.PHASECHK.TRANS64.TRYWAIT P1, [R15+URZ+0x26840], R12 ;  /* 0x0268400c0f0075a7 */ /* 0x010864000802017f */
[----:B-1----:R-:W-:Y:S05]  /*b6b0*/  @!P1 NANOSLEEP.SYNCS 0x989680 ;  /* 0x009896800000995d */ /* 0x002fea0003900000 */
[----:B------:R-:W1:Y:S02]  /*b6c0*/  @!P1 SYNCS.PHASECHK.TRANS64 P1, [R15+URZ+0x26840], R12 ;  /* 0x0268400c0f0095a7 */ /* 0x000e64000802007f */
[----:B-1----:R-:W-:Y:S05]  /*b6d0*/  @!P1 BRA `(.L_x_2100) ;  /* 0xfffffffc00f09947 */ /* 0x002fea000383ffff */
[----:B------:R-:W-:Y:S05]  /*b6e0*/  BRA `(.L_x_2136) ;  /* 0xffffffec00747947 */ /* 0x000fea000383ffff */
.L_x_2102:
[----:B-1----:R1:W2:Y:S02]  /*b6f0*/  SYNCS.PHASECHK.TRANS64.TRYWAIT P1, [R15+URZ+0x26828], R12 ;  /* 0x0268280c0f0075a7 */ /* 0x0022a4000802017f */
[----:B--2---:R-:W-:Y:S05]  /*b700*/  @!P1 NANOSLEEP.SYNCS 0x989680 ;  /* 0x009896800000995d */ /* 0x004fea0003900000 */
[----:B------:R-:W2:Y:S02]  /*b710*/  @!P1 SYNCS.PHASECHK.TRANS64 P1, [R15+URZ+0x26828], R12 ;  /* 0x0268280c0f0095a7 */ /* 0x000ea4000802007f */
[----:B--2---:R-:W-:Y:S05]  /*b720*/  @!P1 BRA `(.L_x_2102) ;  /* 0xfffffffc00f09947 */ /* 0x004fea000383ffff */
[----:B------:R-:W-:Y:S05]  /*b730*/  BRA `(.L_x_2137) ;  /* 0xfffffff000247947 */ /* 0x000fea000383ffff */
.L_x_2104:
[----:B------:R1:W1:Y:S02]  /*b740*/  SYNCS.PHASECHK.TRANS64.TRYWAIT P0, [R3+URZ+0x26840], R0 ;  /* 0x02684000030075a7 */ /* 0x000264000800017f */
[----:B-1----:R-:W-:Y:S05]  /*b750*/  @!P0 NANOSLEEP.SYNCS 0x989680 ;  /* 0x009896800000895d */ /* 0x002fea0003900000 */
[----:B------:R-:W1:Y:S02]  /*b760*/  @!P0 SYNCS.PHASECHK.TRANS64 P0, [R3+URZ+0x26840], R0 ;  /* 0x02684000030085a7 */ /* 0x000e64000800007f */
[----:B-1----:R-:W-:Y:S05]  /*b770*/  @!P0 BRA `(.L_x_2104) ;  /* 0xfffffffc00f08947 */ /* 0x002fea000383ffff */
[----:B------:R-:W-:Y:S05]  /*b780*/  BRA `(.L_x_2138) ;  /* 0xfffffff000f07947 */ /* 0x000fea000383ffff */
.L_x_2106:
[----:B------:R-:W-:Y:S01]  /*b790*/  BSSY B0, `(.L_x_2139) ;  /* 0x0000006000007945 */ /* 0x000fe20003800000 */
[----:B------:R-:W-:-:S07]  /*b7a0*/  IMAD.MOV.U32 R15, RZ, RZ, -0x1 ;  /* 0xffffffffff0f7424 */ /* 0x000fce00078e00ff */
[----:B---3--:R-:W-:Y:S05]  /*b7b0*/  WARPSYNC.COLLECTIVE R15, `(.L_x_2140) ;  /* 0x000000000f0c7348 */ /* 0x008fea0003c00000 */
[----:B------:R-:W-:Y:S02]  /*b7c0*/  ELECT P6, UR62, PT ;  /* 0x00000000003e782f */ /* 0x000fe400038c0000 */
[----:B------:R-:W-:Y:S01]  /*b7d0*/  MOV R14, UR62 ;  /* 0x0000003e000e7c02 */ /* 0x000fe20008000f00 */
[----:B---3--:R-:W-:Y:S10]  /*b7e0*/  ENDCOLLECTIVE ;  /* 0x000000000000791b */ /* 0x008ff40003800000 */
.L_x_2140:
[----:B------:R-:W-:Y:S05]  /*b7f0*/  BSYNC B0 ;  /* 0x0000000000007941 */ /* 0x000fea0003800000 */
.L_x_2139:
[----:B------:R-:W-:Y:S05]  /*b800*/  BRA `(.L_x_2141) ;  /* 0xfffffff400bc7947 */ /* 0x000fea000383ffff */
.L_x_2108:
[----:B-1----:R1:W2:Y:S02]  /*b810*/  SYNCS.PHASECHK.TRANS64.TRYWAIT P0, [R7+URZ], R4 ;  /* 0x00000004070075a7 */ /* 0x0022a4000800017f */
[----:B--2---:R-:W-:Y:S05]  /*b820*/  @!P0 NANOSLEEP.SYNCS 0x989680 ;  /* 0x009896800000895d */ /* 0x004fea0003900000 */
[----:B------:R-:W2:Y:S02]  /*b830*/  @!P0 SYNCS.PHASECHK.TRANS64 P0, [R7+URZ], R4 ;  /* 0x00000004070085a7 */ /* 0x000ea4000800007f */
[----:B--2---:R-:W-:Y:S05]  /*b840*/  @!P0 BRA `(.L_x_2108) ;  /* 0xfffffffc00f08947 */ /* 0x004fea000383ffff */
[----:B------:R-:W-:Y:S05]  /*b850*/  BRA `(.L_x_2142) ;  /* 0xfffffff400fc7947 */ /* 0x000fea000383ffff */
.L_x_2109:
[----:B--2---:R2:W4:Y:S02]  /*b860*/  SYNCS.PHASECHK.TRANS64.TRYWAIT P0, [R3+URZ], R2 ;  /* 0x00000002030075a7 */ /* 0x004524000800017f */
[----:B----4-:R-:W-:Y:S05]  /*b870*/  @!P0 NANOSLEEP.SYNCS 0x989680 ;  /* 0x009896800000895d */ /* 0x010fea0003900000 */
[----:B------:R-:W4:Y:S02]  /*b880*/  @!P0 SYNCS.PHASECHK.TRANS64 P0, [R3+URZ], R2 ;  /* 0x00000002030085a7 */ /* 0x000f24000800007f */
[----:B----4-:R-:W-:Y:S05]  /*b890*/  @!P0 BRA `(.L_x_2109) ;  /* 0xfffffffc00f08947 */ /* 0x010fea000383ffff */
[----:B------:R-:W-:Y:S05]  /*b8a0*/  BRA `(.L_x_2143) ;  /* 0xfffffff400f07947 */ /* 0x000fea000383ffff */
.L_x_2111:
[----:B--2---:R2:W4:Y:S02]  /*b8b0*/  SYNCS.PHASECHK.TRANS64.TRYWAIT P0, [R5+URZ], R4 ;  /* 0x00000004050075a7 */ /* 0x004524000800017f */
[----:B----4-:R-:W-:Y:S05]  /*b8c0*/  @!P0 NANOSLEEP.SYNCS 0x989680 ;  /* 0x009896800000895d */ /* 0x010fea0003900000 */
[----:B------:R-:W4:Y:S02]  /*b8d0*/  @!P0 SYNCS.PHASECHK.TRANS64 P0, [R5+URZ], R4 ;  /* 0x00000004050085a7 */ /* 0x000f24000800007f */
[----:B----4-:R-:W-:Y:S05]  /*b8e0*/  @!P0 BRA `(.L_x_2111) ;  /* 0xfffffffc00f08947 */ /* 0x010fea000383ffff */
[----:B------:R-:W-:Y:S05]  /*b8f0*/  BRA `(.L_x_2144) ;  /* 0xfffffff400f47947 */ /* 0x000fea000383ffff */
.L_x_2145:
        /* <DEDUP_REMOVED lines=16> */
.L_x_3310:


//--------------------- .text._ZN7cutlass13device_kernelIN5flash11enable_sm90INS1_16FlashAttnBwdSm90INS1_25CollectiveMainloopBwdSm90ILi2ELi2ELi2EN4cute5tupleIJNS5_1CILi1EEES8_S8_EEENS6_IJNS7_ILi64EEENS7_ILi128EEENS7_ILi96EEEEEENS_6half_tEfNS_4arch4Sm90ELb1ELb0ELb1ELb0ELb0ELb1ELb0ELb0ELi2ELi1ELi2ELi1ELb1EEENS1_21CollectiveEpilogueBwdISD_SE_SG_Li256ELb0ELb0ELi1EEENS1_25SingleTileBwdLPTSchedulerILb0ELi128ELb0EEEEEEEEEvNT_6ParamsE --------------------------
	.section	.text._ZN7cutlass13device_kernelIN5flash11enable_sm90INS1_16FlashAttnBwdSm90INS1_25CollectiveMainloopBwdSm90ILi2ELi2ELi2EN4cute5tupleIJNS5_1CILi1EEES8_S8_EEENS6_IJNS7_ILi64EEENS7_ILi128EEENS7_ILi96EEEEEENS_6half_tEfNS_4arch4Sm90ELb1ELb0ELb1ELb0ELb0ELb1ELb0ELb0ELi2ELi1ELi2ELi1ELb1EEENS1_21CollectiveEpilogueBwdISD_SE_SG_Li256ELb0ELb0ELi1EEENS1_25SingleTileBwdLPTSchedulerILb0ELi128ELb0EEEEEEEEEvNT_6ParamsE,"ax",@progbits
	.align	128
.text._ZN7cutlass13device_kernelIN5flash11enable_sm90INS1_16FlashAttnBwdSm90INS1_25CollectiveMainloopBwdSm90ILi2ELi2ELi2EN4cute5tupleIJNS5_1CILi1EEES8_S8_EEENS6_IJNS7_ILi64EEENS7_ILi128EEENS7_ILi96EEEEEENS_6half_tEfNS_4arch4Sm90ELb1ELb0ELb1ELb0ELb0ELb1ELb0ELb0ELi2ELi1ELi2ELi1ELb1EEENS1_21CollectiveEpilogueBwdISD_SE_SG_Li256ELb0ELb0ELi1EEENS1_25SingleTileBwdLPTSchedulerILb0ELi128ELb0EEEEEEEEEvNT_6ParamsE:
        .type           _ZN7cutlass13device_kernelIN5flash11enable_sm90INS1_16FlashAttnBwdSm90INS1_25CollectiveMainloopBwdSm90ILi2ELi2ELi2EN4cute5tupleIJNS5_1CILi1EEES8_S8_EEENS6_IJNS7_ILi64EEENS7_ILi128EEENS7_ILi96EEEEEENS_6half_tEfNS_4arch4Sm90ELb1ELb0ELb1ELb0ELb0ELb1ELb0ELb0ELi2ELi1ELi2ELi1ELb1EEENS1_21CollectiveEpilogueBwdISD_SE_SG_Li256ELb0ELb0ELi1EEENS1_25SingleTileBwdLPTSchedulerILb0ELi128ELb0EEEEEEEEEvNT_6ParamsE,@function
        .size           _ZN7cutlass13device_kernelIN5flash11enable_sm90INS1_16FlashAttnBwdSm90INS1_25CollectiveMainloopBwdSm90ILi2ELi2ELi2EN4cute5tupleIJNS5_1CILi1EEES8_S8_EEENS6_IJNS7_ILi64EEENS7_ILi128EEENS7_ILi96EEEEEENS_6half_tEfNS_4arch4Sm90ELb1ELb0ELb1ELb0ELb0ELb1ELb0ELb0ELi2ELi1ELi2ELi1ELb1EEENS1_21CollectiveEpilogueBwdISD_SE_SG_Li256ELb0ELb0ELi1EEENS1_25SingleTileBwdLPTSchedulerILb0ELi128ELb0EEEEEEEEEvNT_6ParamsE,(.L_x_3311 - _ZN7cutlass13device_kernelIN5flash11enable_sm90INS1_16FlashAttnBwdSm90INS1_25CollectiveMainloopBwdSm90ILi2ELi2ELi2EN4cute5tupleIJNS5_1CILi1EEES8_S8_EEENS6_IJNS7_ILi64EEENS7_ILi128EEENS7_ILi96EEEEEENS_6half_tEfNS_4arch4Sm90ELb1ELb0ELb1ELb0ELb0ELb1ELb0ELb0ELi2ELi1ELi2ELi1ELb1EEENS1_21CollectiveEpilogueBwdISD_SE_SG_Li256ELb0ELb0ELi1EEENS1_25SingleTileBwdLPTSchedulerILb0ELi128ELb0EEEEEEEEEvNT_6ParamsE)
        .other          _ZN7cutlass13device_kernelIN5flash11enable_sm90INS1_16FlashAttnBwdSm90INS1_25CollectiveMainloopBwdSm90ILi2ELi2ELi2EN4cute5tupleIJNS5_1CILi1EEES8_S8_EEENS6_IJNS7_ILi64EEENS7_ILi128EEENS7_ILi96EEEEEENS_6half_tEfNS_4arch4Sm90ELb1ELb0ELb1ELb0ELb0ELb1ELb0ELb0ELi2ELi1ELi2ELi1ELb1EEENS1_21CollectiveEpilogueBwdISD_SE_SG_Li256ELb0ELb0ELi1EEENS1_25SingleTileBwdLPTSchedulerILb0ELi128ELb0EEEEEEEEEvNT_6ParamsE,@"STO_CUDA_ENTRY STV_DEFAULT"
_ZN7cutlass13device_kernelIN5flash11enable_sm90INS1_16FlashAttnBwdSm90INS1_25CollectiveMainloopBwdSm90ILi2ELi2ELi2EN4cute5tupleIJNS5_1CILi1EEES8_S8_EEENS6_IJNS7_ILi64EEENS7_ILi128EEENS7_ILi96EEEEEENS_6half_tEfNS_4arch4Sm90ELb1ELb0ELb1ELb0ELb0ELb1ELb0ELb0ELi2ELi1ELi2ELi1ELb1EEENS1_21CollectiveEpilogueBwdISD_SE_SG_Li256ELb0ELb0ELi1EEENS1_25SingleTileBwdLPTSchedulerILb0ELi128ELb0EEEEEEEEEvNT_6ParamsE:
        /* <DEDUP_REMOVED lines=30> */
.L_x_2147:
[----:B------:R-:W-:Y:S05]  /*01e0*/  BSYNC B0 ;  /* 0x0000000000007941 */ /* 0x000fea0003800000 */
.L_x_2146:
        /* <DEDUP_REMOVED lines=37> */
.L_x_2148:
        /* <DEDUP_REMOVED lines=22> */
.L_x_2149:
[----:B------:R-:W-:Y:S01]  /*05a0*/  PLOP3.LUT P0, PT, PT, PT, UP0, 0x80, 0x0 ;  /* 0x000000000000781c */ /* 0x000fe20003f0f008 */
[----:B------:R-:W-:Y:S01]  /*05b0*/  NOP ;  /* 0x0000000000007918 */ /* 0x000fe20000000000 */
[----:B-12-4-:R-:W-:Y:S11]  /*05c0*/  BAR.SYNC.DEFER_BLOCKING 0x0 ;  /* 0x0000000000007b1d */ /* 0x016ff60000010000 */
[----:B------:R-:W-:Y:S05]  /*05d0*/  @!P0 BRA `(.L_x_2150) ;  /* 0x0000005c00908947 */ /* 0x000fea0003800000 */
.L_x_2151:
[----:B------:R-:W-:-:S08]  /*05e0*/  NOP ;  /* 0x0000000000007918 */ /* 0x000fd00000000000 */
[----:B------:R-:W1:Y:S02]  /*05f0*/  USETMAXREG.TRY_ALLOC.CTAPOOL UP0, 0xf0 ;  /* 0x000000f0000079c8 */ /* 0x000e640008000600 */
[----:B-1----:R-:W-:-:S13]  /*0600*/  PLOP3.LUT P0, PT, PT, PT, UP0, 0x80, 0x0 ;  /* 0x000000000000781c */ /* 0x002fda0003f0f008 */
[----:B------:R-:W-:Y:S05]  /*0610*/  @!P0 BRA `(.L_x_2151) ;  /* 0xfffffffc00f08947 */ /* 0x000fea000383ffff */
[----:B------:R-:W-:Y:S01]  /*0620*/  LOP3.LUT R0, R0, 0x3, RZ, 0xc0, !PT ;  /* 0x0000000300007812 */ /* 0x000fe200078ec0ff */
[----:B------:R-:W1:Y:S01]  /*0630*/  S2R R2, SR_TID.X ;  /* 0x0000000000027919 */ /* 0x000e620000002100 */
[----:B------:R-:W2:Y:S01]  /*0640*/  S2UR UR7, SR_CTAID.X ;  /* 0x00000000000779c3 */ /* 0x000ea20000002500 */
[----:B------:R-:W-:Y:S02]  /*0650*/  ULDC UR8, c[0x0][0xb50] ;  /* 0x0002d40000087ab9 */ /* 0x000fe40000000800 */
[----:B------:R-:W-:Y:S01]  /*0660*/  UISETP.NE.AND UP0, UPT, UR8, 0x1, UPT ;  /* 0x000000010800788c */ /* 0x000fe2000bf05270 */
[----:B------:R-:W3:Y:S04]  /*0670*/  SHFL.IDX PT, R0, R0, RZ, 0x1f ;  /* 0x00001fff00007589 */ /* 0x000ee800000e0000 */
[----:B------:R-:W4:Y:S06]  /*0680*/  LDC R3, c[0x0][0xb68] ;  /* 0x0002da00ff037b82 */ /* 0x000f2c0000000800 */
[----:B------:R-:W-:Y:S01]  /*0690*/  @UP0 ULDC UR4, c[0x0][0xb54] ;  /* 0x0002d50000040ab9 */ /* 0x000fe20000000800 */
[----:B------:R-:W-:Y:S01]  /*06a0*/  @UP0 ULDC UR9, c[0x0][0xb58] ;  /* 0x0002d60000090ab9 */ /* 0x000fe20000000800 */
[----:B--2---:R-:W-:-:S02]  /*06b0*/  UIMAD.WIDE.U32 UR4, UR7, UR4, URZ ;  /* 0x00000004070472a5 */ /* 0x004fc4000f8e003f */
[----:B------:R-:W-:Y:S01]  /*06c0*/  UMOV UR6, UR7 ;  /* 0x0000000700067c82 */ /* 0x000fe20008000000 */
[----:B---3--:R-:W-:Y:S01]  /*06d0*/  ISETP.NE.AND P0, PT, R0, RZ, PT ;  /* 0x000000ff0000720c */ /* 0x008fe20003f05270 */
[----:B------:R-:W-:Y:S01]  /*06e0*/  @UP0 USHF.R.U32.HI UR6, URZ, UR9, UR5 ;  /* 0x000000093f060299 */ /* 0x000fe20008011605 */
[----:B-1----:R-:W-:-:S03]  /*06f0*/  SHF.R.U32.HI R2, RZ, 0x7, R2 ;  /* 0x00000007ff027819 */ /* 0x002fc60000011602 */
[----:B------:R-:W-:-:S04]  /*0700*/  UIADD3 UR4, -UR6, URZ, URZ ;  /* 0x0000003f06047290 */ /* 0x000fc8000fffe13f */
[----:B------:R-:W-:-:S04]  /*0710*/  UIMAD UR10, UR8, UR4, UR7 ;  /* 0x00000004080a72a4 */ /* 0x000fc8000f8e0207 */
[----:B------:R-:W-:-:S05]  /*0720*/  @!P0 VIADD R2, R2, 0x9 ;  /* 0x0000000902028836 */ /* 0x000fca0000000000 */
[----:B------:R1:W-:Y:S06]  /*0730*/  @!P0 BAR.ARV R2, 0xa0 ;  /* 0x000280020000851d */ /* 0x0003ec0000002000 */
[----:B----4-:R-:W-:-:S13]  /*0740*/  ISETP.LE.AND P0, PT, R3, UR6, PT ;  /* 0x0000000603007c0c */ /* 0x010fda000bf03270 */
[----:B-1----:R-:W-:Y:S05]  /*0750*/  @!P0 BRA `(.L_x_2152) ;  /* 0x0000000000208947 */ /* 0x002fea0003800000 */
[----:B------:R-:W-:Y:S01]  /*0760*/  ULDC UR7, c[0x0][0xb5c] ;  /* 0x0002d70000077ab9 */ /* 0x000fe20000000800 */
[----:B------:R-:W-:Y:S01]  /*0770*/  UMOV UR37, UR10 ;  /* 0x0000000a00257c82 */ /* 0x000fe20008000000 */
[----:B------:R-:W-:-:S11]  /*0780*/  UISETP.NE.AND UP0, UPT, UR7, 0x1, UPT ;  /* 0x000000010700788c */ /* 0x000fd6000bf05270 */
[----:B------:R-:W-:Y:S02]  /*0790*/  @UP0 ULDC.64 UR8, c[0x0][0xb60] ;  /* 0x0002d80000080ab9 */ /* 0x000fe40000000a00 */
[----:B------:R-:W-:-:S04]  /*07a0*/  UIMAD.WIDE.U32 UR4, UR10, UR8, URZ ;  /* 0x000000080a0472a5 */ /* 0x000fc8000f8e003f */
[----:B------:R-:W-:-:S04]  /*07b0*/  @UP0 USHF.R.U32.HI UR37, URZ, UR9, UR5 ;  /* 0x000000093f250299 */ /* 0x000fc80008011605 */
[----:B------:R-:W-:Y:S01]  /*07c0*/  UIMAD UR4, UR37, UR7, URZ ;  /* 0x00000007250472a4 */ /* 0x000fe2000f8e023f */
[----:B------:R-:W-:Y:S11]  /*07d0*/  BRA `(.L_x_2153) ;  /* 0x00000000001c7947 */ /* 0x000ff60003800000 */
.L_x_2152:
[----:B------:R-:W-:Y:S01]  /*07e0*/  ULDC UR7, c[0x0][0xb44] ;  /* 0x0002d10000077ab9 */ /* 0x000fe20000000800 */
[----:B------:R-:W-:Y:S01]  /*07f0*/  UMOV UR37, UR10 ;  /* 0x0000000a00257c82 */ /* 0x000fe20008000000 */
[----:B------:R-:W-:-:S11]  /*0800*/  UISETP.NE.AND UP0, UPT, UR7, 0x1, UPT ;  /* 0x000000010700788c */ /* 0x000fd6000bf05270 */
[----:B------:R-:W-:Y:S02]  /*0810*/  @UP0 ULDC.64 UR8, c[0x0][0xb48] ;  /* 0x0002d20000080ab9 */ /* 0x000fe40000000a00 */
[----:B------:R-:W-:-:S04]  /*0820*/  UIMAD.WIDE.U32 UR4, UR10, UR8, URZ ;  /* 0x000000080a0472a5 */ /* 0x000fc8000f8e003f */
[----:B------:R-:W-:-:S04]  /*0830*/  @UP0 USHF.R.U32.HI UR37, URZ, UR9, UR5 ;  /* 0x000000093f250299 */ /* 0x000fc80008011605 */
[----:B------:R-:W-:-:S12]  /*0840*/  UIMAD UR4, UR37, UR7, URZ ;  /* 0x00000007250472a4 */ /* 0x000fd8000f8e023f */
.L_x_2153:
[----:B------:R-:W-:Y:S01]  /*0850*/  ULDC UR43, c[0x0][0xb38] ;  /* 0x0002ce00002b7ab9 */ /* 0x000fe20000000800 */
[----:B------:R-:W-:Y:S02]  /*0860*/  UIADD3 UR4, UR10, -UR4, URZ ;  /* 0x800000040a047290 */ /* 0x000fe4000fffe03f */
[----:B------:R-:W-:Y:S01]  /*0870*/  UISETP.NE.AND UP0, UPT, UR43, 0x1, UPT ;  /* 0x000000012b00788c */ /* 0x000fe2000bf05270 */
[----:B------:R-:W-:Y:S02]  /*0880*/  ULDC UR5, c[0x0][0xb44] ;  /* 0x0002d10000057ab9 */ /* 0x000fe40000000800 */
[----:B------:R-:W-:-:S08]  /*0890*/  UIMAD UR6, UR6, UR5, UR4 ;  /* 0x00000005060672a4 */ /* 0x000fd0000f8e0204 */
[----:B------:R-:W-:Y:S01]  /*08a0*/  @UP0 ULDC UR4, c[0x0][0xb3c] ;  /* 0x0002cf0000040ab9 */ /* 0x000fe20000000800 */
[----:B------:R-:W-:Y:S01]  /*08b0*/  @UP0 ULDC UR7, c[0x0][0xb40] ;  /* 0x0002d00000070ab9 */ /* 0x000fe20000000800 */
[----:B------:R-:W-:Y:S02]  /*08c0*/  UIMAD.WIDE.U32 UR4, UR6, UR4, URZ ;  /* 0x00000004060472a5 */ /* 0x000fe4000f8e003f */
[----:B------:R-:W-:Y:S02]  /*08d0*/  UMOV UR44, UR6 ;  /* 0x00000006002c7c82 */ /* 0x000fe40008000000 */
[----:B------:R-:W-:-:S04]  /*08e0*/  @UP0 USHF.R.U32.HI UR44, URZ, UR7, UR5 ;  /* 0x000000073f2c0299 */ /* 0x000fc80008011605 */
[----:B------:R-:W-:Y:S02]  /*08f0*/  UIADD3 UR4, -UR44, URZ, URZ ;  /* 0x0000003f2c047290 */ /* 0x000fe4000fffe13f */
[----:B------:R-:W-:Y:S02]  /*0900*/  ISETP.LE.AND P0, PT, RZ, UR44, PT ;  /* 0x0000002cff007c0c */ /* 0x000fe4000bf03270 */
[----:B------:R-:W-:-:S11]  /*0910*/  UIMAD UR43, UR43, UR4, UR6 ;  /* 0x000000042b2b72a4 */ /* 0x000fd6000f8e0206 */
[----:B------:R-:W-:Y:S05]  /*0920*/  @!P0 EXIT ;  /* 0x000000000000894d */ /* 0x000fea0003800000 */
[----:B------:R-:W-:Y:S01]  /*0930*/  ULDC UR7, c[0x0][0x280] ;  /* 0x0000a00000077ab9 */ /* 0x000fe20000000800 */
[----:B------:R-:W-:Y:S01]  /*0940*/  ULDC UR5, c[0x0][0x290] ;  /* 0x0000a40000057ab9 */ /* 0x000fe20000000800 */
[----:B------:R-:W-:Y:S01]  /*0950*/  ULEA UR4, UR37, UR7, 0x7 ;  /* 0x0000000725047291 */ /* 0x000fe2000f8e383f */
[----:B------:R-:W-:Y:S01]  /*0960*/  PLOP3.LUT P0, PT, PT, PT, PT, 0x80, 0x0 ;  /* 0x000000000000781c */ /* 0x000fe20003f0f070 */
[----:B------:R-:W-:Y:S01]  /*0970*/  ULDC UR6, c[0x0][0x74c] ;  /* 0x0001d30000067ab9 */ /* 0x000fe20000000800 */
[----:B------:R-:W-:Y:S01]  /*0980*/  CS2R R70, SRZ ;  /* 0x0000000000467805 */ /* 0x000fe2000001ff00 */
[----:B------:R-:W-:Y:S01]  /*0990*/  UIADD3 UR5, -UR6, UR4, -UR5 ;  /* 0x0000000406057290 */ /* 0x000fe2000fffe905 */
[----:B------:R-:W-:Y:S01]  /*09a0*/  CS2R R68, SRZ ;  /* 0x0000000000447805 */ /* 0x000fe2000001ff00 */
[----:B------:R-:W-:Y:S01]  /*09b0*/  UIADD3 UR4, UR7, 0x3f, URZ ;  /* 0x0000003f07047890 */ /* 0x000fe2000fffe03f */
        /* <DEDUP_REMOVED lines=20> */
[----:B------:R-:W-:Y:S01]  /*0b00*/  CS2R R42, SRZ ;  /* 0x00000000002a7805 */ /* 0x000fe2000001ff00 */
[----:B------:R-:W-:Y:S01]  /*0b10*/  UISETP.GT.AND UP0, UPT, UR36, UR39, UPT ;  /* 0x000000272400728c */ /* 0x000fe2000bf04270 */
[----:B------:R-:W-:Y:S02]  /*0b20*/  CS2R R40, SRZ ;  /* 0x0000000000287805 */ /* 0x000fe4000001ff00 */
[----:B------:R-:W-:Y:S02]  /*0b30*/  CS2R R38, SRZ ;  /* 0x0000000000267805 */ /* 0x000fe4000001ff00 */
[----:B------:R-:W-:Y:S02]  /*0b40*/  CS2R R36, SRZ ;  /* 0x0000000000247805 */ /* 0x000fe4000001ff00 */
[----:B------:R-:W-:-:S02]  /*0b50*/  CS2R R34, SRZ ;  /* 0x0000000000227805 */ /* 0x000fc4000001ff00 */
[----:B------:R-:W-:Y:S02]  /*0b60*/  CS2R R32, SRZ ;  /* 0x0000000000207805 */ /* 0x000fe4000001ff00 */
[----:B------:R-:W-:Y:S02]  /*0b70*/  PLOP3.LUT P1, PT, PT, PT, UP0, 0x80, 0x0 ;  /* 0x000000000000781c */ /* 0x000fe40003f2f008 */
        /* <DEDUP_REMOVED lines=28> */
[----:B------:R-:W-:Y:S06]  /*0d40*/  @!P1 BRA `(.L_x_2154) ;  /* 0x00000040002c9947 */ /* 0x000fec0003800000 */
        /* <DEDUP_REMOVED lines=21> */
.L_x_2156:
        /* <DEDUP_REMOVED lines=15> */
.L_x_2155:
        /* <DEDUP_REMOVED lines=22> */
.L_x_2158:
        /* <DEDUP_REMOVED lines=15> */
.L_x_2157:
[----:B------:R-:W-:Y:S01]  /*11e0*/  SHF.R.S32.HI R19, RZ, 0x1f, R18 ;  /* 0x0000001fff137819 */ /* 0x000fe20000011412 */
[----:B------:R-:W-:-:S03]  /*11f0*/  UMOV UR4, 0xffffffff ;  /* 0xffffffff00047882 */ /* 0x000fc60000000000 */
[----:B------:R-:W-:-:S04]  /*1200*/  LEA.HI R0, R19, R18, RZ, 0x7 ;  /* 0x0000001213007211 */ /* 0x000fc800078f38ff */
[----:B------:R-:W-:Y:S01]  /*1210*/  SHF.R.S32.HI R17, RZ, 0x7, R0 ;  /* 0x00000007ff117819 */ /* 0x000fe20000011400 */
[----:B------:R-:W-:Y:S06]  /*1220*/  BRA.DIV UR4, `(.L_x_2159) ;  /* 0x0000008a04207947 */ /* 0x000fec000b800000 */
[----:B------:R1:W2:Y:S02]  /*1230*/  SHFL.IDX PT, R14, R17, RZ, 0x1f ;  /* 0x00001fff110e7589 */ /* 0x0002a400000e0000 */
.L_x_2246:
        /* <DEDUP_REMOVED lines=15> */
.L_x_2160:
        /* <DEDUP_REMOVED lines=19> */
.L_x_2162:
        /* <DEDUP_REMOVED lines=35> */
[----:B------:R-:W-:Y:S01]  /*1690*/  ULDC UR4, c[0x0][0x290] ;  /* 0x0000a40000047ab9 */ /* 0x000fe20000000800 */
[----:B------:R-:W-:Y:S01]  /*16a0*/  LEA.HI R23, R23, R22, RZ, 0x5 ;  /* 0x0000001617177211 */ /* 0x000fe200078f28ff */
[----:B------:R-:W-:Y:S01]  /*16b0*/  UIMAD UR4, UR37, -0x80, UR4 ;  /* 0xffffff80250478a4 */ /* 0x000fe2000f8e0204 */
[----:B------:R-:W-:Y:S01]  /*16c0*/  IMAD.SHL.U32 R7, R7, 0x10, RZ ;  /* 0x0000001007077824 */ /* 0x000fe200078e00ff */
[C---:B------:R-:W-:Y:S01]  /*16d0*/  LEA.HI R5, R17.reuse, R17, RZ, 0x1 ;  /* 0x0000001111057211 */ /* 0x040fe200078f08ff */
[----:B------:R2:W3:Y:S01]  /*16e0*/  LDSM.16.M88.4 R164, [R6+0x6000] ;  /* 0x0060000006a4783b */ /* 0x0004e20000000200 */
[----:B------:R-:W-:Y:S01]  /*16f0*/  SHF.R.S32.HI R23, RZ, 0x5, R23 ;  /* 0x00000005ff177819 */ /* 0x000fe20000011417 */
[----:B------:R-:W-:Y:S01]  /*1700*/  IMAD R236, R17, 0x8, R4 ;  /* 0x0000000811ec7824 */ /* 0x000fe200078e0204 */
[----:B------:R-:W-:Y:S01]  /*1710*/  LOP3.LUT R7, R0, 0x30, R7, 0xf8, !PT ;  /* 0x0000003000077812 */ /* 0x000fe200078ef807 */
[----:B------:R-:W-:Y:S01]  /*1720*/  IMAD.U32 R8, RZ, RZ, UR4 ;  /* 0x00000004ff087e24 */ /* 0x000fe2000f8e00ff */
[----:B------:R2:W4:Y:S01]  /*1730*/  LDSM.16.M88.4 R168, [R6+0x8000] ;  /* 0x0080000006a8783b */ /* 0x0005220000000200 */
[----:B------:R-:W-:-:S02]  /*1740*/  SHF.R.S32.HI R3, RZ, 0x2, R24 ;  /* 0x00000002ff037819 */ /* 0x000fc40000011418 */
[----:B------:R-:W-:Y:S01]  /*1750*/  CS2R R70, SRZ ;  /* 0x0000000000467805 */ /* 0x000fe2000001ff00 */
[----:B------:R-:W-:Y:S01]  /*1760*/  IMAD R23, R23, -0x10, R8 ;  /* 0xfffffff017177824 */ /* 0x000fe200078e0208 */
[----:B------:R-:W-:Y:S01]  /*1770*/  SHF.R.U32.HI R8, RZ, 0x3, R0 ;  /* 0x00000003ff087819 */ /* 0x000fe20000011600 */
[----:B------:R2:W2:Y:S01]  /*1780*/  LDSM.16.M88.4 R172, [R6+0xa000] ;  /* 0x00a0000006ac783b */ /* 0x0004a20000000200 */
[----:B------:R-:W-:Y:S01]  /*1790*/  LOP3.LUT R0, R5, 0xfffffffe, RZ, 0xc0, !PT ;  /* 0xfffffffe05007812 */ /* 0x000fe200078ec0ff */
[----:B------:R-:W-:Y:S01]  /*17a0*/  IMAD.MOV.U32 R5, RZ, RZ, 0x20 ;  /* 0x00000020ff057424 */ /* 0x000fe200078e00ff */
[----:B------:R-:W-:Y:S02]  /*17b0*/  SHF.R.S32.HI R24, RZ, 0x1f, R24 ;  /* 0x0000001fff187819 */ /* 0x000fe40000011418 */
[----:B------:R-:W-:Y:S02]  /*17c0*/  CS2R R68, SRZ ;  /* 0x0000000000447805 */ /* 0x000fe4000001ff00 */
[----:B------:R-:W-:Y:S01]  /*17d0*/  LEA.HI R18, R19, R18, RZ, 0x3 ;  /* 0x0000001213127211 */ /* 0x000fe200078f18ff */
[----:B------:R-:W-:Y:S01]  /*17e0*/  IMAD.IADD R0, R17, 0x1, -R0 ;  /* 0x0000000111007824 */ /* 0x000fe200078e0a00 */
[----:B------:R-:W-:Y:S01]  /*17f0*/  SEL R5, R5, 0xffffffe0, !P0 ;  /* 0xffffffe005057807 */ /* 0x000fe20004000000 */
[----:B-1----:R-:W-:Y:S01]  /*1800*/  IMAD R17, R17, 0x300, R22 ;  /* 0x0000030011117824 */ /* 0x002fe200078e0216 */
[----:B------:R-:W-:-:S02]  /*1810*/  LEA.HI R24, R24, R3, RZ, 0x3 ;  /* 0x0000000318187211 */ /* 0x000fc400078f18ff */
[----:B------:R-:W-:Y:S02]  /*1820*/  CS2R R66, SRZ ;  /* 0x0000000000427805 */ /* 0x000fe4000001ff00 */
[----:B------:R-:W-:Y:S01]  /*1830*/  LOP3.LUT R7, R7, 0x8, R18, 0xf8, !PT ;  /* 0x0000000807077812 */ /* 0x000fe200078ef812 */
[----:B------:R-:W-:Y:S01]  /*1840*/  IMAD.IADD R5, R6, 0x1, R5 ;  /* 0x0000000106057824 */ /* 0x000fe200078e0205 */
[----:B------:R-:W-:Y:S02]  /*1850*/  LOP3.LUT R24, R24, 0xfffffff8, RZ, 0xc0, !PT ;  /* 0xfffffff818187812 */ /* 0x000fe400078ec0ff */
[----:B------:R-:W-:Y:S02]  /*1860*/  CS2R R64, SRZ ;  /* 0x0000000000407805 */ /* 0x000fe4000001ff00 */
[----:B------:R-:W-:Y:S02]  /*1870*/  LOP3.LUT R7, R7, R8, RZ, 0x3c, !PT ;  /* 0x0000000807077212 */ /* 0x000fe400078e3cff */
[----:B------:R-:W-:Y:S01]  /*1880*/  CS2R R62, SRZ ;  /* 0x00000000003e7805 */ /* 0x000fe2000001ff00 */
[----:B------:R1:W1:Y:S01]  /*1890*/  LDSM.16.M88.4 R176, [R5+0x6000] ;  /* 0x0060000005b0783b */ /* 0x0002620000000200 */
[----:B------:R-:W-:-:S02]  /*18a0*/  IADD3 R3, R23, R24, -R3 ;  /* 0x0000001817037210 */ /* 0x000fc40007ffe803 */
[----:B------:R-:W-:Y:S01]  /*18b0*/  CS2R R60, SRZ ;  /* 0x00000000003c7805 */ /* 0x000fe2000001ff00 */
[----:B------:R-:W-:Y:S01]  /*18c0*/  IMAD.U32 R236, R236, 0x200, R7 ;  /* 0x00000200ecec7824 */ /* 0x000fe200078e0007 */
[----:B------:R1:W1:Y:S01]  /*18d0*/  LDSM.16.M88.4 R180, [R5+0x8000] ;  /* 0x0080000005b4783b */ /* 0x0002620000000200 */
[----:B------:R-:W-:Y:S01]  /*18e0*/  CS2R R58, SRZ ;  /* 0x00000000003a7805 */ /* 0x000fe2000001ff00 */
[----:B------:R-:W-:Y:S01]  /*18f0*/  IMAD R3, R0, -0x40, R3 ;  /* 0xffffffc000037824 */ /* 0x000fe200078e0203 */
[----:B------:R-:W-:Y:S01]  /*1900*/  CS2R R56, SRZ ;  /* 0x0000000000387805 */ /* 0x000fe2000001ff00 */
[----:B------:R1:W1:Y:S01]  /*1910*/  LDSM.16.M88.4 R184, [R5+0xa000] ;  /* 0x00a0000005b8783b */ /* 0x0002620000000200 */
[----:B------:R-:W-:Y:S01]  /*1920*/  IMAD.SHL.U32 R0, R17, 0x4, RZ ;  /* 0x0000000411007824 */ /* 0x000fe200078e00ff */
        /* <DEDUP_REMOVED lines=40> */
[----:B------:R-:W-:Y:S01]  /*1bb0*/  IMAD R0, R0, 0x4, R235 ;  /* 0x0000000400007824 */ /* 0x000fe200078e02eb */
[----:B------:R-:W-:Y:S01]  /*1bc0*/  ULOP3.LUT UR11, UR38, 0x1, URZ, 0xfc, !UPT ;  /* 0x00000001260b7892 */ /* 0x000fe2000f8efc3f */
[----:B------:R-:W-:Y:S01]  /*1bd0*/  UMOV UR4, URZ ;  /* 0x0000003f00047c82 */ /* 0x000fe20008000000 */
[----:B------:R-:W-:Y:S01]  /*1be0*/  UMOV UR5, URZ ;  /* 0x0000003f00057c82 */ /* 0x000fe20008000000 */
[----:B------:R-:W-:Y:S01]  /*1bf0*/  ULDC UR6, c[0x0][0x280] ;  /* 0x0000a00000067ab9 */ /* 0x000fe20000000800 */
[----:B------:R-:W-:Y:S01]  /*1c00*/  ULDC UR7, c[0x0][0x75c] ;  /* 0x0001d70000077ab9 */ /* 0x000fe20000000800 */
[----:B-1234-:R-:W-:-:S07]  /*1c10*/  ULDC UR8, c[0x0][0x744] ;  /* 0x0001d10000087ab9 */ /* 0x01efce0000000800 */
.L_x_2173:
[----:B------:R-:W-:-:S06]  /*1c20*/  UISETP.NE.AND UP0, UPT, UR11, 0x3, UPT ;  /* 0x000000030b00788c */ /* 0x000fcc000bf05270 */
[----:B------:R-:W-:-:S13]  /*1c30*/  PLOP3.LUT P0, PT, PT, PT, UP0, 0x80, 0x0 ;  /* 0x000000000000781c */ /* 0x000fda0003f0f008 */
[----:B-1----:R-:W-:Y:S05]  /*1c40*/  @!P0 BRA `(.L_x_2163) ;  /* 0x0000000000048947 */ /* 0x002fea0003800000 */
[----:B------:R-:W-:Y:S01]  /*1c50*/  BPT.TRAP 0x1 ;  /* 0x000000040000795c */ /* 0x000fe20000300000 */
.L_x_2163:
[----:B------:R-:W-:Y:S01]  /*1c60*/  R2UR UR9, R235 ;  /* 0x00000000eb0972ca */ /* 0x000fe200000e0000 */
[----:B------:R-:W-:-:S05]  /*1c70*/  IMAD.U32 R120, RZ, RZ, UR4 ;  /* 0x00000004ff787e24 */ /* 0x000fca000f8e00ff */
[----:B------:R-:W-:-:S07]  /*1c80*/  SHF.L.U32 R120, R120, 0x1f, RZ ;  /* 0x0000001f78787819 */ /* 0x000fce00000006ff */
[----:B------:R-:W-:-:S09]  /*1c90*/  ULEA UR9, UR5, UR9, 0x3 ;  /* 0x0000000905097291 */ /* 0x000fd2000f8e183f */
[----:B------:R1:W2:Y:S01]  /*1ca0*/  SYNCS.PHASECHK.TRANS64.TRYWAIT P1, [UR9+0x26810], R120 ;  /* 0x02681078ff0075a7 */ /* 0x0002a20008020149 */
[----:B------:R-:W-:Y:S05]  /*1cb0*/  @!P0 BRA `(.L_x_2164) ;  /* 0x0000000000048947 */ /* 0x000fea0003800000 */
[----:B------:R-:W-:Y:S01]  /*1cc0*/  BPT.TRAP 0x1 ;  /* 0x000000040000795c */ /* 0x000fe20000300000 */
.L_x_2164:
[----:B--2---:R-:W-:Y:S05]  /*1cd0*/  @P1 BRA `(.L_x_2165) ;  /* 0x0000000000081947 */ /* 0x004fea0003800000 */
[----:B------:R-:W2:Y:S02]  /*1ce0*/  SYNCS.PHASECHK.TRANS64.TRYWAIT P1, [UR9+0x26810], R120 ;  /* 0x02681078ff0075a7 */ /* 0x000ea40008020149 */
[----:B--2---:R-:W-:Y:S05]  /*1cf0*/  @!P1 BRA `(.L_x_2166) ;  /* 0x0000007c00a09947 */ /* 0x004fea0003800000 */
.L_x_2165:
[----:B------:R-:W-:Y:S01]  /*1d00*/  R2UR UR10, R235 ;  /* 0x00000000eb0a72ca */ /* 0x000fe200000e0000 */
[----:B------:R-:W-:Y:S01]  /*1d10*/  IMAD R4, R16, 0x800, R235 ;  /* 0x0000080010047824 */ /* 0x000fe200078e02eb */
[----:B------:R-:W-:Y:S01]  /*1d20*/  WARPGROUP.ARRIVE ;  /* 0x00000000000079c5 */ /* 0x000fe20000000000 */
[----:B------:R-:W-:Y:S01]  /*1d30*/  UMOV UR13, 0xc0000010 ;  /* 0xc0000010000d7882 */ /* 0x000fe20000000000 */
[----:B------:R-:W-:Y:S01]  /*1d40*/  UMOV UR15, 0x80000020 ;  /* 0x80000020000f7882 */ /* 0x000fe20000000000 */
[----:B--2---:R-:W-:Y:S01]  /*1d50*/  IMAD.U32 R5, RZ, RZ, UR5 ;  /* 0x00000005ff057e24 */ /* 0x004fe2000f8e00ff */
[----:B------:R-:W-:-:S03]  /*1d60*/  R2UR UR12, R4 ;  /* 0x00000000040c72ca */ /* 0x000fc600000e0000 */
[----:B------:R-:W-:-:S04]  /*1d70*/  IMAD R4, R5, 0x40, R2 ;  /* 0x0000004005047824 */ /* 0x000fc800078e0202 */
[----:B------:R-:W-:Y:S01]  /*1d80*/  UIADD3 UR10, UR10, 0x12000, URZ ;  /* 0x000120000a0a7890 */ /* 0x000fe2000fffe03f */
[----:B------:R-:W-:-:S03]  /*1d90*/  IMAD R4, R4, 0x4, R235 ;  /* 0x0000000404047824 */ /* 0x000fc600078e02eb */
[----:B------:R-:W-:Y:S02]  /*1da0*/  USHF.R.U32.HI UR10, URZ, 0x4, UR10 ;  /* 0x000000043f0a7899 */ /* 0x000fe4000801160a */
        /* <DEDUP_REMOVED lines=55> */
.L_x_2167:
[----:B------:R1:W1:Y:S01]  /*2120*/  SYNCS.PHASECHK.TRANS64.TRYWAIT P1, [UR9+0x26830], R120 ;  /* 0x02683078ff0075a7 */ /* 0x0002620008020149 */
[----:B------:R-:W-:Y:S05]  /*2130*/  @!P0 BRA `(.L_x_2168) ;  /* 0x0000000000048947 */ /* 0x000fea0003800000 */
[----:B------:R-:W-:Y:S01]  /*2140*/  BPT.TRAP 0x1 ;  /* 0x000000040000795c */ /* 0x000fe20000300000 */
.L_x_2168:
        /* <DEDUP_REMOVED lines=23> */
[----:B------:R-:W1:Y:S01]  /*22c0*/  MUFU.TANH R5, R5 ;  /* 0x0000000500057308 */ /* 0x000e620000002400 */
[----:B------:R-:W-:-:S07]  /*22d0*/  FMUL.FTZ R156, R156, UR7 ;  /* 0x000000079c9c7c20 */ /* 0x000fce0008410000 */
        /* <DEDUP_REMOVED lines=25> */
.L_x_2169:
[----:B------:R-:W-:Y:S01]  /*2470*/  UIMAD UR13, UR39, -0x40, UR6 ;  /* 0xffffffc0270d78a4 */ /* 0x000fe2000f8e0206 */
[----:B------:R-:W-:Y:S01]  /*2480*/  ISETP.GT.AND P2, PT, R3, RZ, PT ;  /* 0x000000ff0300720c */ /* 0x000fe20003f44270 */
[----:B------:R-:W-:Y:S01]  /*2490*/  FMUL.FTZ R234, R157, UR7 ;  /* 0x000000079dea7c20 */ /* 0x000fe20008410000 */
[----:B------:R-:W-:Y:S01]  /*24a0*/  R2UR UR12, R235 ;  /* 0x00000000eb0c72ca */ /* 0x000fe200000e0000 */
[----:B------:R-:W-:Y:S01]  /*24b0*/  FMUL.FTZ R233, R160, UR7 ;  /* 0x00000007a0e97c20 */ /* 0x000fe20008410000 */
[C---:B------:R-:W-:Y:S01]  /*24c0*/  ISETP.GT.AND P1, PT, R3.reuse, 0x8, PT ;  /* 0x000000080300780c */ /* 0x040fe20003f24270 */
[----:B------:R-:W1:Y:S01]  /*24d0*/  MUFU.TANH R156, R156 ;  /* 0x0000009c009c7308 */ /* 0x000e620000002400 */
[----:B------:R-:W-:Y:S01]  /*24e0*/  IADD3 R120, -R3, UR13, -R2 ;  /* 0x0000000d03787c10 */ /* 0x000fe2000fffe902 */
[----:B------:R-:W-:Y:S01]  /*24f0*/  UMOV UR15, 0x80000020 ;  /* 0x80000020000f7882 */ /* 0x000fe20000000000 */
[----:B------:R-:W-:Y:S01]  /*2500*/  FMUL.FTZ R219, R158, UR7 ;  /* 0x000000079edb7c20 */ /* 0x000fe20008410000 */
[----:B------:R-:W-:Y:S01]  /*2510*/  FMUL.FTZ R221, R159, UR7 ;  /* 0x000000079fdd7c20 */ /* 0x000fe20008410000 */
[C---:B------:R-:W-:Y:S01]  /*2520*/  SEL R121, R120.reuse, 0x40, P2 ;  /* 0x0000004078797807 */ /* 0x040fe20001000000 */
[----:B------:R-:W-:-:S02]  /*2530*/  VIADD R120, R120, 0x8 ;  /* 0x0000000878787836 */ /* 0x000fc40000000000 */
[----:B------:R-:W-:Y:S01]  /*2540*/  FMUL.FTZ R161, R161, UR7 ;  /* 0x00000007a1a17c20 */ /* 0x000fe20008410000 */
[----:B------:R-:W5:Y:S01]  /*2550*/  MUFU.TANH R234, R234 ;  /* 0x000000ea00ea7308 */ /* 0x000f620000002400 */
[----:B------:R-:W-:Y:S01]  /*2560*/  ISETP.GT.AND P6, PT, R121, RZ, PT ;  /* 0x000000ff7900720c */ /* 0x000fe20003fc4270 */
[----:B------:R-:W-:Y:S01]  /*2570*/  UIADD3 UR12, UR12, 0x18000, URZ ;  /* 0x000180000c0c7890 */ /* 0x000fe2000fffe03f */
[----:B------:R-:W-:Y:S01]  /*2580*/  SEL R120, R120, 0x40, P1 ;  /* 0x0000004078787807 */ /* 0x000fe20000800000 */
[----:B------:R-:W-:Y:S01]  /*2590*/  FMUL.FTZ R215, R155, UR7 ;  /* 0x000000079bd77c20 */ /* 0x000fe20008410000 */
[C---:B------:R-:W-:Y:S01]  /*25a0*/  ISETP.GT.AND P1, PT, R121.reuse, 0x1, PT ;  /* 0x000000017900780c */ /* 0x040fe20003f24270 */
[----:B------:R-:W-:Y:S01]  /*25b0*/  USHF.R.U32.HI UR12, URZ, 0x4, UR12 ;  /* 0x000000043f0c7899 */ /* 0x000fe2000801160c */
[----:B------:R-:W-:Y:S01]  /*25c0*/  ISETP.GT.AND P3, PT, R121, 0x8, PT ;  /* 0x000000087900780c */ /* 0x000fe20003f64270 */
[----:B------:R-:W5:Y:S01]  /*25d0*/  MUFU.TANH R233, R233 ;  /* 0x000000e900e97308 */ /* 0x000f620000002400 */
[----:B------:R-:W-:Y:S01]  /*25e0*/  FSEL R123, R5, -INF , !P6 ;  /* 0xff800000057b7808 */ /* 0x000fe20007000000 */
[----:B------:R-:W-:Y:S01]  /*25f0*/  ULOP3.LUT UR12, UR12, 0x3fff, URZ, 0xc0, !UPT ;  /* 0x00003fff0c0c7892 */ /* 0x000fe2000f8ec03f */
[----:B------:R-:W-:Y:S01]  /*2600*/  FSEL R227, R6, -INF , !P1 ;  /* 0xff80000006e37808 */ /* 0x000fe20004800000 */
[----:B------:R-:W-:Y:S01]  /*2610*/  FMUL.FTZ R225, R163, UR7 ;  /* 0x00000007a3e17c20 */ /* 0x000fe20008410000 */
[----:B------:R-:W-:Y:S01]  /*2620*/  FSEL R223, R9, -INF , !P3 ;  /* 0xff80000009df7808 */ /* 0x000fe20005800000 */
[----:B------:R-:W-:Y:S01]  /*2630*/  ULOP3.LUT UR13, UR12, 0x10000, URZ, 0xfc, !UPT ;  /* 0x000100000c0d7892 */ /* 0x000fe2000f8efc3f */
[----:B------:R-:W-:Y:S01]  /*2640*/  ISETP.GT.AND P2, PT, R121, 0x9, PT ;  /* 0x000000097900780c */ /* 0x000fe20003f44270 */
[----:B---3--:R-:W-:Y:S01]  /*2650*/  FFMA.FTZ R226, R123, UR8, -R198 ;  /* 0x000000087be27c23 */ /* 0x008fe200080108c6 */
[C---:B------:R-:W-:Y:S01]  /*2660*/  ISETP.GT.AND P5, PT, R120.reuse, RZ, PT ;  /* 0x000000ff7800720c */ /* 0x040fe20003fa4270 */
[----:B------:R-:W-:Y:S01]  /*2670*/  UIMAD UR13, UR5, 0x300, UR13 ;  /* 0x00000300050d78a4 */ /* 0x000fe2000f8e020d */
[C---:B------:R-:W-:Y:S01]  /*2680*/  ISETP.GT.AND P6, PT, R120.reuse, 0x1, PT ;  /* 0x000000017800780c */ /* 0x040fe20003fc4270 */
[----:B----4-:R-:W-:Y:S01]  /*2690*/  FFMA.FTZ R155, R223, UR8, -R196 ;  /* 0x00000008df9b7c23 */ /* 0x010fe200080108c4 */
[C---:B------:R-:W-:Y:S01]  /*26a0*/  ISETP.GT.AND P1, PT, R120.reuse, 0x8, PT ;  /* 0x000000087800780c */ /* 0x040fe20003f24270 */
[----:B------:R3:W-:Y:S01]  /*26b0*/  MUFU.TANH R223, R161 ;  /* 0x000000a100df7308 */ /* 0x0007e20000002400 */
[----:B------:R-:W-:Y:S01]  /*26c0*/  ISETP.GT.AND P3, PT, R120, 0x9, PT ;  /* 0x000000097800780c */ /* 0x000fe20003f64270 */
[--C-:B------:R-:W-:Y:S01]  /*26d0*/  FFMA.FTZ R227, R227, UR8, -R199.reuse ;  /* 0x00000008e3e37c23 */ /* 0x100fe200080108c7 */
[----:B------:R-:W-:Y:S01]  /*26e0*/  FSEL R125, R7, -INF , !P5 ;  /* 0xff800000077d7808 */ /* 0x000fe20006800000 */
[----:B------:R-:W-:Y:S01]  /*26f0*/  UMOV UR14, UR13 ;  /* 0x0000000d000e7c82 */ /* 0x000fe20008000000 */
[----:B------:R-:W-:Y:S01]  /*2700*/  FSEL R224, R8, -INF , !P6 ;  /* 0xff80000008e07808 */ /* 0x000fe20007000000 */
[----:B------:R-:W-:Y:S01]  /*2710*/  FFMA.FTZ R9, -R9, R9, 1 ;  /* 0x3f80000009097423 */ /* 0x000fe20000010109 */
[----:B------:R-:W-:Y:S01]  /*2720*/  FSEL R228, R11, -INF , !P1 ;  /* 0xff8000000be47808 */ /* 0x000fe20004800000 */
[----:B------:R-:W-:Y:S01]  /*2730*/  FFMA.FTZ R198, R125, UR8, -R198 ;  /* 0x000000087dc67c23 */ /* 0x000fe200080108c6 */
[----:B------:R-:W-:Y:S01]  /*2740*/  FSEL R232, R10, -INF , !P2 ;  /* 0xff8000000ae87808 */ /* 0x000fe20005000000 */
[----:B------:R-:W-:Y:S01]  /*2750*/  FFMA.FTZ R199, R224, UR8, -R199 ;  /* 0x00000008e0c77c23 */ /* 0x000fe200080108c7 */
[----:B------:R-:W-:Y:S01]  /*2760*/  FSEL R217, R12, -INF , !P3 ;  /* 0xff8000000cd97808 */ /* 0x000fe20005800000 */
[----:B------:R-:W-:Y:S01]  /*2770*/  FFMA.FTZ R228, R228, UR8, -R196 ;  /* 0x00000008e4e47c23 */ /* 0x000fe200080108c4 */
[C---:B------:R-:W-:Y:S01]  /*2780*/  ISETP.GT.AND P4, PT, R121.reuse, 0x10, PT ;  /* 0x000000107900780c */ /* 0x040fe20003f84270 */
[--C-:B---3--:R-:W-:Y:S01]  /*2790*/  FFMA.FTZ R161, R232, UR8, -R197.reuse ;  /* 0x00000008e8a17c23 */ /* 0x108fe200080108c5 */
[C---:B------:R-:W-:Y:S01]  /*27a0*/  ISETP.GT.AND P5, PT, R121.reuse, 0x11, PT ;  /* 0x000000117900780c */ /* 0x040fe20003fa4270 */
[----:B------:R-:W-:Y:S01]  /*27b0*/  FMUL.FTZ R224, R162, UR7 ;  /* 0x00000007a2e07c20 */ /* 0x000fe20008410000 */
[C---:B------:R-:W-:Y:S01]  /*27c0*/  ISETP.GT.AND P6, PT, R121.reuse, 0x18, PT ;  /* 0x000000187900780c */ /* 0x040fe20003fc4270 */
[----:B------:R-:W3:Y:S01]  /*27d0*/  MUFU.EX2 R227, R227 ;  /* 0x000000e300e37308 */ /* 0x000ee20000000800 */
[----:B------:R-:W-:Y:S01]  /*27e0*/  ISETP.GT.AND P1, PT, R121, 0x19, PT ;  /* 0x000000197900780c */ /* 0x000fe20003f24270 */
[----:B------:R-:W-:Y:S01]  /*27f0*/  FFMA.FTZ R217, R217, UR8, -R197 ;  /* 0x00000008d9d97c23 */ /* 0x000fe200080108c5 */
[----:B------:R-:W-:Y:S01]  /*2800*/  ISETP.GT.AND P2, PT, R120, 0x10, PT ;  /* 0x000000107800780c */ /* 0x000fe20003f44270 */
[----:B------:R-:W-:Y:S01]  /*2810*/  ULOP3.LUT UR12, UR12, 0x1000000, URZ, 0xfc, !UPT ;  /* 0x010000000c0c7892 */ /* 0x000fe2000f8efc3f */
[----:B------:R-:W-:-:S02]  /*2820*/  ISETP.GT.AND P3, PT, R121, 0x20, PT ;  /* 0x000000207900780c */ /* 0x000fc40003f64270 */
[----:B------:R-:W-:Y:S01]  /*2830*/  FSEL R231, R13, -INF , !P4 ;  /* 0xff8000000de77808 */ /* 0x000fe20006000000 */
[----:B------:R-:W-:Y:S01]  /*2840*/  MUFU.EX2 R155, R155 ;  /* 0x0000009b009b7308 */ /* 0x000fe20000000800 */
[----:B------:R-:W-:Y:S01]  /*2850*/  FSEL R214, R15, -INF , !P2 ;  /* 0xff8000000fd67808 */ /* 0x000fe20005000000 */
[----:B------:R-:W-:Y:S01]  /*2860*/  UIMAD UR12, UR5, 0x300, UR12 ;  /* 0x00000300050c78a4 */ /* 0x000fe2000f8e020c */
[----:B------:R-:W-:Y:S01]  /*2870*/  FSEL R230, R14, -INF , !P5 ;  /* 0xff8000000ee67808 */ /* 0x000fe20006800000 */
[----:B------:R-:W-:Y:S01]  /*2880*/  FFMA.FTZ R162, R231, UR8, -R194 ;  /* 0x00000008e7a27c23 */ /* 0x000fe200080108c2 */
[----:B------:R-:W-:Y:S01]  /*2890*/  FSEL R229, R18, -INF , !P6 ;  /* 0xff80000012e57808 */ /* 0x000fe20007000000 */
[----:B------:R-:W-:Y:S01]  /*28a0*/  FFMA.FTZ R14, -R14, R14, 1 ;  /* 0x3f8000000e0e7423 */ /* 0x000fe2000001010e */
[----:B------:R-:W-:Y:S01]  /*28b0*/  FSEL R222, R19, -INF , !P1 ;  /* 0xff80000013de7808 */ /* 0x000fe20004800000 */
[----:B------:R-:W-:Y:S01]  /*28c0*/  FFMA.FTZ R163, R230, UR8, -R195 ;  /* 0x00000008e6a37c23 */ /* 0x000fe200080108c3 */
[----:B------:R-:W-:Y:S01]  /*28d0*/  FSEL R220, R202, -INF , !P3 ;  /* 0xff800000cadc7808 */ /* 0x000fe20005800000 */
[----:B------:R-:W-:Y:S01]  /*28e0*/  FFMA.FTZ R196, R229, UR8, -R192 ;  /* 0x00000008e5c47c23 */ /* 0x000fe200080108c0 */
[----:B------:R-:W-:Y:S01]  /*28f0*/  ISETP.GT.AND P4, PT, R120, 0x11, PT ;  /* 0x000000117800780c */ /* 0x000fe20003f84270 */
[----:B------:R-:W-:Y:S01]  /*2900*/  MUFU.TANH R215, R215 ;  /* 0x000000d700d77308 */ /* 0x000fe20000002400 */
[----:B------:R-:W-:-:S02]  /*2910*/  ISETP.GT.AND P2, PT, R121, 0x21, PT ;  /* 0x000000217900780c */ /* 0x000fc40003f44270 */
[C---:B------:R-:W-:Y:S02]  /*2920*/  ISETP.GT.AND P5, PT, R120.reuse, 0x18, PT ;  /* 0x000000187800780c */ /* 0x040fe40003fa4270 */
[C---:B------:R-:W-:Y:S02]  /*2930*/  ISETP.GT.AND P6, PT, R120.reuse, 0x19, PT ;  /* 0x000000197800780c */ /* 0x040fe40003fc4270 */
[C---:B------:R-:W-:Y:S01]  /*2940*/  ISETP.GT.AND P1, PT, R120.reuse, 0x20, PT ;  /* 0x000000207800780c */ /* 0x040fe20003f24270 */
[----:B------:R-:W-:Y:S01]  /*2950*/  MUFU.TANH R219, R219 ;  /* 0x000000db00db7308 */ /* 0x000fe20000002400 */
[----:B------:R-:W-:Y:S02]  /*2960*/  ISETP.GT.AND P3, PT, R120, 0x21, PT ;  /* 0x000000217800780c */ /* 0x000fe40003f64270 */
[----:B------:R-:W-:Y:S02]  /*2970*/  FSEL R213, R17, -INF , !P4 ;  /* 0xff80000011d57808 */ /* 0x000fe40006000000 */
[----:B------:R-:W-:-:S02]  /*2980*/  FSEL R212, R200, -INF , !P5 ;  /* 0xff800000c8d47808 */ /* 0x000fc40006800000 */
[----:B------:R-:W-:Y:S01]  /*2990*/  FSEL R211, R201, -INF , !P6 ;  /* 0xff800000c9d37808 */ /* 0x000fe20007000000 */
[----:B------:R-:W-:Y:S01]  /*29a0*/  MUFU.EX2 R162, R162 ;  /* 0x000000a200a27308 */ /* 0x000fe20000000800 */
[----:B------:R-:W-:Y:S01]  /*29b0*/  FSEL R210, R204, -INF , !P1 ;  /* 0xff800000ccd27808 */ /* 0x000fe20004800000 */
[----:B------:R-:W-:Y:S01]  /*29c0*/  FFMA.FTZ R212, R212, UR8, -R192 ;  /* 0x00000008d4d47c23 */ /* 0x000fe200080108c0 */
[----:B------:R-:W-:Y:S01]  /*29d0*/  FSEL R218, R203, -INF , !P2 ;  /* 0xff800000cbda7808 */ /* 0x000fe20005000000 */
[----:B------:R-:W-:Y:S01]  /*29e0*/  FFMA.FTZ R211, R211, UR8, -R193 ;  /* 0x00000008d3d37c23 */ /* 0x000fe200080108c1 */
[----:B------:R-:W-:Y:S01]  /*29f0*/  FSEL R209, R205, -INF , !P3 ;  /* 0xff800000cdd17808 */ /* 0x000fe20005800000 */
[----:B------:R-:W-:Y:S01]  /*2a00*/  FFMA.FTZ R213, R213, UR8, -R195 ;  /* 0x00000008d5d57c23 */ /* 0x000fe200080108c3 */
[C---:B------:R-:W-:Y:S01]  /*2a10*/  ISETP.GT.AND P4, PT, R121.reuse, 0x28, PT ;  /* 0x000000287900780c */ /* 0x040fe20003f84270 */
[----:B------:R-:W-:Y:S01]  /*2a20*/  MUFU.TANH R224, R224 ;  /* 0x000000e000e07308 */ /* 0x000fe20000002400 */
[----:B------:R-:W-:Y:S01]  /*2a30*/  ISETP.GT.AND P5, PT, R121, 0x29, PT ;  /* 0x000000297900780c */ /* 0x000fe20003fa4270 */
[----:B------:R-:W-:Y:S01]  /*2a40*/  FFMA.FTZ R209, R209, UR8, -R191 ;  /* 0x00000008d1d17c23 */ /* 0x000fe200080108bf */
[C---:B------:R-:W-:Y:S01]  /*2a50*/  ISETP.GT.AND P6, PT, R121.reuse, 0x30, PT ;  /* 0x000000307900780c */ /* 0x040fe20003fc4270 */
[----:B------:R-:W-:Y:S01]  /*2a60*/  FFMA.FTZ R210, R210, UR8, -R190 ;  /* 0x00000008d2d27c23 */ /* 0x000fe200080108be */
[----:B------:R-:W-:-:S02]  /*2a70*/  ISETP.GT.AND P1, PT, R121, 0x31, PT ;  /* 0x000000317900780c */ /* 0x000fc40003f24270 */
[----:B------:R-:W-:Y:S01]  /*2a80*/  ISETP.GT.AND P2, PT, R121, 0x38, PT ;  /* 0x000000387900780c */ /* 0x000fe20003f44270 */
[----:B------:R-:W-:Y:S01]  /*2a90*/  MUFU.TANH R225, R225 ;  /* 0x000000e100e17308 */ /* 0x000fe20000002400 */
[----:B------:R-:W-:Y:S02]  /*2aa0*/  ISETP.GT.AND P3, PT, R120, 0x28, PT ;  /* 0x000000287800780c */ /* 0x000fe40003f64270 */
[----:B------:R-:W-:Y:S02]  /*2ab0*/  FSEL R216, R152, -INF , !P4 ;  /* 0xff80000098d87808 */ /* 0x000fe40006000000 */
[----:B--2---:R-:W-:Y:S02]  /*2ac0*/  FSEL R208, R154, -INF , !P3 ;  /* 0xff8000009ad07808 */ /* 0x004fe40005800000 */
[----:B------:R-:W-:Y:S01]  /*2ad0*/  FSEL R207, R153, -INF , !P5 ;  /* 0xff80000099cf7808 */ /* 0x000fe20006800000 */
[----:B------:R-:W-:Y:S01]  /*2ae0*/  MUFU.TANH R221, R221 ;  /* 0x000000dd00dd7308 */ /* 0x000fe20000002400 */
[----:B-1----:R-:W-:Y:S01]  /*2af0*/  FSEL R157, R156, -INF , !P6 ;  /* 0xff8000009c9d7808 */ /* 0x002fe20007000000 */
[----:B------:R-:W-:Y:S01]  /*2b00*/  FFMA.FTZ R208, R208, UR8, -R188 ;  /* 0x00000008d0d07c23 */ /* 0x000fe200080108bc */
[C---:B-----5:R-:W-:Y:S01]  /*2b10*/  FSEL R160, R234.reuse, -INF , !P1 ;  /* 0xff800000eaa07808 */ /* 0x060fe20004800000 */
[----:B------:R-:W-:Y:S01]  /*2b20*/  FFMA.FTZ R234, -R234, R234, 1 ;  /* 0x3f800000eaea7423 */ /* 0x000fe200000101ea */
[----:B------:R-:W-:Y:S01]  /*2b30*/  FSEL R206, R233, -INF , !P2 ;  /* 0xff800000e9ce7808 */ /* 0x000fe20005000000 */
[----:B------:R-:W-:Y:S01]  /*2b40*/  FFMA.FTZ R197, R157, UR8, -R22 ;  /* 0x000000089dc57c23 */ /* 0x000fe20008010816 */
[----:B------:R-:W-:Y:S01]  /*2b50*/  ISETP.GT.AND P4, PT, R121, 0x39, PT ;  /* 0x000000397900780c */ /* 0x000fe20003f84270 */
[----:B------:R-:W-:Y:S01]  /*2b60*/  FFMA.FTZ R157, -R12, R12, 1 ;  /* 0x3f8000000c9d7423 */ /* 0x000fe2000001010c */
[----:B------:R-:W-:Y:S01]  /*2b70*/  ISETP.GT.AND P3, PT, R120, 0x29, PT ;  /* 0x000000297800780c */ /* 0x000fe20003f64270 */
[----:B------:R-:W-:Y:S01]  /*2b80*/  FFMA.FTZ R12, R160, UR8, -R23 ;  /* 0x00000008a00c7c23 */ /* 0x000fe20008010817 */
[----:B------:R-:W-:Y:S01]  /*2b90*/  ISETP.GT.AND P5, PT, R120, 0x30, PT ;  /* 0x000000307800780c */ /* 0x000fe20003fa4270 */
[----:B------:R-:W-:Y:S01]  /*2ba0*/  FFMA.FTZ R160, R214, UR8, -R194 ;  /* 0x00000008d6a07c23 */ /* 0x000fe200080108c2 */
[C---:B------:R-:W-:Y:S01]  /*2bb0*/  ISETP.GT.AND P6, PT, R120.reuse, 0x31, PT ;  /* 0x000000317800780c */ /* 0x040fe20003fc4270 */
[----:B------:R-:W-:Y:S01]  /*2bc0*/  MUFU.EX2 R163, R163 ;  /* 0x000000a300a37308 */ /* 0x000fe20000000800 */
[----:B------:R-:W-:Y:S01]  /*2bd0*/  ISETP.GT.AND P1, PT, R120, 0x38, PT ;  /* 0x000000387800780c */ /* 0x000fe20003f24270 */
[----:B------:R-:W-:Y:S01]  /*2be0*/  FFMA.FTZ R156, -R156, R156, 1 ;  /* 0x3f8000009c9c7423 */ /* 0x000fe2000001019c */
[----:B------:R-:W-:Y:S01]  /*2bf0*/  ISETP.GT.AND P2, PT, R120, 0x39, PT ;  /* 0x000000397800780c */ /* 0x000fe20003f44270 */
[----:B------:R-:W-:Y:S01]  /*2c00*/  FFMA.FTZ R233, -R233, R233, 1 ;  /* 0x3f800000e9e97423 */ /* 0x000fe200000101e9 */
[----:B------:R-:W-:-:S03]  /*2c10*/  WARPGROUP.ARRIVE ;  /* 0x00000000000079c5 */ /* 0x000fc60000000000 */
[----:B------:R-:W-:Y:S03]  /*2c20*/  MUFU.EX2 R160, R160 ;  /* 0x000000a000a07308 */ /* 0x000fe60000000800 */
[----:B------:R-:W-:Y:S01]  /*2c30*/  HGMMA.64x64x16.F32 R120, R164, gdesc[UR12], RZ, !UPT, gsb0 ;  /* 0x00e0000ca4787df0 */ /* 0x000fe2000c0008ff */
[----:B------:R-:W-:Y:S01]  /*2c40*/  UIADD3 UR14, UR13, 0x2, URZ ;  /* 0x000000020d0e7890 */ /* 0x000fe2000fffe03f */
[----:B------:R-:W-:-:S03]  /*2c50*/  UMOV UR15, 0x80000020 ;  /* 0x80000020000f7882 */ /* 0x000fc60000000000 */
[----:B------:R-:W1:Y:S08]  /*2c60*/  MUFU.EX2 R226, R226 ;  /* 0x000000e200e27308 */ /* 0x000e700000000800 */
[----:B------:R-:W-:Y:S08]  /*2c70*/  MUFU.EX2 R196, R196 ;  /* 0x000000c400c47308 */ /* 0x000ff00000000800 */
[----:B------:R-:W-:Y:S08]  /*2c80*/  MUFU.EX2 R12, R12 ;  /* 0x0000000c000c7308 */ /* 0x000ff00000000800 */
[----:B------:R-:W-:Y:S08]  /*2c90*/  MUFU.EX2 R197, R197 ;  /* 0x000000c500c57308 */ /* 0x000ff00000000800 */
[----:B------:R-:W-:Y:S01]  /*2ca0*/  MUFU.EX2 R161, R161 ;  /* 0x000000a100a17308 */ /* 0x000fe20000000800 */
        /* <DEDUP_REMOVED lines=19> */
[----:B------:R-:W-:Y:S01]  /*2de0*/  R2UR UR13, R237 ;  /* 0x00000000ed0d72ca */ /* 0x000fe200000e0000 */
[----:B------:R-:W-:-:S12]  /*2df0*/  UMOV UR15, 0x80000020 ;  /* 0x80000020000f7882 */ /* 0x000fd80000000000 */
[----:B------:R-:W-:-:S04]  /*2e00*/  USHF.R.U32.HI UR13, URZ, 0x4, UR13 ;  /* 0x000000043f0d7899 */ /* 0x000fc8000801160d */
[----:B------:R-:W-:-:S04]  /*2e10*/  ULOP3.LUT UR13, UR13, 0x3fff, URZ, 0xc0, !UPT ;  /* 0x00003fff0d0d7892 */ /* 0x000fc8000f8ec03f */
[----:B------:R-:W-:-:S04]  /*2e20*/  ULOP3.LUT UR13, UR13, 0x10000, URZ, 0xfc, !UPT ;  /* 0x000100000d0d7892 */ /* 0x000fc8000f8efc3f */
[----:B------:R-:W-:-:S03]  /*2e30*/  ULEA UR17, UR5, UR13, 0xa ;  /* 0x0000000d05117291 */ /* 0x000fc6000f8e503f */
[----:B------:R-:W-:Y:S01]  /*2e40*/  UMOV UR13, 0x40000040 ;  /* 0x40000040000d7882 */ /* 0x000fe20000000000 */
[----:B------:R-:W-:Y:S02]  /*2e50*/  WARPGROUP.DEPBAR.LE gsb0, 0x0 ;  /* 0x00008000000079c5 */ /* 0x000fe40000010000 */
[----:B------:R-:W-:-:S06]  /*2e60*/  WARPGROUP.ARRIVE ;  /* 0x00000000000079c5 */ /* 0x000fcc0000000000 */
[----:B------:R-:W-:Y:S01]  /*2e70*/  HGMMA.64x64x16.F32 R120, R184, gdesc[UR12], R120, gsb0 ;  /* 0x00e0000cb8787df0 */ /* 0x000fe20008000878 */
[----:B------:R-:W-:Y:S01]  /*2e80*/  UMOV UR14, UR12 ;  /* 0x0000000c000e7c82 */ /* 0x000fe20008000000 */
[----:B------:R-:W-:Y:S01]  /*2e90*/  UMOV UR15, 0x80000020 ;  /* 0x80000020000f7882 */ /* 0x000fe20000000000 */
[----:B------:R-:W-:Y:S02]  /*2ea0*/  WARPGROUP.DEPBAR.LE gsb0, 0x0 ;  /* 0x00008000000079c5 */ /* 0x000fe40000010000 */
[----:B------:R-:W2:Y:S02]  /*2eb0*/  LDS.64 R158, [R4+0x1e200] ;  /* 0x01e20000049e7984 */ /* 0x000ea40000000a00 */
[--C-:B--2---:R-:W-:Y:S01]  /*2ec0*/  FADD.FTZ R232, R123, -R159.reuse ;  /* 0x8000009f7be87221 */ /* 0x104fe20000010000 */
[--C-:B------:R-:W-:Y:S01]  /*2ed0*/  FADD.FTZ R230, R120, -R158.reuse ;  /* 0x8000009e78e67221 */ /* 0x100fe20000010000 */
[----:B------:R-:W2:Y:S01]  /*2ee0*/  MUFU.EX2 R123, R198 ;  /* 0x000000c6007b7308 */ /* 0x000ea20000000800 */
[----:B------:R-:W-:Y:S01]  /*2ef0*/  FADD.FTZ R229, R121, -R159 ;  /* 0x8000009f79e57221 */ /* 0x000fe20000010000 */
[----:B------:R-:W-:Y:S01]  /*2f00*/  FADD.FTZ R231, R122, -R158 ;  /* 0x8000009e7ae77221 */ /* 0x000fe20000010000 */
[----:B------:R-:W4:Y:S01]  /*2f10*/  LDS.64 R120, [R4+0x1e220] ;  /* 0x01e2200004787984 */ /* 0x000f220000000a00 */
[----:B------:R-:W-:Y:S01]  /*2f20*/  FFMA.FTZ R159, -R7, R7, 1 ;  /* 0x3f800000079f7423 */ /* 0x000fe20000010107 */
[----:B------:R-:W-:Y:S01]  /*2f30*/  FFMA.FTZ R7, R220, UR8, -R190 ;  /* 0x00000008dc077c23 */ /* 0x000fe200080108be */
[----:B---3--:R-:W-:Y:S01]  /*2f40*/  FMUL.FTZ R229, R227, R229 ;  /* 0x000000e5e3e57220 */ /* 0x008fe20000410000 */
[----:B------:R-:W-:Y:S01]  /*2f50*/  FFMA.FTZ R122, R222, UR8, -R193 ;  /* 0x00000008de7a7c23 */ /* 0x000fe200080108c1 */
[----:B------:R-:W-:Y:S01]  /*2f60*/  FFMA.FTZ R222, R218, UR8, -R191 ;  /* 0x00000008dade7c23 */ /* 0x000fe200080108bf */
[----:B------:R3:W-:Y:S01]  /*2f70*/  MUFU.EX2 R198, R7 ;  /* 0x0000000700c67308 */ /* 0x0007e20000000800 */
[----:B------:R-:W-:Y:S01]  /*2f80*/  FFMA.FTZ R158, -R5, R5, 1 ;  /* 0x3f800000059e7423 */ /* 0x000fe20000010105 */
[----:B-1----:R-:W-:Y:S01]  /*2f90*/  FMUL.FTZ R5, R226, R230 ;  /* 0x000000e6e2057220 */ /* 0x002fe20000410000 */
[----:B------:R-:W-:-:S03]  /*2fa0*/  FFMA.FTZ R218, -R8, R8, 1 ;  /* 0x3f80000008da7423 */ /* 0x000fc60000010108 */
[----:B------:R-:W-:Y:S01]  /*2fb0*/  FMUL.FTZ R158, R158, R5 ;  /* 0x000000059e9e7220 */ /* 0x000fe20000410000 */
[----:B--2---:R-:W-:Y:S01]  /*2fc0*/  FMUL.FTZ R220, R123, R231 ;  /* 0x000000e77bdc7220 */ /* 0x004fe20000410000 */
[----:B------:R-:W-:Y:S03]  /*2fd0*/  MUFU.EX2 R122, R122 ;  /* 0x0000007a007a7308 */ /* 0x000fe60000000800 */
[----:B------:R-:W-:Y:S01]  /*2fe0*/  FMUL.FTZ R159, R159, R220 ;  /* 0x000000dc9f9f7220 */ /* 0x000fe20000410000 */
[----:B------:R-:W-:Y:S02]  /*2ff0*/  FFMA.FTZ R220, -R6, R6, 1 ;  /* 0x3f80000006dc7423 */ /* 0x000fe40000010106 */
[----:B---3--:R-:W1:Y:S02]  /*3000*/  LDS.64 R6, [R4+0x1e240] ;  /* 0x01e2400004067984 */ /* 0x008e640000000a00 */
[----:B------:R-:W-:Y:S01]  /*3010*/  FMUL.FTZ R220, R220, R229 ;  /* 0x000000e5dcdc7220 */ /* 0x000fe20000410000 */
[----:B------:R-:W2:Y:S08]  /*3020*/  MUFU.EX2 R5, R199 ;  /* 0x000000c700057308 */ /* 0x000eb00000000800 */
[----:B------:R-:W-:Y:S01]  /*3030*/  MUFU.EX2 R199, R222 ;  /* 0x000000de00c77308 */ /* 0x000fe20000000800 */
[--C-:B----4-:R-:W-:Y:S01]  /*3040*/  FADD.FTZ R124, R124, -R120.reuse ;  /* 0x800000787c7c7221 */ /* 0x110fe20000010000 */
[----:B------:R-:W-:Y:S01]  /*3050*/  FADD.FTZ R229, R126, -R120 ;  /* 0x800000787ee57221 */ /* 0x000fe20000010000 */
[----:B------:R-:W-:Y:S01]  /*3060*/  FFMA.FTZ R120, R216, UR8, -R188 ;  /* 0x00000008d8787c23 */ /* 0x000fe200080108bc */
[--C-:B------:R-:W-:Y:S01]  /*3070*/  FADD.FTZ R216, R125, -R121.reuse ;  /* 0x800000797dd87221 */ /* 0x100fe20000010000 */
[----:B------:R-:W-:Y:S01]  /*3080*/  FMUL.FTZ R126, R155, R124 ;  /* 0x0000007c9b7e7220 */ /* 0x000fe20000410000 */
[----:B------:R-:W-:Y:S01]  /*3090*/  FADD.FTZ R124, R127, -R121 ;  /* 0x800000797f7c7221 */ /* 0x000fe20000010000 */
[----:B------:R-:W-:Y:S01]  /*30a0*/  FFMA.FTZ R127, -R10, R10, 1 ;  /* 0x3f8000000a7f7423 */ /* 0x000fe2000001010a */
[----:B------:R-:W-:Y:S01]  /*30b0*/  FFMA.FTZ R121, R207, UR8, -R189 ;  /* 0x00000008cf797c23 */ /* 0x000fe200080108bd */
[----:B------:R-:W-:Y:S01]  /*30c0*/  FMUL.FTZ R125, R9, R126 ;  /* 0x0000007e097d7220 */ /* 0x000fe20000410000 */
[----:B------:R-:W-:Y:S01]  /*30d0*/  FFMA.FTZ R126, -R11, R11, 1 ;  /* 0x3f8000000b7e7423 */ /* 0x000fe2000001010b */
[----:B------:R-:W3:Y:S01]  /*30e0*/  MUFU.EX2 R9, R217 ;  /* 0x000000d900097308 */ /* 0x000ee20000000800 */
[----:B------:R-:W4:Y:S01]  /*30f0*/  LDS.64 R10, [R4+0x1e260] ;  /* 0x01e26000040a7984 */ /* 0x000f220000000a00 */
[----:B--2---:R-:W-:Y:S01]  /*3100*/  FMUL.FTZ R231, R5, R232 ;  /* 0x000000e805e77220 */ /* 0x004fe20000410000 */
[----:B------:R-:W-:-:S03]  /*3110*/  FMUL.FTZ R216, R161, R216 ;  /* 0x000000d8a1d87220 */ /* 0x000fc60000410000 */
[----:B------:R-:W-:Y:S01]  /*3120*/  FMUL.FTZ R218, R218, R231 ;  /* 0x000000e7dada7220 */ /* 0x000fe20000410000 */
[----:B------:R-:W-:Y:S01]  /*3130*/  FMUL.FTZ R127, R127, R216 ;  /* 0x000000d87f7f7220 */ /* 0x000fe20000410000 */
[----:B------:R-:W-:Y:S01]  /*3140*/  MUFU.EX2 R121, R121 ;  /* 0x0000007900797308 */ /* 0x000fe20000000800 */
[--C-:B-1----:R-:W-:Y:S01]  /*3150*/  FADD.FTZ R191, R128, -R6.reuse ;  /* 0x8000000680bf7221 */ /* 0x102fe20000010000 */
[----:B------:R-:W-:Y:S01]  /*3160*/  FADD.FTZ R193, R130, -R6 ;  /* 0x8000000682c17221 */ /* 0x000fe20000010000 */
[----:B------:R-:W-:Y:S01]  /*3170*/  FSEL R6, R215, -INF , !P3 ;  /* 0xff800000d7067808 */ /* 0x000fe20005800000 */
[--C-:B------:R-:W-:Y:S01]  /*3180*/  FADD.FTZ R192, R131, -R7.reuse ;  /* 0x8000000783c07221 */ /* 0x100fe20000010000 */
[----:B------:R-:W-:Y:S01]  /*3190*/  FFMA.FTZ R131, -R13, R13, 1 ;  /* 0x3f8000000d837423 */ /* 0x000fe2000001010d */
[----:B------:R-:W-:Y:S01]  /*31a0*/  FADD.FTZ R190, R129, -R7 ;  /* 0x8000000781be7221 */ /* 0x000fe20000010000 */
[----:B---3--:R-:W-:Y:S01]  /*31b0*/  FMUL.FTZ R124, R9, R124 ;  /* 0x0000007c097c7220 */ /* 0x008fe20000410000 */
[----:B------:R-:W-:Y:S01]  /*31c0*/  FFMA.FTZ R189, R6, UR8, -R189 ;  /* 0x0000000806bd7c23 */ /* 0x000fe200080108bd */
[----:B------:R-:W-:Y:S01]  /*31d0*/  FSEL R6, R223, -INF , !P4 ;  /* 0xff800000df067808 */ /* 0x000fe20006000000 */
[----:B------:R-:W1:Y:S01]  /*31e0*/  MUFU.EX2 R129, R213 ;  /* 0x000000d500817308 */ /* 0x000e620000000800 */
[----:B------:R-:W-:Y:S01]  /*31f0*/  FMUL.FTZ R157, R157, R124 ;  /* 0x0000007c9d9d7220 */ /* 0x000fe20000410000 */
[----:B------:R-:W-:Y:S01]  /*3200*/  FFMA.FTZ R130, -R15, R15, 1 ;  /* 0x3f8000000f827423 */ /* 0x000fe2000001010f */
[----:B------:R-:W-:Y:S01]  /*3210*/  FMUL.FTZ R124, R162, R191 ;  /* 0x000000bfa27c7220 */ /* 0x000fe20000410000 */
[----:B------:R-:W-:Y:S01]  /*3220*/  FFMA.FTZ R13, R6, UR8, -R21 ;  /* 0x00000008060d7c23 */ /* 0x000fe20008010815 */
[----:B------:R-:W-:Y:S01]  /*3230*/  FSEL R15, R219, -INF , !P5 ;  /* 0xff800000db0f7808 */ /* 0x000fe20006800000 */
[----:B------:R-:W2:Y:S01]  /*3240*/  LDS.64 R6, [R4+0x1e280] ;  /* 0x01e2800004067984 */ /* 0x000ea20000000a00 */
[----:B------:R-:W-:Y:S01]  /*3250*/  FMUL.FTZ R131, R131, R124 ;  /* 0x0000007c83837220 */ /* 0x000fe20000410000 */
[----:B------:R-:W-:Y:S01]  /*3260*/  FFMA.FTZ R128, R206, UR8, -R20 ;  /* 0x00000008ce807c23 */ /* 0x000fe20008010814 */
[----:B------:R-:W-:Y:S01]  /*3270*/  FMUL.FTZ R191, R163, R190 ;  /* 0x000000bea3bf7220 */ /* 0x000fe20000410000 */
[----:B------:R-:W-:Y:S01]  /*3280*/  FFMA.FTZ R124, R15, UR8, -R22 ;  /* 0x000000080f7c7c23 */ /* 0x000fe20008010816 */
[----:B------:R-:W-:Y:S01]  /*3290*/  FSEL R15, R224, -INF , !P1 ;  /* 0xff800000e00f7808 */ /* 0x000fe20004800000 */
[----:B------:R-:W-:Y:S01]  /*32a0*/  FMUL.FTZ R193, R160, R193 ;  /* 0x000000c1a0c17220 */ /* 0x000fe20000410000 */
[C---:B------:R-:W-:Y:S01]  /*32b0*/  FSEL R22, R221.reuse, -INF , !P6 ;  /* 0xff800000dd167808 */ /* 0x040fe20007000000 */
[----:B------:R-:W3:Y:S01]  /*32c0*/  MUFU.EX2 R8, R228 ;  /* 0x000000e400087308 */ /* 0x000ee20000000800 */
[----:B------:R-:W-:Y:S01]  /*32d0*/  FFMA.FTZ R221, -R221, R221, 1 ;  /* 0x3f800000dddd7423 */ /* 0x000fe200000101dd */
[----:B------:R-:W-:Y:S01]  /*32e0*/  FFMA.FTZ R188, R15, UR8, -R20 ;  /* 0x000000080fbc7c23 */ /* 0x000fe20008010814 */
[----:B------:R-:W-:Y:S01]  /*32f0*/  FSEL R20, R225, -INF , !P2 ;  /* 0xff800000e1147808 */ /* 0x000fe20005000000 */
[----:B------:R-:W-:Y:S01]  /*3300*/  FFMA.FTZ R15, -R17, R17, 1 ;  /* 0x3f800000110f7423 */ /* 0x000fe20000010111 */
[----:B-1----:R-:W-:Y:S01]  /*3310*/  FMUL.FTZ R194, R129, R192 ;  /* 0x000000c081c27220 */ /* 0x002fe20000410000 */
[----:B------:R-:W-:Y:S01]  /*3320*/  FFMA.FTZ R23, R22, UR8, -R23 ;  /* 0x0000000816177c23 */ /* 0x000fe20008010817 */
[----:B------:R-:W-:Y:S01]  /*3330*/  FMUL.FTZ R192, R14, R191 ;  /* 0x000000bf0ec07220 */ /* 0x000fe20000410000 */
[----:B------:R-:W-:Y:S01]  /*3340*/  FFMA.FTZ R190, R20, UR8, -R21 ;  /* 0x0000000814be7c23 */ /* 0x000fe20008010815 */
[----:B------:R-:W-:Y:S01]  /*3350*/  FMUL.FTZ R21, R15, R194 ;  /* 0x000000c20f157220 */ /* 0x000fe20000410000 */
[----:B------:R-:W1:Y:S01]  /*3360*/  MUFU.EX2 R22, R212 ;  /* 0x000000d400167308 */ /* 0x000e620000000800 */
[----:B------:R-:W5:Y:S01]  /*3370*/  LDS.64 R14, [R4+0x1e2a0] ;  /* 0x01e2a000040e7984 */ /* 0x000f620000000a00 */
[--C-:B----4-:R-:W-:Y:S01]  /*3380*/  FADD.FTZ R191, R132, -R10.reuse ;  /* 0x8000000a84bf7221 */ /* 0x110fe20000010000 */
[----:B------:R-:W-:Y:S01]  /*3390*/  FMUL.FTZ R130, R130, R193 ;  /* 0x000000c182827220 */ /* 0x000fe20000410000 */
[----:B------:R-:W-:Y:S01]  /*33a0*/  FADD.FTZ R193, R134, -R10 ;  /* 0x8000000a86c17221 */ /* 0x000fe20000010000 */
[----:B------:R-:W-:Y:S01]  /*33b0*/  FFMA.FTZ R10, -R18, R18, 1 ;  /* 0x3f800000120a7423 */ /* 0x000fe20000010112 */
[----:B------:R-:W-:Y:S01]  /*33c0*/  FMUL.FTZ R191, R196, R191 ;  /* 0x000000bfc4bf7220 */ /* 0x000fe20000410000 */
[--C-:B------:R-:W-:Y:S01]  /*33d0*/  FADD.FTZ R133, R133, -R11.reuse ;  /* 0x8000000b85857221 */ /* 0x100fe20000010000 */
[----:B------:R-:W4:Y:S01]  /*33e0*/  MUFU.EX2 R17, R211 ;  /* 0x000000d300117308 */ /* 0x000f220000000800 */
[----:B------:R-:W-:Y:S01]  /*33f0*/  FADD.FTZ R20, R135, -R11 ;  /* 0x8000000b87147221 */ /* 0x000fe20000010000 */
[----:B------:R-:W-:Y:S01]  /*3400*/  FMUL.FTZ R135, R10, R191 ;  /* 0x000000bf0a877220 */ /* 0x000fe20000410000 */
[----:B------:R-:W-:Y:S01]  /*3410*/  FFMA.FTZ R194, -R19, R19, 1 ;  /* 0x3f80000013c27423 */ /* 0x000fe20000010113 */
[----:B------:R-:W5:Y:S01]  /*3420*/  LDS.64 R10, [R4+0x1e2c0] ;  /* 0x01e2c000040a7984 */ /* 0x000f620000000a00 */
[----:B------:R-:W-:Y:S01]  /*3430*/  FMUL.FTZ R133, R122, R133 ;  /* 0x000000857a857220 */ /* 0x000fe20000410000 */
[----:B------:R-:W-:Y:S01]  /*3440*/  FFMA.FTZ R134, -R200, R200, 1 ;  /* 0x3f800000c8867423 */ /* 0x000fe200000101c8 */
[----:B---3--:R-:W-:Y:S01]  /*3450*/  FMUL.FTZ R229, R8, R229 ;  /* 0x000000e508e57220 */ /* 0x008fe20000410000 */
[----:B------:R-:W3:Y:S01]  /*3460*/  MUFU.EX2 R18, R210 ;  /* 0x000000d200127308 */ /* 0x000ee20000000800 */
[----:B------:R-:W-:Y:S01]  /*3470*/  FMUL.FTZ R194, R194, R133 ;  /* 0x00000085c2c27220 */ /* 0x000fe20000410000 */
[----:B-1----:R-:W-:Y:S01]  /*3480*/  FMUL.FTZ R193, R22, R193 ;  /* 0x000000c116c17220 */ /* 0x002fe20000410000 */
[----:B------:R-:W-:Y:S01]  /*3490*/  FMUL.FTZ R126, R126, R229 ;  /* 0x000000e57e7e7220 */ /* 0x000fe20000410000 */
[----:B------:R-:W-:Y:S01]  /*34a0*/  FFMA.FTZ R219, -R219, R219, 1 ;  /* 0x3f800000dbdb7423 */ /* 0x000fe200000101db */
[----:B------:R-:W-:Y:S01]  /*34b0*/  FFMA.FTZ R224, -R224, R224, 1 ;  /* 0x3f800000e0e07423 */ /* 0x000fe200000101e0 */
[--C-:B--2---:R-:W-:Y:S01]  /*34c0*/  FADD.FTZ R133, R136, -R6.reuse ;  /* 0x8000000688857221 */ /* 0x104fe20000010000 */
[----:B------:R-:W-:Y:S01]  /*34d0*/  FADD.FTZ R191, R138, -R6 ;  /* 0x800000068abf7221 */ /* 0x000fe20000010000 */
[--C-:B------:R-:W-:Y:S01]  /*34e0*/  FADD.FTZ R6, R137, -R7.reuse ;  /* 0x8000000789067221 */ /* 0x100fe20000010000 */
[----:B------:R-:W-:Y:S01]  /*34f0*/  FMUL.FTZ R134, R134, R193 ;  /* 0x000000c186867220 */ /* 0x000fe20000410000 */
[----:B----4-:R-:W-:Y:S01]  /*3500*/  FMUL.FTZ R20, R17, R20 ;  /* 0x0000001411147220 */ /* 0x010fe20000410000 */
[----:B------:R-:W-:Y:S01]  /*3510*/  FFMA.FTZ R136, -R202, R202, 1 ;  /* 0x3f800000ca887423 */ /* 0x000fe200000101ca */
[----:B------:R-:W-:Y:S01]  /*3520*/  FFMA.FTZ R193, -R201, R201, 1 ;  /* 0x3f800000c9c17423 */ /* 0x000fe200000101c9 */
[----:B------:R-:W-:Y:S01]  /*3530*/  FADD.FTZ R202, R139, -R7 ;  /* 0x800000078bca7221 */ /* 0x000fe20000010000 */
[----:B------:R-:W-:Y:S01]  /*3540*/  FMUL.FTZ R200, R199, R6 ;  /* 0x00000006c7c87220 */ /* 0x000fe20000410000 */
[----:B------:R-:W1:Y:S01]  /*3550*/  MUFU.EX2 R19, R209 ;  /* 0x000000d100137308 */ /* 0x000e620000000800 */
[----:B------:R2:W4:Y:S01]  /*3560*/  LDS.64 R6, [R4+0x1e2e0] ;  /* 0x01e2e00004067984 */ /* 0x0005220000000a00 */
[----:B------:R-:W-:Y:S01]  /*3570*/  FMUL.FTZ R193, R193, R20 ;  /* 0x00000014c1c17220 */ /* 0x000fe20000410000 */
[----:B------:R-:W-:Y:S01]  /*3580*/  FMUL.FTZ R133, R198, R133 ;  /* 0x00000085c6857220 */ /* 0x000fe20000410000 */
[----:B------:R-:W-:Y:S01]  /*3590*/  FFMA.FTZ R139, -R203, R203, 1 ;  /* 0x3f800000cb8b7423 */ /* 0x000fe200000101cb */
[----:B---3--:R-:W-:Y:S01]  /*35a0*/  FMUL.FTZ R132, R18, R191 ;  /* 0x000000bf12847220 */ /* 0x008fe20000410000 */
[----:B------:R-:W-:Y:S01]  /*35b0*/  FFMA.FTZ R137, -R204, R204, 1 ;  /* 0x3f800000cc897423 */ /* 0x000fe200000101cc */
[----:B------:R-:W-:Y:S01]  /*35c0*/  FMUL.FTZ R136, R136, R133 ;  /* 0x0000008588887220 */ /* 0x000fe20000410000 */
[----:B------:R-:W2:Y:S01]  /*35d0*/  MUFU.EX2 R20, R208 ;  /* 0x000000d000147308 */ /* 0x000ea20000000800 */
[----:B------:R-:W-:Y:S01]  /*35e0*/  FMUL.FTZ R139, R139, R200 ;  /* 0x000000c88b8b7220 */ /* 0x000fe20000410000 */
[--C-:B-----5:R-:W-:Y:S01]  /*35f0*/  FADD.FTZ R195, R142, -R14.reuse ;  /* 0x8000000e8ec37221 */ /* 0x120fe20000010000 */
[----:B------:R-:W-:Y:S01]  /*3600*/  FMUL.FTZ R137, R137, R132 ;  /* 0x0000008489897220 */ /* 0x000fe20000410000 */
[--C-:B------:R-:W-:Y:S01]  /*3610*/  FADD.FTZ R142, R141, -R15.reuse ;  /* 0x8000000f8d8e7221 */ /* 0x100fe20000010000 */
[----:B------:R-:W-:Y:S01]  /*3620*/  FADD.FTZ R200, R143, -R15 ;  /* 0x8000000f8fc87221 */ /* 0x000fe20000010000 */
[----:B------:R-:W-:Y:S01]  /*3630*/  FFMA.FTZ R15, -R154, R154, 1 ;  /* 0x3f8000009a0f7423 */ /* 0x000fe2000001019a */
[----:B------:R-:W-:Y:S01]  /*3640*/  FFMA.FTZ R138, -R205, R205, 1 ;  /* 0x3f800000cd8a7423 */ /* 0x000fe200000101cd */
[----:B------:R-:W3:Y:S01]  /*3650*/  MUFU.EX2 R133, R189 ;  /* 0x000000bd00857308 */ /* 0x000ee20000000800 */
[----:B-1----:R-:W-:Y:S01]  /*3660*/  FMUL.FTZ R191, R19, R202 ;  /* 0x000000ca13bf7220 */ /* 0x002fe20000410000 */
[----:B------:R-:W-:Y:S01]  /*3670*/  FFMA.FTZ R141, -R153, R153, 1 ;  /* 0x3f800000998d7423 */ /* 0x000fe20000010199 */
[----:B------:R-:W-:Y:S01]  /*3680*/  FMUL.FTZ R142, R121, R142 ;  /* 0x0000008e798e7220 */ /* 0x000fe20000410000 */
[----:B------:R-:W-:Y:S01]  /*3690*/  FFMA.FTZ R223, -R223, R223, 1 ;  /* 0x3f800000dfdf7423 */ /* 0x000fe200000101df */
[--C-:B------:R-:W-:Y:S01]  /*36a0*/  FADD.FTZ R145, R145, -R11.reuse ;  /* 0x8000000b91917221 */ /* 0x100fe20000010000 */
[----:B------:R-:W-:Y:S01]  /*36b0*/  FMUL.FTZ R138, R138, R191 ;  /* 0x000000bf8a8a7220 */ /* 0x000fe20000410000 */
[----:B------:R-:W-:Y:S01]  /*36c0*/  FADD.FTZ R191, R140, -R14 ;  /* 0x8000000e8cbf7221 */ /* 0x000fe20000010000 */
[----:B------:R-:W1:Y:S01]  /*36d0*/  MUFU.EX2 R23, R23 ;  /* 0x0000001700177308 */ /* 0x000e620000000800 */
[----:B--2---:R-:W-:Y:S01]  /*36e0*/  FMUL.FTZ R4, R20, R195 ;  /* 0x000000c314047220 */ /* 0x004fe20000410000 */
[----:B------:R-:W-:Y:S01]  /*36f0*/  FFMA.FTZ R140, -R215, R215, 1 ;  /* 0x3f800000d78c7423 */ /* 0x000fe200000101d7 */
[--C-:B------:R-:W-:Y:S01]  /*3700*/  FADD.FTZ R144, R144, -R10.reuse ;  /* 0x8000000a90907221 */ /* 0x100fe20000010000 */
[----:B------:R-:W-:Y:S01]  /*3710*/  FMUL.FTZ R145, R12, R145 ;  /* 0x000000910c917220 */ /* 0x000fe20000410000 */
[----:B------:R-:W-:Y:S01]  /*3720*/  FMUL.FTZ R15, R15, R4 ;  /* 0x000000040f0f7220 */ /* 0x000fe20000410000 */
[----:B------:R-:W-:Y:S01]  /*3730*/  FADD.FTZ R153, R146, -R10 ;  /* 0x8000000a92997221 */ /* 0x000fe20000010000 */
[----:B------:R-:W-:Y:S01]  /*3740*/  FMUL.FTZ R141, R141, R142 ;  /* 0x0000008e8d8d7220 */ /* 0x000fe20000410000 */
[----:B------:R2:W5:Y:S01]  /*3750*/  MUFU.EX2 R132, R124 ;  /* 0x0000007c00847308 */ /* 0x0005620000000800 */
[----:B---3--:R-:W-:Y:S01]  /*3760*/  FMUL.FTZ R143, R133, R200 ;  /* 0x000000c8858f7220 */ /* 0x008fe20000410000 */
[----:B------:R-:W-:Y:S01]  /*3770*/  FFMA.FTZ R14, -R152, R152, 1 ;  /* 0x3f800000980e7423 */ /* 0x000fe20000010198 */
[----:B------:R-:W-:Y:S01]  /*3780*/  FFMA.FTZ R225, -R225, R225, 1 ;  /* 0x3f800000e1e17423 */ /* 0x000fe200000101e1 */
[----:B------:R-:W-:Y:S01]  /*3790*/  F2FP.F16.F32.PACK_AB R189, R218, R159 ;  /* 0x0000009fdabd723e */ /* 0x000fe200000000ff */
[----:B------:R-:W-:Y:S01]  /*37a0*/  FMUL.FTZ R140, R140, R143 ;  /* 0x0000008f8c8c7220 */ /* 0x000fe20000410000 */
[----:B------:R-:W-:Y:S01]  /*37b0*/  FMUL.FTZ R143, R197, R144 ;  /* 0x00000090c58f7220 */ /* 0x000fe20000410000 */
[----:B------:R-:W-:Y:S01]  /*37c0*/  FMUL.FTZ R144, R234, R145 ;  /* 0x00000091ea907220 */ /* 0x000fe20000410000 */
[----:B------:R-:W3:Y:S01]  /*37d0*/  MUFU.EX2 R120, R120 ;  /* 0x0000007800787308 */ /* 0x000ee20000000800 */
[----:B--2---:R-:W-:Y:S01]  /*37e0*/  FADD.FTZ R124, R147, -R11 ;  /* 0x8000000b937c7221 */ /* 0x004fe20000010000 */
[----:B----4-:R-:W-:Y:S01]  /*37f0*/  FADD.FTZ R147, R148, -R6 ;  /* 0x8000000694937221 */ /* 0x010fe20000010000 */
[----:B------:R-:W-:Y:S01]  /*3800*/  FADD.FTZ R142, R151, -R7 ;  /* 0x80000007978e7221 */ /* 0x000fe20000010000 */
[----:B------:R-:W-:Y:S01]  /*3810*/  FMUL.FTZ R143, R156, R143 ;  /* 0x0000008f9c8f7220 */ /* 0x000fe20000410000 */
[----:B-1----:R-:W-:Y:S01]  /*3820*/  FMUL.FTZ R124, R23, R124 ;  /* 0x0000007c177c7220 */ /* 0x002fe20000410000 */
[----:B------:R-:W-:-:S02]  /*3830*/  F2FP.F16.F32.PACK_AB R156, R192, R131 ;  /* 0x00000083c09c723e */ /* 0x000fc400000000ff */
[----:B------:R-:W1:Y:S01]  /*3840*/  MUFU.EX2 R128, R128 ;  /* 0x0000008000807308 */ /* 0x000e620000000800 */
[----:B-----5:R-:W-:Y:S01]  /*3850*/  FMUL.FTZ R10, R132, R153 ;  /* 0x00000099840a7220 */ /* 0x020fe20000410000 */
[----:B------:R-:W-:Y:S01]  /*3860*/  FMUL.FTZ R145, R221, R124 ;  /* 0x0000007cdd917220 */ /* 0x000fe20000410000 */
[----:B------:R-:W-:Y:S01]  /*3870*/  FADD.FTZ R153, R150, -R6 ;  /* 0x8000000696997221 */ /* 0x000fe20000010000 */
[----:B------:R-:W-:Y:S01]  /*3880*/  FADD.FTZ R124, R149, -R7 ;  /* 0x80000007957c7221 */ /* 0x000fe20000010000 */
[----:B------:R-:W-:Y:S02]  /*3890*/  IMAD.U32 R7, RZ, RZ, UR5 ;  /* 0x00000005ff077e24 */ /* 0x000fe4000f8e00ff */
[----:B------:R-:W-:Y:S01]  /*38a0*/  FMUL.FTZ R10, R219, R10 ;  /* 0x0000000adb0a7220 */ /* 0x000fe20000410000 */
[----:B------:R-:W-:Y:S01]  /*38b0*/  F2FP.F16.F32.PACK_AB R159, R193, R134 ;  /* 0x00000086c19f723e */ /* 0x000fe200000000ff */
[----:B------:R-:W2:Y:S01]  /*38c0*/  MUFU.EX2 R13, R13 ;  /* 0x0000000d000d7308 */ /* 0x000ea20000000800 */
[----:B---3--:R-:W-:Y:S01]  /*38d0*/  FMUL.FTZ R191, R120, R191 ;  /* 0x000000bf78bf7220 */ /* 0x008fe20000410000 */
[----:B------:R-:W-:-:S02]  /*38e0*/  F2FP.F16.F32.PACK_AB R148, R139, R136 ;  /* 0x000000888b94723e */ /* 0x000fc400000000ff */
[----:B------:R-:W-:Y:S01]  /*38f0*/  F2FP.F16.F32.PACK_AB R149, R138, R137 ;  /* 0x000000898a95723e */ /* 0x000fe200000000ff */
[----:B------:R-:W-:Y:S01]  /*3900*/  FMUL.FTZ R14, R14, R191 ;  /* 0x000000bf0e0e7220 */ /* 0x000fe20000410000 */
[----:B------:R-:W-:Y:S01]  /*3910*/  F2FP.F16.F32.PACK_AB R191, R157, R126 ;  /* 0x0000007e9dbf723e */ /* 0x000fe200000000ff */
[----:B------:R-:W-:Y:S01]  /*3920*/  IMAD R126, R7, 0x2000, R236 ;  /* 0x00002000077e7824 */ /* 0x000fe200078e02ec */
[----:B------:R3:W4:Y:S01]  /*3930*/  MUFU.EX2 R4, R188 ;  /* 0x000000bc00047308 */ /* 0x0007220000000800 */
[----:B-1----:R-:W-:Y:S01]  /*3940*/  FMUL.FTZ R6, R128, R147 ;  /* 0x0000009380067220 */ /* 0x002fe20000410000 */
[----:B------:R-:W-:Y:S01]  /*3950*/  F2FP.F16.F32.PACK_AB R157, R21, R130 ;  /* 0x00000082159d723e */ /* 0x000fe200000000ff */
[----:B------:R-:W-:Y:S01]  /*3960*/  IMAD R7, R126, 0x2, R235 ;  /* 0x000000027e077824 */ /* 0x000fe200078e02eb */
[----:B------:R-:W-:Y:S01]  /*3970*/  F2FP.F16.F32.PACK_AB R150, R141, R14 ;  /* 0x0000000e8d96723e */ /* 0x000fe200000000ff */
[----:B------:R-:W-:Y:S01]  /*3980*/  FMUL.FTZ R6, R233, R6 ;  /* 0x00000006e9067220 */ /* 0x000fe20000410000 */
[----:B------:R-:W-:-:S02]  /*3990*/  F2FP.F16.F32.PACK_AB R151, R140, R15 ;  /* 0x0000000f8c97723e */ /* 0x000fc400000000ff */
[----:B------:R1:W5:Y:S01]  /*39a0*/  MUFU.EX2 R11, R190 ;  /* 0x000000be000b7308 */ /* 0x0003620000000800 */
[----:B--2---:R-:W-:Y:S01]  /*39b0*/  FMUL.FTZ R124, R13, R124 ;  /* 0x0000007c0d7c7220 */ /* 0x004fe20000410000 */
[----:B---3--:R-:W-:Y:S02]  /*39c0*/  F2FP.F16.F32.PACK_AB R188, R220, R158 ;  /* 0x0000009edcbc723e */ /* 0x008fe400000000ff */
[----:B------:R-:W-:Y:S01]  /*39d0*/  F2FP.F16.F32.PACK_AB R158, R194, R135 ;  /* 0x00000087c29e723e */ /* 0x000fe200000000ff */
[----:B------:R-:W-:Y:S01]  /*39e0*/  FMUL.FTZ R223, R223, R124 ;  /* 0x0000007cdfdf7220 */ /* 0x000fe20000410000 */
[----:B------:R-:W-:Y:S02]  /*39f0*/  F2FP.F16.F32.PACK_AB R144, R144, R143 ;  /* 0x0000008f9090723e */ /* 0x000fe400000000ff */
[----:B------:R-:W-:Y:S01]  /*3a00*/  F2FP.F16.F32.PACK_AB R145, R145, R10 ;  /* 0x0000000a9191723e */ /* 0x000fe200000000ff */
[----:B----4-:R-:W-:Y:S01]  /*3a10*/  FMUL.FTZ R153, R4, R153 ;  /* 0x0000009904997220 */ /* 0x010fe20000410000 */
[----:B-1----:R-:W-:-:S02]  /*3a20*/  F2FP.F16.F32.PACK_AB R190, R127, R125 ;  /* 0x0000007d7fbe723e */ /* 0x002fc400000000ff */
[----:B------:R-:W-:Y:S01]  /*3a30*/  F2FP.F16.F32.PACK_AB R146, R223, R6 ;  /* 0x00000006df92723e */ /* 0x000fe200000000ff */
[----:B------:R-:W-:Y:S01]  /*3a40*/  FMUL.FTZ R147, R224, R153 ;  /* 0x00000099e0937220 */ /* 0x000fe20000410000 */
[----:B------:R-:W-:Y:S01]  /*3a50*/  F2FP.F16.F32.PACK_AB R124, R227, R226 ;  /* 0x000000e2e37c723e */ /* 0x000fe200000000ff */
[----:B------:R1:W-:Y:S01]  /*3a60*/  STSM.16.MT88.4 [R7+0x1e800], R188 ;  /* 0x01e800bc07007844 */ /* 0x0003e20000004200 */
[----:B------:R-:W-:Y:S01]  /*3a70*/  F2FP.F16.F32.PACK_AB R126, R161, R155 ;  /* 0x0000009ba17e723e */ /* 0x000fe200000000ff */
[----:B-----5:R-:W-:Y:S01]  /*3a80*/  FMUL.FTZ R142, R11, R142 ;  /* 0x0000008e0b8e7220 */ /* 0x020fe20000410000 */
[----:B------:R-:W-:Y:S01]  /*3a90*/  F2FP.F16.F32.PACK_AB R125, R5, R123 ;  /* 0x0000007b057d723e */ /* 0x000fe200000000ff */
[----:B------:R1:W-:Y:S01]  /*3aa0*/  STSM.16.MT88.4 [R7+0x1f000], R156 ;  /* 0x01f0009c07007844 */ /* 0x0003e20000004200 */
[----:B------:R-:W-:Y:S01]  /*3ab0*/  F2FP.F16.F32.PACK_AB R127, R9, R8 ;  /* 0x00000008097f723e */ /* 0x000fe200000000ff */
[----:B------:R-:W-:Y:S01]  /*3ac0*/  FMUL.FTZ R142, R225, R142 ;  /* 0x0000008ee18e7220 */ /* 0x000fe20000410000 */
[----:B------:R-:W-:Y:S01]  /*3ad0*/  IMAD R5, R16, 0x1000, R235 ;  /* 0x0000100010057824 */ /* 0x000fe200078e02eb */
[----:B------:R1:W-:Y:S01]  /*3ae0*/  STSM.16.MT88.4 [R7+0x1f800], R148 ;  /* 0x01f8009407007844 */ /* 0x0003e20000004200 */
[----:B------:R-:W-:-:S02]  /*3af0*/  F2FP.F16.F32.PACK_AB R123, R11, R4 ;  /* 0x000000040b7b723e */ /* 0x000fc400000000ff */
[----:B------:R-:W-:-:S05]  /*3b00*/  F2FP.F16.F32.PACK_AB R147, R142, R147 ;  /* 0x000000938e93723e */ /* 0x000fca00000000ff */
[----:B------:R1:W-:Y:S01]  /*3b10*/  STSM.16.MT88.4 [R7+0x20000], R144 ;  /* 0x0200009007007844 */ /* 0x0003e20000004200 */
[----:B------:R-:W-:-:S06]  /*3b20*/  WARPGROUP.ARRIVE ;  /* 0x00000000000079c5 */ /* 0x000fcc0000000000 */
[----:B------:R-:W-:Y:S01]  /*3b30*/  HGMMA.64x96x16.F32 R72, R124, gdesc[UR12].tnspB, R72, gsb0 ;  /* 0x4160000c7c487df0 */ /* 0x000fe20008000848 */
[----:B------:R-:W-:Y:S01]  /*3b40*/  UIADD3 UR14, UR12, 0x40, URZ ;  /* 0x000000400c0e7890 */ /* 0x000fe2000fffe03f */
[----:B------:R-:W-:Y:S01]  /*3b50*/  UMOV UR15, 0x80000020 ;  /* 0x80000020000f7882 */ /* 0x000fe20000000000 */
[----:B------:R-:W-:Y:S02]  /*3b60*/  WARPGROUP.DEPBAR.LE gsb0, 0x0 ;  /* 0x00008000000079c5 */ /* 0x000fe40000010000 */
[----:B------:R-:W-:Y:S02]  /*3b70*/  F2FP.F16.F32.PACK_AB R124, R163, R162 ;  /* 0x000000a2a37c723e */ /* 0x000fe400000000ff */
[----:B------:R-:W-:Y:S02]  /*3b80*/  F2FP.F16.F32.PACK_AB R126, R122, R196 ;  /* 0x000000c47a7e723e */ /* 0x000fe400000000ff */
[----:B------:R-:W-:Y:S02]  /*3b90*/  F2FP.F16.F32.PACK_AB R125, R129, R160 ;  /* 0x000000a0817d723e */ /* 0x000fe400000000ff */
[----:B------:R-:W-:-:S02]  /*3ba0*/  F2FP.F16.F32.PACK_AB R127, R17, R22 ;  /* 0x00000016117f723e */ /* 0x000fc400000000ff */
[----:B------:R-:W-:Y:S02]  /*3bb0*/  F2FP.F16.F32.PACK_AB R122, R13, R128 ;  /* 0x000000800d7a723e */ /* 0x000fe400000000ff */
        /* <DEDUP_REMOVED lines=10> */
[----:B------:R-:W-:Y:S01]  /*3c60*/  WARPGROUP.ARRIVE ;  /* 0x00000000000079c5 */ /* 0x000fe20000000000 */
[----:B------:R-:W-:-:S05]  /*3c70*/  F2FP.F16.F32.PACK_AB R121, R23, R132 ;  /* 0x000000841779723e */ /* 0x000fca00000000ff */
[----:B------:R-:W-:Y:S01]  /*3c80*/  HGMMA.64x96x16.F32 R72, R124, gdesc[UR12].tnspB, R72, gsb0 ;  /* 0x4160000c7c487df0 */ /* 0x000fe20008000848 */
[----:B------:R-:W-:Y:S01]  /*3c90*/  R2UR UR14, R5 ;  /* 0x00000000050e72ca */ /* 0x000fe200000e0000 */
[----:B------:R-:W-:-:S12]  /*3ca0*/  UMOV UR15, 0x80000020 ;  /* 0x80000020000f7882 */ /* 0x000fd80000000000 */
[----:B------:R-:W-:Y:S02]  /*3cb0*/  USHF.R.U32.HI UR16, URZ, 0x4, UR14 ;  /* 0x000000043f107899 */ /* 0x000fe4000801160e */
[----:B------:R-:W-:Y:S02]  /*3cc0*/  UIADD3 UR14, UR12, 0xc0, URZ ;  /* 0x000000c00c0e7890 */ /* 0x000fe4000fffe03f */
[----:B------:R-:W-:Y:S01]  /*3cd0*/  ULOP3.LUT UR16, UR16, 0x3fff, URZ, 0xc0, !UPT ;  /* 0x00003fff10107892 */ /* 0x000fe2000f8ec03f */
[----:B------:R-:W-:-:S03]  /*3ce0*/  UMOV UR12, UR17 ;  /* 0x00000011000c7c82 */ /* 0x000fc60008000000 */
        /* <DEDUP_REMOVED lines=163> */
.L_x_2171:
        /* <DEDUP_REMOVED lines=48> */
.L_x_2172:
        /* <DEDUP_REMOVED lines=62> */
.L_x_2154:
[----:B------:R-:W-:Y:S05]  /*4e00*/  @P0 BRA `(.L_x_2174) ;  /* 0x0000000c008c0947 */ /* 0x000fea0003800000 */
[----:B------:R-:W2:Y:S01]  /*4e10*/  S2UR UR4, SR_CgaCtaId ;  /* 0x00000000000479c3 */ /* 0x000ea20000008800 */
[----:B------:R-:W-:Y:S02]  /*4e20*/  UMOV UR39, 0x400 ;  /* 0x0000040000277882 */ /* 0x000fe40000000000 */
[----:B--2---:R-:W-:-:S06]  /*4e30*/  ULEA UR39, UR4, UR39, 0x18 ;  /* 0x0000002704277291 */ /* 0x004fcc000f8ec03f */
[----:B------:R-:W-:-:S05]  /*4e40*/  IMAD.U32 R16, RZ, RZ, UR39 ;  /* 0x00000027ff107e24 */ /* 0x000fca000f8e00ff */
        /* <DEDUP_REMOVED lines=18> */
.L_x_2175:
[----:B------:R-:W-:-:S06]  /*4f70*/  UIADD3 UR4, UR39, 0x6000, URZ ;  /* 0x0000600027047890 */ /* 0x000fcc000fffe03f */
        /* <DEDUP_REMOVED lines=19> */
.L_x_2176:
        /* <DEDUP_REMOVED lines=18> */
.L_x_2177:
        /* <DEDUP_REMOVED lines=18> */
.L_x_2178:
        /* <DEDUP_REMOVED lines=16> */
[----:B-1----:R-:W-:Y:S01]  /*53f0*/  VIADD R0, R0, 0xffffff80 ;  /* 0xffffff8000007836 */ /* 0x002fe20000000000 */
[----:B------:R-:W-:Y:S02]  /*5400*/  F2FP.F16.F32.PACK_AB R97, R99, R98 ;  /* 0x000000626361723e */ /* 0x000fe400000000ff */
[----:B------:R-:W-:-:S02]  /*5410*/  F2FP.F16.F32.PACK_AB R104, R105, R104 ;  /* 0x000000686968723e */ /* 0x000fc400000000ff */
[----:B------:R-:W-:Y:S02]  /*5420*/  SHF.R.S32.HI R3, RZ, 0x1f, R0 ;  /* 0x0000001fff037819 */ /* 0x000fe40000011400 */
[----:B------:R-:W-:Y:S02]  /*5430*/  F2FP.F16.F32.PACK_AB R98, R101, R100 ;  /* 0x000000646562723e */ /* 0x000fe400000000ff */
[CC--:B------:R-:W-:Y:S02]  /*5440*/  LEA.HI R2, R3.reuse, R0.reuse, RZ, 0x4 ;  /* 0x0000000003027211 */ /* 0x0c0fe400078f20ff */
[----:B------:R-:W-:Y:S02]  /*5450*/  LEA.HI R3, R3, R0, RZ, 0x5 ;  /* 0x0000000003037211 */ /* 0x000fe400078f28ff */
[----:B------:R-:W-:Y:S02]  /*5460*/  LOP3.LUT R5, R2, 0xfffffff0, RZ, 0xc0, !PT ;  /* 0xfffffff002057812 */ /* 0x000fe400078ec0ff */
        /* <DEDUP_REMOVED lines=86> */
[----:B------:R-:W-:Y:S01]  /*59d0*/  ULDC.64 UR6, c[0x0][0x198] ;  /* 0x0000660000067ab9 */ /* 0x000fe20000000a00 */
[----:B------:R-:W-:Y:S02]  /*59e0*/  UIADD3 UR40, UR39, 0x6000, URZ ;  /* 0x0000600027287890 */ /* 0x000fe4000fffe03f */
[----:B------:R-:W-:Y:S02]  /*59f0*/  UIADD3 UR4, UP0, UR6, 0x770, URZ ;  /* 0x0000077006047890 */ /* 0x000fe4000ff1e03f */
[----:B------:R-:W-:Y:S02]  /*5a00*/  USHF.L.U32 UR42, UR37, 0x7, URZ ;  /* 0x00000007252a7899 */ /* 0x000fe4000800063f */
[----:B------:R-:W-:Y:S02]  /*5a10*/  UIADD3.X UR5, URZ, UR7, URZ, UP0, !UPT ;  /* 0x000000073f057290 */ /* 0x000fe400087fe43f */
[----:B------:R-:W-:Y:S02]  /*5a20*/  UIADD3 UR6, UP0, UR6, 0x670, URZ ;  /* 0x0000067006067890 */ /* 0x000fe4000ff1e03f */
[----:B------:R-:W-:-:S02]  /*5a30*/  UIADD3 UR32, UR39, 0x8000, URZ ;  /* 0x0000800027207890 */ /* 0x000fc4000fffe03f */
[----:B------:R-:W-:Y:S02]  /*5a40*/  UIADD3 UR24, UR39, 0xa000, URZ ;  /* 0x0000a00027187890 */ /* 0x000fe4000fffe03f */
[----:B------:R-:W-:Y:S02]  /*5a50*/  UIADD3.X UR7, URZ, UR7, URZ, UP0, !UPT ;  /* 0x000000073f077290 */ /* 0x000fe400087fe43f */
[----:B------:R-:W-:Y:S02]  /*5a60*/  UIADD3 UR16, UR39, 0x2000, URZ ;  /* 0x0000200027107890 */ /* 0x000fe4000fffe03f */
[----:B------:R-:W-:Y:S01]  /*5a70*/  UIADD3 UR8, UR39, 0x4000, URZ ;  /* 0x0000400027087890 */ /* 0x000fe2000fffe03f */
[----:B------:R-:W-:Y:S01]  /*5a80*/  UMOV UR41, URZ ;  /* 0x0000003f00297c82 */ /* 0x000fe20008000000 */
[----:B------:R-:W-:Y:S01]  /*5a90*/  UMOV UR33, 0x20 ;  /* 0x0000002000217882 */ /* 0x000fe20000000000 */
[----:B------:R-:W-:Y:S01]  /*5aa0*/  UMOV UR35, UR43 ;  /* 0x0000002b00237c82 */ /* 0x000fe20008000000 */
[----:B------:R-:W-:Y:S01]  /*5ab0*/  UMOV UR36, UR44 ;  /* 0x0000002c00247c82 */ /* 0x000fe20008000000 */
[----:B------:R-:W-:Y:S01]  /*5ac0*/  UMOV UR34, UR42 ;  /* 0x0000002a00227c82 */ /* 0x000fe20008000000 */
[----:B------:R-:W-:Y:S01]  /*5ad0*/  UMOV UR25, 0x40 ;  /* 0x0000004000197882 */ /* 0x000fe20000000000 */
[----:B------:R-:W-:Y:S01]  /*5ae0*/  UMOV UR27, UR43 ;  /* 0x0000002b001b7c82 */ /* 0x000fe20008000000 */
[----:B------:R-:W-:Y:S01]  /*5af0*/  UMOV UR28, UR44 ;  /* 0x0000002c001c7c82 */ /* 0x000fe20008000000 */
[----:B------:R1:W-:Y:S01]  /*5b00*/  UTMASTG.4D [UR40], [UR4] ;  /* 0x00000028040073b5 */ /* 0x0003e20008018000 */
[----:B------:R-:W-:Y:S01]  /*5b10*/  UMOV UR26, UR42 ;  /* 0x0000002a001a7c82 */ /* 0x000fe20008000000 */
[----:B------:R-:W-:Y:S01]  /*5b20*/  UMOV UR17, 0x20 ;  /* 0x0000002000117882 */ /* 0x000fe20000000000 */
[----:B------:R-:W-:Y:S01]  /*5b30*/  UMOV UR19, UR43 ;  /* 0x0000002b00137c82 */ /* 0x000fe20008000000 */
[----:B------:R-:W-:Y:S01]  /*5b40*/  UMOV UR20, UR44 ;  /* 0x0000002c00147c82 */ /* 0x000fe20008000000 */
[----:B------:R-:W-:Y:S01]  /*5b50*/  UMOV UR18, UR42 ;  /* 0x0000002a00127c82 */ /* 0x000fe20008000000 */
[----:B------:R-:W-:Y:S01]  /*5b60*/  UMOV UR9, 0x40 ;  /* 0x0000004000097882 */ /* 0x000fe20000000000 */
[----:B------:R-:W-:Y:S01]  /*5b70*/  UMOV UR11, UR43 ;  /* 0x0000002b000b7c82 */ /* 0x000fe20008000000 */
[----:B------:R3:W-:Y:S01]  /*5b80*/  UTMASTG.4D [UR32], [UR4] ;  /* 0x00000020040073b5 */ /* 0x0007e20008018000 */
[----:B------:R-:W-:Y:S01]  /*5b90*/  UMOV UR12, UR44 ;  /* 0x0000002c000c7c82 */ /* 0x000fe20008000000 */
[----:B------:R-:W-:Y:S01]  /*5ba0*/  UMOV UR10, UR42 ;  /* 0x0000002a000a7c82 */ /* 0x000fe20008000000 */
[----:B------:R3:W-:Y:S01]  /*5bb0*/  UTMASTG.4D [UR24], [UR4] ;  /* 0x00000018040073b5 */ /* 0x0007e20008018000 */
[----:B-1----:R-:W-:-:S02]  /*5bc0*/  UMOV UR40, UR39 ;  /* 0x0000002700287c82 */ /* 0x002fc40008000000 */
[----:B------:R3:W-:Y:S01]  /*5bd0*/  UTMASTG.4D [UR40], [UR6] ;  /* 0x00000028060073b5 */ /* 0x0007e20008018000 */
[----:B------:R3:W-:Y:S01]  /*5be0*/  UTMASTG.4D [UR16], [UR6] ;  /* 0x00000010060073b5 */ /* 0x0007e20008018000 */
[----:B------:R3:W-:Y:S02]  /*5bf0*/  UTMASTG.4D [UR8], [UR6] ;  /* 0x00000008060073b5 */ /* 0x0007e40008018000 */
[----:B---3--:R0:W-:Y:S02]  /*5c00*/  UTMACMDFLUSH ;  /* 0x00000000000079b7 */ /* 0x0081e40000000000 */
.L_x_2180:
[----:B------:R-:W-:Y:S05]  /*5c10*/  BSYNC B0 ;  /* 0x0000000000007941 */ /* 0x000fea0003800000 */
.L_x_2179:
[----:B------:R-:W-:-:S04]  /*5c20*/  DEPBAR.LE SB0, 0x0 ;  /* 0x000080000000791a */ /* 0x000fc80000000000 */
[----:B------:R-:W-:Y:S05]  /*5c30*/  EXIT ;  /* 0x000000000000794d */ /* 0x000fea0003800000 */
.L_x_2174:
[----:B-1----:R-:W1:Y:S01]  /*5c40*/  S2R R0, SR_TID.X ;  /* 0x0000000000007919 */ /* 0x002e620000002100 */
[----:B------:R-:W2:Y:S01]  /*5c50*/  LDC.64 R12, c[0x0][0x850] ;  /* 0x00021400ff0c7b82 */ /* 0x000ea20000000a00 */
[----:B------:R-:W-:Y:S01]  /*5c60*/  USHF.R.S32.HI UR10, URZ, 0x1f, UR43 ;  /* 0x0000001f3f0a7899 */ /* 0x000fe2000801142b */
[----:B------:R-:W-:Y:S01]  /*5c70*/  IMAD.U32 R19, RZ, RZ, UR37 ;  /* 0x00000025ff137e24 */ /* 0x000fe2000f8e00ff */
[----:B------:R-:W-:Y:S01]  /*5c80*/  ULDC UR4, c[0x0][0x808] ;  /* 0x0002020000047ab9 */ /* 0x000fe20000000800 */
[----:B------:R-:W-:Y:S01]  /*5c90*/  USHF.R.S32.HI UR11, URZ, 0x1f, UR44 ;  /* 0x0000001f3f0b7899 */ /* 0x000fe2000801142c */
[----:B------:R-:W-:Y:S01]  /*5ca0*/  BSSY B0, `(.L_x_2181) ;  /* 0x0000036000007945 */ /* 0x000fe20003800000 */
[----:B------:R-:W-:Y:S02]  /*5cb0*/  UIMAD UR4, UR37, -0x80, UR4 ;  /* 0xffffff80250478a4 */ /* 0x000fe4000f8e0204 */
[----:B------:R-:W3:Y:S01]  /*5cc0*/  LDC.64 R10, c[0x0][0x820] ;  /* 0x00020800ff0a7b82 */ /* 0x000ee20000000a00 */
[----:B------:R-:W-:-:S07]  /*5cd0*/  ULDC.64 UR6, c[0x0][0x208] ;  /* 0x0000820000067ab9 */ /* 0x000fce0000000a00 */
[----:B------:R-:W4:Y:S08]  /*5ce0*/  LDC.64 R16, c[0x0][0x828] ;  /* 0x00020a00ff107b82 */ /* 0x000f300000000a00 */
[----:B------:R-:W5:Y:S01]  /*5cf0*/  LDC.64 R14, c[0x0][0x858] ;  /* 0x00021600ff0e7b82 */ /* 0x000f620000000a00 */
[----:B--2---:R-:W-:-:S04]  /*5d00*/  IMAD R4, R12, UR10, RZ ;  /* 0x0000000a0c047c24 */ /* 0x004fc8000f8e02ff */
[----:B------:R-:W-:Y:S02]  /*5d10*/  IMAD R13, R13, UR43, R4 ;  /* 0x0000002b0d0d7c24 */ /* 0x000fe4000f8e0204 */
[----:B-1----:R-:W-:-:S05]  /*5d20*/  VIADD R3, R0, 0xffffff80 ;  /* 0xffffff8000037836 */ /* 0x002fca0000000000 */
[----:B------:R-:W-:-:S04]  /*5d30*/  SHF.R.S32.HI R2, RZ, 0x1f, R3 ;  /* 0x0000001fff027819 */ /* 0x000fc80000011403 */
[----:B------:R-:W-:-:S04]  /*5d40*/  LEA.HI R2, R2, R3, RZ, 0x2 ;  /* 0x0000000302027211 */ /* 0x000fc800078f10ff */
[----:B------:R-:W-:Y:S02]  /*5d50*/  LOP3.LUT R0, R2, 0x1ffffffc, RZ, 0xc0, !PT ;  /* 0x1ffffffc02007812 */ /* 0x000fe400078ec0ff */
[----:B------:R-:W-:-:S03]  /*5d60*/  SHF.R.S32.HI R2, RZ, 0x2, R2 ;  /* 0x00000002ff027819 */ /* 0x000fc60000011402 */
[----:B------:R-:W-:Y:S01]  /*5d70*/  IMAD.IADD R0, R3, 0x1, -R0 ;  /* 0x0000000103007824 */ /* 0x000fe200078e0a00 */
[C---:B------:R-:W-:Y:S01]  /*5d80*/  ISETP.GE.AND P1, PT, R2.reuse, UR4, PT ;  /* 0x0000000402007c0c */ /* 0x040fe2000bf26270 */
[----:B------:R-:W-:Y:S02]  /*5d90*/  VIADD R3, R2, 0x40 ;  /* 0x0000004002037836 */ /* 0x000fe40000000000 */
[----:B------:R-:W-:Y:S02]  /*5da0*/  IMAD.SHL.U32 R6, R0, 0x8, RZ ;  /* 0x0000000800067824 */ /* 0x000fe400078e00ff */
[----:B---3--:R-:W-:Y:S01]  /*5db0*/  IMAD R0, R10, UR10, RZ ;  /* 0x0000000a0a007c24 */ /* 0x008fe2000f8e02ff */
[----:B------:R-:W-:Y:S01]  /*5dc0*/  ISETP.GE.AND P0, PT, R3, UR4, PT ;  /* 0x0000000403007c0c */ /* 0x000fe2000bf06270 */
[----:B------:R-:W-:Y:S01]  /*5dd0*/  VIADD R18, R6, 0x40 ;  /* 0x0000004006127836 */ /* 0x000fe20000000000 */
[----:B------:R-:W-:Y:S01]  /*5de0*/  SHF.R.S32.HI R7, RZ, 0x1f, R6 ;  /* 0x0000001fff077819 */ /* 0x000fe20000011406 */
[----:B------:R-:W-:Y:S01]  /*5df0*/  IMAD R11, R11, UR43, R0 ;  /* 0x0000002b0b0b7c24 */ /* 0x000fe2000f8e0200 */
[----:B------:R-:W-:Y:S01]  /*5e00*/  SHF.R.S32.HI R3, RZ, 0x1f, R2 ;  /* 0x0000001fff037819 */ /* 0x000fe20000011402 */
[----:B----4-:R-:W-:-:S02]  /*5e10*/  IMAD R0, R16, UR11, RZ ;  /* 0x0000000b10007c24 */ /* 0x010fc4000f8e02ff */
[----:B------:R-:W-:-:S04]  /*5e20*/  IMAD.WIDE.U32 R4, R10, UR43, R6 ;  /* 0x0000002b0a047c25 */ /* 0x000fc8000f8e0006 */
[----:B------:R-:W-:-:S04]  /*5e30*/  IMAD.WIDE.U32 R8, R12, UR43, R6 ;  /* 0x0000002b0c087c25 */ /* 0x000fc8000f8e0006 */
[----:B------:R-:W-:Y:S02]  /*5e40*/  IMAD.IADD R5, R5, 0x1, R11 ;  /* 0x0000000105057824 */ /* 0x000fe400078e020b */
[----:B------:R-:W-:-:S04]  /*5e50*/  IMAD.WIDE R10, R19, 0x80, R2 ;  /* 0x00000080130a7825 */ /* 0x000fc800078e0202 */
[C---:B-----5:R-:W-:Y:S02]  /*5e60*/  IMAD R2, R14.reuse, UR11, RZ ;  /* 0x0000000b0e027c24 */ /* 0x060fe4000f8e02ff */
[----:B------:R-:W-:Y:S02]  /*5e70*/  IMAD.IADD R9, R9, 0x1, R13 ;  /* 0x0000000109097824 */ /* 0x000fe400078e020d */
[----:B------:R-:W-:Y:S02]  /*5e80*/  IMAD R3, R17, UR44, R0 ;  /* 0x0000002c11037c24 */ /* 0x000fe4000f8e0200 */
[----:B------:R-:W-:Y:S02]  /*5e90*/  IMAD R17, R15, UR44, R2 ;  /* 0x0000002c0f117c24 */ /* 0x000fe4000f8e0202 */
        /* <DEDUP_REMOVED lines=22> */
.L_x_2182:
[----:B------:R-:W-:Y:S05]  /*6000*/  BSYNC B0 ;  /* 0x0000000000007941 */ /* 0x000fea0003800000 */
.L_x_2181:
        /* <DEDUP_REMOVED lines=21> */
.L_x_2184:
[----:B------:R-:W-:Y:S05]  /*6160*/  BSYNC B0 ;  /* 0x0000000000007941 */ /* 0x000fea0003800000 */
.L_x_2183:
        /* <DEDUP_REMOVED lines=18> */
.L_x_2186:
[----:B------:R-:W-:Y:S05]  /*6290*/  BSYNC B0 ;  /* 0x0000000000007941 */ /* 0x000fea0003800000 */
.L_x_2185:
        /* <DEDUP_REMOVED lines=22> */
.L_x_2188:
[----:B------:R-:W-:Y:S05]  /*6400*/  BSYNC B0 ;  /* 0x0000000000007941 */ /* 0x000fea0003800000 */
.L_x_2187:
[----:B------:R-:W-:Y:S05]  /*6410*/  EXIT ;  /* 0x000000000000794d */ /* 0x000fea0003800000 */
.L_x_2150:
[----:B------:R-:W-:-:S08]  /*6420*/  NOP ;  /* 0x0000000000007918 */ /* 0x000fd00000000000 */
[----:B------:R-:W1:-:S00]  /*6430*/  USETMAXREG.DEALLOC.CTAPOOL 0x18 ;  /* 0x00000018000079c8 */ /* 0x000e4000080e0500 */
[----:B-1----:R-:W-:Y:S01]  /*6440*/  LOP3.LUT R0, R0, 0x3, RZ, 0xc0, !PT ;  /* 0x0000000300007812 */ /* 0x002fe200078ec0ff */
[----:B------:R-:W-:Y:S05]  /*6450*/  BSSY B0, `(.L_x_2189) ;  /* 0x0000364000007945 */ /* 0x000fea0003800000 */
[----:B------:R-:W1:Y:S02]  /*6460*/  SHFL.IDX PT, R0, R0, RZ, 0x1f ;  /* 0x00001fff00007589 */ /* 0x000e6400000e0000 */
[----:B-1----:R-:W-:-:S13]  /*6470*/  ISETP.NE.AND P0, PT, R0, RZ, PT ;  /* 0x000000ff0000720c */ /* 0x002fda0003f05270 */
[----:B------:R-:W-:Y:S05]  /*6480*/  @!P0 BRA `(.L_x_2190) ;  /* 0x0000000c00888947 */ /* 0x000fea0003800000 */
[----:B------:R-:W-:-:S13]  /*6490*/  ISETP.NE.AND P0, PT, R0, 0x1, PT ;  /* 0x000000010000780c */ /* 0x000fda0003f05270 */
[----:B------:R-:W-:Y:S05]  /*64a0*/  @P0 BRA `(.L_x_2191) ;  /* 0x0000003400780947 */ /* 0x000fea0003800000 */
[----:B------:R-:W1:Y:S01]  /*64b0*/  S2UR UR7, SR_CTAID.X ;  /* 0x00000000000779c3 */ /* 0x000e620000002500 */
[----:B------:R-:W-:Y:S02]  /*64c0*/  ULDC UR8, c[0x0][0xb50] ;  /* 0x0002d40000087ab9 */ /* 0x000fe40000000800 */
[----:B------:R-:W-:-:S05]  /*64d0*/  UISETP.NE.AND UP0, UPT, UR8, 0x1, UPT ;  /* 0x000000010800788c */ /* 0x000fca000bf05270 */
[----:B------:R-:W2:Y:S06]  /*64e0*/  LDC R0, c[0x0][0xb68] ;  /* 0x0002da00ff007b82 */ /* 0x000eac0000000800 */
[----:B------:R-:W-:Y:S01]  /*64f0*/  @UP0 ULDC UR4, c[0x0][0xb54] ;  /* 0x0002d50000040ab9 */ /* 0x000fe20000000800 */
[----:B------:R-:W-:Y:S01]  /*6500*/  @UP0 ULDC UR9, c[0x0][0xb58] ;  /* 0x0002d60000090ab9 */ /* 0x000fe20000000800 */
[----:B-1----:R-:W-:Y:S02]  /*6510*/  UIMAD.WIDE.U32 UR4, UR7, UR4, URZ ;  /* 0x00000004070472a5 */ /* 0x002fe4000f8e003f */
[----:B------:R-:W-:-:S02]  /*6520*/  UMOV UR6, UR7 ;  /* 0x0000000700067c82 */ /* 0x000fc40008000000 */
[----:B------:R-:W-:-:S04]  /*6530*/  @UP0 USHF.R.U32.HI UR6, URZ, UR9, UR5 ;  /* 0x000000093f060299 */ /* 0x000fc80008011605 */
[----:B------:R-:W-:Y:S02]  /*6540*/  UIADD3 UR4, -UR6, URZ, URZ ;  /* 0x0000003f06047290 */ /* 0x000fe4000fffe13f */
[----:B--2---:R-:W-:Y:S02]  /*6550*/  ISETP.LE.AND P0, PT, R0, UR6, PT ;  /* 0x0000000600007c0c */ /* 0x004fe4000bf03270 */
[----:B------:R-:W-:-:S11]  /*6560*/  UIMAD UR8, UR8, UR4, UR7 ;  /* 0x00000004080872a4 */ /* 0x000fd6000f8e0207 */
[----:B------:R-:W-:Y:S05]  /*6570*/  @!P0 BRA `(.L_x_2192) ;  /* 0x0000000000208947 */ /* 0x000fea0003800000 */
        /* <DEDUP_REMOVED lines=8> */
.L_x_2192:
[----:B------:R-:W-:Y:S01]  /*6600*/  ULDC UR9, c[0x0][0xb44] ;  /* 0x0002d10000097ab9 */ /* 0x000fe20000000800 */
[----:B------:R-:W-:Y:S01]  /*6610*/  UMOV UR7, UR8 ;  /* 0x0000000800077c82 */ /* 0x000fe20008000000 */
[----:B------:R-:W-:-:S11]  /*6620*/  UISETP.NE.AND UP0, UPT, UR9, 0x1, UPT ;  /* 0x000000010900788c */ /* 0x000fd6000bf05270 */
[----:B------:R-:W-:Y:S02]  /*6630*/  @UP0 ULDC.64 UR10, c[0x0][0xb48] ;  /* 0x0002d200000a0ab9 */ /* 0x000fe40000000a00 */
[----:B------:R-:W-:-:S04]  /*6640*/  UIMAD.WIDE.U32 UR4, UR8, UR10, URZ ;  /* 0x0000000a080472a5 */ /* 0x000fc8000f8e003f */
[----:B------:R-:W-:-:S04]  /*6650*/  @UP0 USHF.R.U32.HI UR7, URZ, UR11, UR5 ;  /* 0x0000000b3f070299 */ /* 0x000fc80008011605 */
[----:B------:R-:W-:-:S12]  /*6660*/  UIMAD UR4, UR7, UR9, URZ ;  /* 0x00000009070472a4 */ /* 0x000fd8000f8e023f */
.L_x_2193:
        /* <DEDUP_REMOVED lines=13> */
[----:B------:R-:W-:Y:S05]  /*6740*/  @!P0 BRA `(.L_x_2191) ;  /* 0x0000003000d08947 */ /* 0x000fea0003800000 */
[----:B------:R-:W-:Y:S01]  /*6750*/  ULDC UR5, c[0x0][0x280] ;  /* 0x0000a00000057ab9 */ /* 0x000fe20000000800 */
[----:B------:R-:W-:Y:S01]  /*6760*/  ULDC UR4, c[0x0][0x290] ;  /* 0x0000a40000047ab9 */ /* 0x000fe20000000800 */
[----:B------:R-:W-:Y:S01]  /*6770*/  ULEA UR7, UR7, UR5, 0x7 ;  /* 0x0000000507077291 */ /* 0x000fe2000f8e383f */
[----:B------:R-:W-:Y:S01]  /*6780*/  ULDC UR6, c[0x0][0x74c] ;  /* 0x0001d30000067ab9 */ /* 0x000fe20000000800 */
[----:B------:R-:W-:Y:S02]  /*6790*/  UIADD3 UR5, UR5, 0x3f, URZ ;  /* 0x0000003f05057890 */ /* 0x000fe4000fffe03f */
[----:B------:R-:W-:Y:S02]  /*67a0*/  UIADD3 UR7, -UR6, UR7, -UR4 ;  /* 0x0000000706077290 */ /* 0x000fe4000fffe904 */
[----:B------:R-:W-:Y:S02]  /*67b0*/  USHF.R.S32.HI UR6, URZ, 0x1f, UR5 ;  /* 0x0000001f3f067899 */ /* 0x000fe40008011405 */
[----:B------:R-:W-:-:S02]  /*67c0*/  USHF.R.S32.HI UR4, URZ, 0x1f, UR7 ;  /* 0x0000001f3f047899 */ /* 0x000fc40008011407 */
[----:B------:R-:W-:Y:S02]  /*67d0*/  ULEA.HI UR5, UR6, UR5, URZ, 0x6 ;  /* 0x0000000506057291 */ /* 0x000fe4000f8f303f */
[----:B------:R-:W-:Y:S02]  /*67e0*/  ULEA.HI UR4, UR4, UR7, URZ, 0x6 ;  /* 0x0000000704047291 */ /* 0x000fe4000f8f303f */
[----:B------:R-:W-:Y:S02]  /*67f0*/  USHF.R.S32.HI UR5, URZ, 0x6, UR5 ;  /* 0x000000063f057899 */ /* 0x000fe40008011405 */
[----:B------:R-:W-:-:S04]  /*6800*/  USHF.R.S32.HI UR4, URZ, 0x6, UR4 ;  /* 0x000000063f047899 */ /* 0x000fc80008011404 */
[----:B------:R-:W-:-:S04]  /*6810*/  UISETP.LT.AND UP0, UPT, URZ, UR4, UPT ;  /* 0x000000043f00728c */ /* 0x000fc8000bf01270 */
[----:B------:R-:W-:-:S04]  /*6820*/  USEL UR8, URZ, UR4, !UP0 ;  /* 0x000000043f087287 */ /* 0x000fc8000c000000 */
[----:B------:R-:W-:-:S06]  /*6830*/  UISETP.GT.AND UP0, UPT, UR5, UR8, UPT ;  /* 0x000000080500728c */ /* 0x000fcc000bf04270 */
[----:B------:R-:W-:-:S13]  /*6840*/  PLOP3.LUT P0, PT, PT, PT, UP0, 0x80, 0x0 ;  /* 0x000000000000781c */ /* 0x000fda0003f0f008 */
[----:B------:R-:W-:Y:S05]  /*6850*/  @!P0 BRA `(.L_x_2191) ;  /* 0x00000030008c8947 */ /* 0x000fea0003800000 */
[----:B------:R-:W-:Y:S01]  /*6860*/  USHF.R.S32.HI UR4, URZ, 0x1f, UR11 ;  /* 0x0000001f3f047899 */ /* 0x000fe2000801140b */
[----:B------:R-:W-:Y:S01]  /*6870*/  ULDC.64 UR12, c[0x0][0x2d8] ;  /* 0x0000b600000c7ab9 */ /* 0x000fe20000000a00 */
[----:B------:R-:W-:Y:S02]  /*6880*/  ELECT P0, URZ, PT ;  /* 0x00000000003f782f */ /* 0x000fe40003800000 */
[----:B------:R-:W-:Y:S02]  /*6890*/  UIMAD UR9, UR4, UR12, URZ ;  /* 0x0000000c040972a4 */ /* 0x000fe4000f8e023f */
[----:B------:R-:W-:Y:S02]  /*68a0*/  UIADD3 UR4, UR5, -UR8, URZ ;  /* 0x8000000805047290 */ /* 0x000fe4000fffe03f */
[----:B------:R-:W-:Y:S02]  /*68b0*/  UIMAD.WIDE.U32 UR6, UR11, UR12, URZ ;  /* 0x0000000c0b0672a5 */ /* 0x000fe4000f8e003f */
[----:B------:R-:W-:-:S02]  /*68c0*/  ULOP3.LUT UR4, UR4, 0x1, URZ, 0xc0, !UPT ;  /* 0x0000000104047892 */ /* 0x000fc4000f8ec03f */
[----:B------:R-:W-:Y:S02]  /*68d0*/  UIMAD UR9, UR11, UR13, UR9 ;  /* 0x0000000d0b0972a4 */ /* 0x000fe4000f8e0209 */
[----:B------:R-:W-:Y:S02]  /*68e0*/  UISETP.NE.U32.AND UP0, UPT, UR4, 0x1, UPT ;  /* 0x000000010400788c */ /* 0x000fe4000bf05070 */
[----:B------:R-:W-:Y:S01]  /*68f0*/  USHF.R.S32.HI UR11, URZ, 0x1f, UR10 ;  /* 0x0000001f3f0b7899 */ /* 0x000fe2000801140a */
[----:B------:R-:W-:Y:S01]  /*6900*/  ULDC.64 UR12, c[0x0][0x2e0] ;  /* 0x0000b800000c7ab9 */ /* 0x000fe20000000a00 */
[----:B------:R-:W-:Y:S02]  /*6910*/  UIADD3 UR7, UR7, UR9, URZ ;  /* 0x0000000907077290 */ /* 0x000fe4000fffe03f */
[----:B------:R-:W-:Y:S01]  /*6920*/  PLOP3.LUT P1, PT, PT, PT, UP0, 0x80, 0x0 ;  /* 0x000000000000781c */ /* 0x000fe20003f2f008 */
[----:B------:R-:W-:Y:S02]  /*6930*/  UIMAD UR9, UR11, UR12, URZ ;  /* 0x0000000c0b0972a4 */ /* 0x000fe4000f8e023f */
[----:B------:R-:W-:-:S02]  /*6940*/  UIMAD.WIDE.U32 UR6, UR10, UR12, UR6 ;  /* 0x0000000c0a0672a5 */ /* 0x000fc4000f8e0006 */
[----:B------:R-:W-:-:S04]  /*6950*/  UIMAD UR9, UR10, UR13, UR9 ;  /* 0x0000000d0a0972a4 */ /* 0x000fc8000f8e0209 */
[----:B------:R-:W-:-:S04]  /*6960*/  UIADD3 UR23, UR7, UR9, URZ ;  /* 0x0000000907177290 */ /* 0x000fc8000fffe03f */
[----:B------:R-:W-:Y:S08]  /*6970*/  @P1 BRA `(.L_x_2194) ;  /* 0x0000000000bc1947 */ /* 0x000ff00003800000 */
        /* <DEDUP_REMOVED lines=18> */
.L_x_2196:
[----:B------:R-:W-:Y:S05]  /*6aa0*/  BSYNC B1 ;  /* 0x0000000000017941 */ /* 0x000fea0003800000 */
.L_x_2195:
        /* <DEDUP_REMOVED lines=19> */
.L_x_2198:
[----:B------:R-:W-:Y:S05]  /*6be0*/  BSYNC B1 ;  /* 0x0000000000017941 */ /* 0x000fea0003800000 */
.L_x_2197:
[----:B------:R-:W-:Y:S06]  /*6bf0*/  BAR.ARV 0xa, 0xa0 ;  /* 0x0282800000007b1d */ /* 0x000fec0000002000 */
[----:B------:R-:W-:Y:S04]  /*6c00*/  BSSY B1, `(.L_x_2199) ;  /* 0x0000003000017945 */ /* 0x000fe80003800000 */
[----:B------:R-:W-:Y:S05]  /*6c10*/  @!P0 BRA `(.L_x_2200) ;  /* 0x0000000000048947 */ /* 0x000fea0003800000 */
[----:B------:R-:W-:-:S04]  /*6c20*/  DEPBAR.LE SB0, 0x0 ;  /* 0x000080000000791a */ /* 0x000fc80000000000 */
.L_x_2200:
[----:B------:R-:W-:Y:S05]  /*6c30*/  BSYNC B1 ;  /* 0x0000000000017941 */ /* 0x000fea0003800000 */
.L_x_2199:
[----:B------:R-:W-:Y:S06]  /*6c40*/  BAR.ARV 0xb, 0xa0 ;  /* 0x02c2800000007b1d */ /* 0x000fec0000002000 */
[----:B------:R-:W-:Y:S01]  /*6c50*/  UIADD3 UR12, UR8, 0x1, URZ ;  /* 0x00000001080c7890 */ /* 0x000fe2000fffe03f */
[----:B------:R-:W-:Y:S11]  /*6c60*/  BRA `(.L_x_2201) ;  /* 0x0000000000047947 */ /* 0x000ff60003800000 */
.L_x_2194:
[----:B------:R-:W-:-:S05]  /*6c70*/  UMOV UR12, UR8 ;  /* 0x00000008000c7c82 */ /* 0x000fca0008000000 */
.L_x_2201:
[----:B------:R-:W-:-:S04]  /*6c80*/  UIADD3 UR4, UR8, 0x1, URZ ;  /* 0x0000000108047890 */ /* 0x000fc8000fffe03f */
[----:B------:R-:W-:-:S06]  /*6c90*/  UISETP.NE.AND UP0, UPT, UR5, UR4, UPT ;  /* 0x000000040500728c */ /* 0x000fcc000bf05270 */
[----:B------:R-:W-:-:S13]  /*6ca0*/  PLOP3.LUT P1, PT, PT, PT, UP0, 0x80, 0x0 ;  /* 0x000000000000781c */ /* 0x000fda0003f2f008 */
[----:B------:R-:W-:Y:S05]  /*6cb0*/  @!P1 BRA `(.L_x_2191) ;  /* 0x0000002c00749947 */ /* 0x000fea0003800000 */
[----:B------:R-:W-:Y:S01]  /*6cc0*/  ULDC.64 UR10, c[0x0][0x2c0] ;  /* 0x0000b000000a7ab9 */ /* 0x000fe20000000a00 */
[----:B------:R-:W-:Y:S02]  /*6cd0*/  UIADD3 UR19, UR9, UR7, URZ ;  /* 0x0000000709137290 */ /* 0x000fe4000fffe03f */
        /* <DEDUP_REMOVED lines=10> */
[----:B------:R-:W-:Y:S01]  /*6d80*/  ULDC.64 UR24, c[0x0][0x2c0] ;  /* 0x0000b00000187ab9 */ /* 0x000fe20000000a00 */
[----:B------:R-:W-:-:S09]  /*6d90*/  UMOV UR20, UR13 ;  /* 0x0000000d00147c82 */ /* 0x000fd20008000000 */
.L_x_2214:
        /* <DEDUP_REMOVED lines=20> */
.L_x_2203:
[----:B------:R-:W-:Y:S05]  /*6ee0*/  BSYNC B1 ;  /* 0x0000000000017941 */ /* 0x000fea0003800000 */
.L_x_2202:
        /* <DEDUP_REMOVED lines=13> */
.L_x_2205:
[----:B------:R-:W-:Y:S05]  /*6fc0*/  BSYNC B1 ;  /* 0x0000000000017941 */ /* 0x000fea0003800000 */
.L_x_2204:
[----:B------:R-:W-:Y:S06]  /*6fd0*/  BAR.ARV 0xa, 0xa0 ;  /* 0x0282800000007b1d */ /* 0x000fec0000002000 */
[----:B------:R-:W-:Y:S04]  /*6fe0*/  BSSY B1, `(.L_x_2206) ;  /* 0x0000003000017945 */ /* 0x000fe80003800000 */
[----:B------:R-:W-:Y:S05]  /*6ff0*/  @!P0 BRA `(.L_x_2207) ;  /* 0x0000000000048947 */ /* 0x000fea0003800000 */
[----:B------:R-:W-:-:S04]  /*7000*/  DEPBAR.LE SB0, 0x0 ;  /* 0x000080000000791a */ /* 0x000fc80000000000 */
.L_x_2207:
[----:B------:R-:W-:Y:S05]  /*7010*/  BSYNC B1 ;  /* 0x0000000000017941 */ /* 0x000fea0003800000 */
.L_x_2206:
        /* <DEDUP_REMOVED lines=13> */
.L_x_2209:
[----:B------:R-:W-:Y:S05]  /*70f0*/  BSYNC B1 ;  /* 0x0000000000017941 */ /* 0x000fea0003800000 */
.L_x_2208:
        /* <DEDUP_REMOVED lines=13> */
.L_x_2211:
[----:B------:R-:W-:Y:S05]  /*71d0*/  BSYNC B1 ;  /* 0x0000000000017941 */ /* 0x000fea0003800000 */
.L_x_2210:
[----:B------:R-:W-:Y:S01]  /*71e0*/  UIADD3 UR12, UR12, 0x2, URZ ;  /* 0x000000020c0c7890 */ /* 0x000fe2000fffe03f */
[----:B------:R-:W-:Y:S06]  /*71f0*/  BAR.ARV 0xa, 0xa0 ;  /* 0x0282800000007b1d */ /* 0x000fec0000002000 */
[----:B------:R-:W-:Y:S01]  /*7200*/  UISETP.GE.AND UP0, UPT, UR12, UR5, UPT ;  /* 0x000000050c00728c */ /* 0x000fe2000bf06270 */
[----:B------:R-:W-:Y:S04]  /*7210*/  BSSY B1, `(.L_x_2212) ;  /* 0x0000003000017945 */ /* 0x000fe80003800000 */
[----:B------:R-:W-:Y:S06]  /*7220*/  @!P0 BRA `(.L_x_2213) ;  /* 0x0000000000048947 */ /* 0x000fec0003800000 */
[----:B------:R-:W-:-:S04]  /*7230*/  DEPBAR.LE SB0, 0x0 ;  /* 0x000080000000791a */ /* 0x000fc80000000000 */
.L_x_2213:
[----:B------:R-:W-:Y:S05]  /*7240*/  BSYNC B1 ;  /* 0x0000000000017941 */ /* 0x000fea0003800000 */
.L_x_2212:
[----:B------:R-:W-:Y:S06]  /*7250*/  BAR.ARV 0xb, 0xa0 ;  /* 0x02c2800000007b1d */ /* 0x000fec0000002000 */
[----:B------:R-:W-:Y:S01]  /*7260*/  PLOP3.LUT P1, PT, PT, PT, UP0, 0x80, 0x0 ;  /* 0x000000000000781c */ /* 0x000fe20003f2f008 */
[----:B------:R-:W-:Y:S02]  /*7270*/  UIADD3 UR20, UR20, 0x3000, URZ ;  /* 0x0000300014147890 */ /* 0x000fe4000fffe03f */
[----:B------:R-:W-:-:S10]  /*7280*/  UIADD3 UR4, UR4, 0x3000, URZ ;  /* 0x0000300004047890 */ /* 0x000fd4000fffe03f */
[----:B------:R-:W-:Y:S05]  /*7290*/  @!P1 BRA `(.L_x_2214) ;  /* 0xfffffff800c09947 */ /* 0x000fea000383ffff */
[----:B------:R-:W-:Y:S05]  /*72a0*/  BRA `(.L_x_2191) ;  /* 0x0000002400f87947 */ /* 0x000fea0003800000 */
.L_x_2190:
        /* <DEDUP_REMOVED lines=21> */
.L_x_2215:
[----:B------:R-:W-:Y:S01]  /*7400*/  ULDC UR8, c[0x0][0xb44] ;  /* 0x0002d10000087ab9 */ /* 0x000fe20000000800 */
[----:B------:R-:W-:Y:S01]  /*7410*/  UMOV UR11, UR7 ;  /* 0x00000007000b7c82 */ /* 0x000fe20008000000 */
[----:B------:R-:W-:-:S11]  /*7420*/  UISETP.NE.AND UP0, UPT, UR8, 0x1, UPT ;  /* 0x000000010800788c */ /* 0x000fd6000bf05270 */
[----:B------:R-:W-:Y:S02]  /*7430*/  @UP0 ULDC.64 UR12, c[0x0][0xb48] ;  /* 0x0002d200000c0ab9 */ /* 0x000fe40000000a00 */
[----:B------:R-:W-:-:S04]  /*7440*/  UIMAD.WIDE.U32 UR4, UR7, UR12, URZ ;  /* 0x0000000c070472a5 */ /* 0x000fc8000f8e003f */
[----:B------:R-:W-:-:S04]  /*7450*/  @UP0 USHF.R.U32.HI UR11, URZ, UR13, UR5 ;  /* 0x0000000d3f0b0299 */ /* 0x000fc80008011605 */
[----:B------:R-:W-:-:S12]  /*7460*/  UIMAD UR4, UR11, UR8, URZ ;  /* 0x000000080b0472a4 */ /* 0x000fd8000f8e023f */
.L_x_2216:
[----:B------:R-:W-:Y:S01]  /*7470*/  ULDC UR8, c[0x0][0xb38] ;  /* 0x0002ce0000087ab9 */ /* 0x000fe20000000800 */
[----:B------:R-:W-:Y:S01]  /*7480*/  UIADD3 UR4, UR7, -UR4, URZ ;  /* 0x8000000407047290 */ /* 0x000fe2000fffe03f */
[----:B------:R-:W-:Y:S01]  /*7490*/  IMAD.MOV.U32 R11, RZ, RZ, 0x1 ;  /* 0x00000001ff0b7424 */ /* 0x000fe200078e00ff */
[----:B------:R-:W-:Y:S01]  /*74a0*/  UISETP.NE.AND UP0, UPT, UR8, 0x1, UPT ;  /* 0x000000010800788c */ /* 0x000fe2000bf05270 */
[----:B------:R-:W-:Y:S01]  /*74b0*/  IMAD.MOV.U32 R0, RZ, RZ, RZ ;  /* 0x000000ffff007224 */ /* 0x000fe200078e00ff */
[----:B------:R-:W-:Y:S02]  /*74c0*/  ULDC UR5, c[0x0][0xb44] ;  /* 0x0002d10000057ab9 */ /* 0x000fe40000000800 */
[----:B------:R-:W-:-:S07]  /*74d0*/  UIMAD UR6, UR6, UR5, UR4 ;  /* 0x00000005060672a4 */ /* 0x000fce000f8e0204 */
        /* <DEDUP_REMOVED lines=9> */
[----:B------:R-:W-:Y:S01]  /*7570*/  USHF.L.U32 UR11, UR11, 0x7, URZ ;  /* 0x000000070b0b7899 */ /* 0x000fe2000800063f */
[----:B------:R-:W-:Y:S01]  /*7580*/  ULDC UR5, c[0x0][0x280] ;  /* 0x0000a00000057ab9 */ /* 0x000fe20000000800 */
[----:B------:R-:W-:Y:S01]  /*7590*/  ULDC UR4, c[0x0][0x290] ;  /* 0x0000a40000047ab9 */ /* 0x000fe20000000800 */
[----:B------:R-:W-:Y:S01]  /*75a0*/  ULDC UR6, c[0x0][0x74c] ;  /* 0x0001d30000067ab9 */ /* 0x000fe20000000800 */
[----:B------:R-:W-:-:S04]  /*75b0*/  UIADD3 UR4, -UR4, UR11, UR5 ;  /* 0x0000000b04047290 */ /* 0x000fc8000fffe105 */
[----:B------:R-:W-:Y:S02]  /*75c0*/  UIADD3 UR4, UR4, -UR6, URZ ;  /* 0x8000000604047290 */ /* 0x000fe4000fffe03f */
[----:B------:R-:W-:Y:S02]  /*75d0*/  UIADD3 UR6, UR5, 0x3f, URZ ;  /* 0x0000003f05067890 */ /* 0x000fe4000fffe03f */
[----:B------:R-:W-:Y:S02]  /*75e0*/  USHF.R.S32.HI UR5, URZ, 0x1f, UR4 ;  /* 0x0000001f3f057899 */ /* 0x000fe40008011404 */
[----:B------:R-:W-:Y:S02]  /*75f0*/  USHF.R.S32.HI UR7, URZ, 0x1f, UR6 ;  /* 0x0000001f3f077899 */ /* 0x000fe40008011406 */
[----:B------:R-:W-:Y:S02]  /*7600*/  ULEA.HI UR5, UR5, UR4, URZ, 0x6 ;  /* 0x0000000405057291 */ /* 0x000fe4000f8f303f */
[----:B------:R-:W-:-:S02]  /*7610*/  ULEA.HI UR4, UR7, UR6, URZ, 0x6 ;  /* 0x0000000607047291 */ /* 0x000fc4000f8f303f */
[----:B------:R-:W-:Y:S02]  /*7620*/  USHF.R.S32.HI UR5, URZ, 0x6, UR5 ;  /* 0x000000063f057899 */ /* 0x000fe40008011405 */
[----:B------:R-:W-:-:S04]  /*7630*/  USHF.R.S32.HI UR4, URZ, 0x6, UR4 ;  /* 0x000000063f047899 */ /* 0x000fc80008011404 */
[----:B------:R-:W-:-:S04]  /*7640*/  VIMNMX R4, RZ, UR5, !PT ;  /* 0x00000005ff047c48 */ /* 0x000fc8000ffe0100 */
[----:B------:R-:W-:-:S13]  /*7650*/  ISETP.LT.AND P0, PT, R4, UR4, PT ;  /* 0x0000000404007c0c */ /* 0x000fda000bf01270 */
[----:B------:R-:W-:Y:S05]  /*7660*/  @!P0 BRA `(.L_x_2217) ;  /* 0x0000002000748947 */ /* 0x000fea0003800000 */
[----:B------:R-:W-:Y:S01]  /*7670*/  USHF.R.S32.HI UR5, URZ, 0x1f, UR20 ;  /* 0x0000001f3f057899 */ /* 0x000fe20008011414 */
[----:B------:R-:W-:Y:S01]  /*7680*/  BSSY B1, `(.L_x_2217) ;  /* 0x000021b000017945 */ /* 0x000fe20003800000 */
[----:B------:R-:W-:Y:S01]  /*7690*/  ULDC.64 UR6, c[0x0][0x718] ;  /* 0x0001c60000067ab9 */ /* 0x000fe20000000a00 */
[----:B------:R-:W-:Y:S01]  /*76a0*/  ULDC.64 UR14, c[0x0][0x730] ;  /* 0x0001cc00000e7ab9 */ /* 0x000fe20000000a00 */
[----:B------:R-:W-:Y:S01]  /*76b0*/  UIMAD.WIDE.U32 UR8, UR20, UR6, URZ ;  /* 0x00000006140872a5 */ /* 0x000fe2000f8e003f */
[----:B------:R-:W-:Y:S01]  /*76c0*/  IMAD.MOV.U32 R0, RZ, RZ, RZ ;  /* 0x000000ffff007224 */ /* 0x000fe200078e00ff */
[----:B------:R-:W-:Y:S02]  /*76d0*/  UIMAD UR6, UR5, UR6, URZ ;  /* 0x00000006050672a4 */ /* 0x000fe4000f8e023f */
[----:B------:R-:W-:Y:S02]  /*76e0*/  UIMAD UR5, UR5, UR14, URZ ;  /* 0x0000000e050572a4 */ /* 0x000fe4000f8e023f */
[----:B------:R-:W-:-:S02]  /*76f0*/  UIMAD UR6, UR20, UR7, UR6 ;  /* 0x00000007140672a4 */ /* 0x000fc4000f8e0206 */
[----:B------:R-:W-:Y:S01]  /*7700*/  UIMAD UR10, UR20, UR15, UR5 ;  /* 0x0000000f140a72a4 */ /* 0x000fe2000f8e0205 */
[----:B------:R-:W-:Y:S01]  /*7710*/  ULDC UR7, c[0x0][0x2e8] ;  /* 0x0000ba0000077ab9 */ /* 0x000fe20000000800 */
[----:B------:R-:W-:Y:S02]  /*7720*/  USHF.R.S32.HI UR5, URZ, 0x1f, UR21 ;  /* 0x0000001f3f057899 */ /* 0x000fe40008011415 */
[----:B------:R-:W-:Y:S01]  /*7730*/  UISETP.NE.AND UP0, UPT, UR7, 0x1, UPT ;  /* 0x000000010700788c */ /* 0x000fe2000bf05270 */
[----:B------:R-:W-:Y:S01]  /*7740*/  ULDC.64 UR22, c[0x0][0x720] ;  /* 0x0001c80000167ab9 */ /* 0x000fe20000000a00 */
[----:B------:R-:W-:Y:S01]  /*7750*/  ELECT P0, URZ, PT ;  /* 0x00000000003f782f */ /* 0x000fe20003800000 */
[----:B------:R-:W-:Y:S02]  /*7760*/  UIMAD UR7, UR5, UR22, URZ ;  /* 0x00000016050772a4 */ /* 0x000fe4000f8e023f */
[----:B------:R-:W-:Y:S02]  /*7770*/  UIADD3 UR9, UR9, UR6, URZ ;  /* 0x0000000609097290 */ /* 0x000fe4000fffe03f */
[----:B------:R-:W-:-:S02]  /*7780*/  UIMAD.WIDE.U32 UR12, UR20, UR14, URZ ;  /* 0x0000000e140c72a5 */ /* 0x000fc4000f8e003f */
[----:B------:R-:W-:Y:S01]  /*7790*/  UIMAD UR6, UR21, UR23, UR7 ;  /* 0x00000017150672a4 */ /* 0x000fe2000f8e0207 */
[----:B------:R-:W-:Y:S01]  /*77a0*/  ULDC.64 UR14, c[0x0][0x738] ;  /* 0x0001ce00000e7ab9 */ /* 0x000fe20000000a00 */
[----:B------:R-:W-:Y:S02]  /*77b0*/  UIMAD.WIDE.U32 UR22, UR21, UR22, UR8 ;  /* 0x00000016151672a5 */ /* 0x000fe4000f8e0008 */
[----:B------:R-:W-:Y:S02]  /*77c0*/  UIMAD UR5, UR5, UR14, URZ ;  /* 0x0000000e050572a4 */ /* 0x000fe4000f8e023f */
[----:B------:R-:W-:Y:S01]  /*77d0*/  UIADD3 UR13, UR13, UR10, URZ ;  /* 0x0000000a0d0d7290 */ /* 0x000fe2000fffe03f */
[----:B------:R-:W-:Y:S01]  /*77e0*/  @UP0 ULDC UR8, c[0x0][0x2ec] ;  /* 0x0000bb0000080ab9 */ /* 0x000fe20000000800 */
[----:B------:R-:W-:Y:S02]  /*77f0*/  UIMAD UR5, UR21, UR15, UR5 ;  /* 0x0000000f150572a4 */ /* 0x000fe4000f8e0205 */
[----:B------:R-:W-:-:S02]  /*7800*/  UIMAD.WIDE.U32 UR8, UR20, UR8, URZ ;  /* 0x00000008140872a5 */ /* 0x000fc4000f8e003f */
[----:B------:R-:W-:Y:S01]  /*7810*/  UIMAD.WIDE.U32 UR14, UR21, UR14, UR12 ;  /* 0x0000000e150e72a5 */ /* 0x000fe2000f8e000c */
[----:B------:R-:W-:Y:S02]  /*7820*/  @UP0 ULDC UR7, c[0x0][0x2f0] ;  /* 0x0000bc0000070ab9 */ /* 0x000fe40000000800 */
[----:B------:R-:W-:Y:S01]  /*7830*/  UMOV UR12, UR20 ;  /* 0x00000014000c7c82 */ /* 0x000fe20008000000 */
        /* <DEDUP_REMOVED lines=9> */
.L_x_2247:
        /* <DEDUP_REMOVED lines=15> */
.L_x_2220:
        /* <DEDUP_REMOVED lines=67> */
[----:B------:R-:W-:Y:S01]  /*7df0*/  ISETP.GE.AND P1, PT, R4, R6, PT ;  /* 0x000000060400720c */ /* 0x000fe20003f26270 */
[----:B------:R-:W-:Y:S01]  /*7e00*/  UTMALDG.4D [UR16], [UR48], desc[UR50] ;  /* 0x00003210300075b4 */ /* 0x000fe20008019000 */
[----:B------:R-:W-:Y:S01]  /*7e10*/  UMOV UR60, UR12 ;  /* 0x0000000c003c7c82 */ /* 0x000fe20008000000 */
[----:B------:R-:W-:Y:S01]  /*7e20*/  UMOV UR61, UR21 ;  /* 0x00000015003d7c82 */ /* 0x000fe20008000000 */
[----:B------:R1:W-:Y:S01]  /*7e30*/  UTMALDG.4D [UR40], [UR48], desc[UR50] ;  /* 0x00003228300075b4 */ /* 0x0003e20008019000 */
[----:B------:R-:W-:Y:S01]  /*7e40*/  UTMALDG.4D [UR24], [UR48], desc[UR50] ;  /* 0x00003218300075b4 */ /* 0x000fe20008019000 */
[----:B------:R2:W-:Y:S01]  /*7e50*/  UBLKCP.S.G [UR56], [UR32], UR7 ;  /* 0x00000038200073ba */ /* 0x0005e20008000207 */
[----:B------:R3:W-:Y:S01]  /*7e60*/  SYNCS.ARRIVE.TRANS64 RZ, [R16+URZ+0x26800], R5 ;  /* 0x0268000510ff79a7 */ /* 0x0007e2000800003f */
[----:B------:R4:W-:Y:S01]  /*7e70*/  UTMALDG.4D [UR8], [UR46], desc[UR54] ;  /* 0x000036082e0075b4 */ /* 0x0009e20008019000 */
[----:B-1----:R-:W-:Y:S01]  /*7e80*/  UIADD3 UR40, UR8, 0x4000, URZ ;  /* 0x0000400008287890 */ /* 0x002fe2000fffe03f */
[----:B------:R-:W-:Y:S01]  /*7e90*/  UMOV UR42, 0x40 ;  /* 0x00000040002a7882 */ /* 0x000fe20000000000 */
[----:B------:R-:W-:Y:S01]  /*7ea0*/  UMOV UR43, UR11 ;  /* 0x0000000b002b7c82 */ /* 0x000fe20008000000 */
[----:B------:R-:W-:Y:S01]  /*7eb0*/  UMOV UR44, UR12 ;  /* 0x0000000c002c7c82 */ /* 0x000fe20008000000 */
[----:B------:R-:W-:Y:S01]  /*7ec0*/  UMOV UR41, UR9 ;  /* 0x0000000900297c82 */ /* 0x000fe20008000000 */
[----:B--2---:R-:W-:-:S02]  /*7ed0*/  UIADD3 UR32, UR8, 0x1000, URZ ;  /* 0x0000100008207890 */ /* 0x004fc4000fffe03f */
        /* <DEDUP_REMOVED lines=17> */
[----:B-1----:R-:W-:Y:S01]  /*7ff0*/  UIADD3 UR32, UR8, 0x6000, URZ ;  /* 0x0000600008207890 */ /* 0x002fe2000fffe03f */
        /* <DEDUP_REMOVED lines=8> */
[----:B---3--:R-:W-:Y:S05]  /*8080*/  @P1 BRA `(.L_x_2221) ;  /* 0x0000001000f41947 */ /* 0x008fea0003800000 */
        /* <DEDUP_REMOVED lines=10> */
[----:B------:R2:W-:Y:S01]  /*8130*/  STL [R1], R5 ;  /* 0x0000000501007387 */ /* 0x0005e20000100800 */
[----:B-1----:R-:W-:Y:S01]  /*8140*/  LOP3.LUT R6, R6, 0x1f, RZ, 0xc0, !PT ;  /* 0x0000001f06067812 */ /* 0x002fe200078ec0ff */
[----:B------:R-:W-:Y:S06]  /*8150*/  @!P1 BRA `(.L_x_2222) ;  /* 0x0000000c00209947 */ /* 0x000fec0003800000 */
[----:B------:R-:W-:Y:S01]  /*8160*/  R2UR UR8, R5 ;  /* 0x00000000050872ca */ /* 0x000fe200000e0000 */
[----:B------:R-:W-:Y:S02]  /*8170*/  IMAD.MOV.U32 R0, RZ, RZ, R4 ;  /* 0x000000ffff007224 */ /* 0x000fe400078e0004 */
[----:B------:R-:W-:-:S10]  /*8180*/  IMAD.MOV.U32 R11, RZ, RZ, 0x1 ;  /* 0x00000001ff0b7424 */ /* 0x000fd400078e00ff */
[----:B------:R-:W-:-:S06]  /*8190*/  UIADD3 UR7, UR7, -UR8, URZ ;  /* 0x8000000807077290 */ /* 0x000fcc000fffe03f */
[----:B------:R-:W-:-:S07]  /*81a0*/  IMAD.U32 R20, RZ, RZ, UR7 ;  /* 0x00000007ff147e24 */ /* 0x000fce000f8e00ff */
.L_x_2231:
[----:B--234-:R-:W-:-:S04]  /*81b0*/  SHF.L.U32 R21, R11, 0x1f, RZ ;  /* 0x0000001f0b157819 */ /* 0x01cfc800000006ff */
[----:B------:R-:W1:Y:S02]  /*81c0*/  SYNCS.PHASECHK.TRANS64.TRYWAIT P1, [R16+URZ+0x26840], R21 ;  /* 0x02684015100075a7 */ /* 0x000e64000802017f */
[----:B-1----:R-:W-:Y:S05]  /*81d0*/  @!P1 BRA `(.L_x_2223) ;  /* 0x0000001800ac9947 */ /* 0x002fea0003800000 */
.L_x_2248:
[----:B------:R-:W-:Y:S05]  /*81e0*/  @P0 BRA `(.L_x_2224) ;  /* 0x0000000000140947 */ /* 0x000fea0003800000 */
[----:B------:R-:W-:Y:S01]  /*81f0*/  ISETP.NE.AND P1, PT, R6, RZ, PT ;  /* 0x000000ff0600720c */ /* 0x000fe20003f25270 */
[----:B------:R-:W-:-:S04]  /*8200*/  IMAD.MOV.U32 R3, RZ, RZ, 0x3100 ;  /* 0x00003100ff037424 */ /* 0x000fc800078e00ff */
[----:B------:R3:W-:Y:S08]  /*8210*/  SYNCS.ARRIVE.TRANS64 RZ, [R16+URZ+0x26830], R3 ;  /* 0x0268300310ff79a7 */ /* 0x0007f0000800003f */
[----:B------:R-:W-:Y:S05]  /*8220*/  @!P1 BRA `(.L_x_2224) ;  /* 0x0000000000049947 */ /* 0x000fea0003800000 */
[----:B------:R-:W-:Y:S01]  /*8230*/  BPT.TRAP 0x1 ;  /* 0x000000040000795c */ /* 0x000fe20000300000 */
.L_x_2224:
        /* <DEDUP_REMOVED lines=43> */
.L_x_2249:
[----:B------:R-:W-:Y:S05]  /*84f0*/  @P0 BRA `(.L_x_2226) ;  /* 0x0000000000140947 */ /* 0x000fea0003800000 */
[----:B------:R-:W-:Y:S01]  /*8500*/  ISETP.NE.AND P1, PT, R6, RZ, PT ;  /* 0x000000ff0600720c */ /* 0x000fe20003f25270 */
[----:B------:R-:W-:-:S04]  /*8510*/  IMAD.MOV.U32 R2, RZ, RZ, 0x3100 ;  /* 0x00003100ff027424 */ /* 0x000fc800078e00ff */
[----:B------:R3:W-:Y:S08]  /*8520*/  SYNCS.ARRIVE.TRANS64 RZ, [R16+URZ+0x26818], R2 ;  /* 0x0268180210ff79a7 */ /* 0x0007f0000800003f */
[----:B------:R-:W-:Y:S05]  /*8530*/  @!P1 BRA `(.L_x_2226) ;  /* 0x0000000000049947 */ /* 0x000fea0003800000 */
[----:B------:R-:W-:Y:S01]  /*8540*/  BPT.TRAP 0x1 ;  /* 0x000000040000795c */ /* 0x000fe20000300000 */
.L_x_2226:
        /* <DEDUP_REMOVED lines=43> */
.L_x_2250:
[----:B------:R-:W-:Y:S05]  /*8800*/  @P0 BRA `(.L_x_2228) ;  /* 0x0000000000140947 */ /* 0x000fea0003800000 */
[----:B------:R-:W-:Y:S01]  /*8810*/  ISETP.NE.AND P1, PT, R6, RZ, PT ;  /* 0x000000ff0600720c */ /* 0x000fe20003f25270 */
[----:B-123--:R-:W-:-:S04]  /*8820*/  IMAD.MOV.U32 R21, RZ, RZ, 0x3100 ;  /* 0x00003100ff157424 */ /* 0x00efc800078e00ff */
[----:B------:R4:W-:Y:S08]  /*8830*/  SYNCS.ARRIVE.TRANS64 RZ, [R16+URZ+0x26838], R21 ;  /* 0x0268381510ff79a7 */ /* 0x0009f0000800003f */
[----:B------:R-:W-:Y:S05]  /*8840*/  @!P1 BRA `(.L_x_2228) ;  /* 0x0000000000049947 */ /* 0x000fea0003800000 */
[----:B------:R-:W-:Y:S01]  /*8850*/  BPT.TRAP 0x1 ;  /* 0x000000040000795c */ /* 0x000fe20000300000 */
.L_x_2228:
        /* <DEDUP_REMOVED lines=38> */
.L_x_2252:
[----:B------:R-:W-:Y:S05]  /*8ac0*/  @P0 BRA `(.L_x_2230) ;  /* 0x0000000000140947 */ /* 0x000fea0003800000 */
[----:B------:R-:W-:Y:S01]  /*8ad0*/  ISETP.NE.AND P1, PT, R6, RZ, PT ;  /* 0x000000ff0600720c */ /* 0x000fe20003f25270 */
[----:B------:R-:W-:-:S04]  /*8ae0*/  IMAD.MOV.U32 R5, RZ, RZ, 0x3100 ;  /* 0x00003100ff057424 */ /* 0x000fc800078e00ff */
[----:B------:R1:W-:Y:S08]  /*8af0*/  SYNCS.ARRIVE.TRANS64 RZ, [R16+URZ+0x26810], R5 ;  /* 0x0268100510ff79a7 */ /* 0x0003f0000800003f */
[----:B------:R-:W-:Y:S05]  /*8b00*/  @!P1 BRA `(.L_x_2230) ;  /* 0x0000000000049947 */ /* 0x000fea0003800000 */
[----:B------:R-:W-:Y:S01]  /*8b10*/  BPT.TRAP 0x1 ;  /* 0x000000040000795c */ /* 0x000fe20000300000 */
.L_x_2230:
        /* <DEDUP_REMOVED lines=44> */
.L_x_2222:
[----:B--2---:R-:W2:Y:S01]  /*8de0*/  LDL.LU R5, [R1] ;  /* 0x0000000001057983 */ /* 0x004ea20000300800 */
[----:B------:R-:W-:-:S04]  /*8df0*/  IMAD.U32 R4, RZ, RZ, UR4 ;  /* 0x00000004ff047e24 */ /* 0x000fc8000f8e00ff */
[----:B------:R-:W-:Y:S01]  /*8e00*/  VIADD R4, R4, 0xffffffff ;  /* 0xffffffff04047836 */ /* 0x000fe20000000000 */
[----:B--2---:R-:W-:-:S13]  /*8e10*/  ISETP.NE.AND P1, PT, R5, RZ, PT ;  /* 0x000000ff0500720c */ /* 0x004fda0003f25270 */
[----:B------:R-:W-:Y:S05]  /*8e20*/  @!P1 BRA `(.L_x_2221) ;  /* 0x00000004008c9947 */ /* 0x000fea0003800000 */
[----:B------:R-:W-:-:S04]  /*8e30*/  SHF.L.U32 R13, R11, 0x1f, RZ ;  /* 0x0000001f0b0d7819 */ /* 0x000fc800000006ff */
[----:B------:R-:W1:Y:S02]  /*8e40*/  SYNCS.PHASECHK.TRANS64.TRYWAIT P1, [R16+URZ+0x26840], R13 ;  /* 0x0268400d100075a7 */ /* 0x000e64000802017f */
[----:B-1----:R-:W-:Y:S05]  /*8e50*/  @!P1 BRA `(.L_x_2232) ;  /* 0x0000000c00e09947 */ /* 0x002fea0003800000 */
.L_x_2253:
[----:B------:R-:W-:Y:S05]  /*8e60*/  @P0 BRA `(.L_x_2233) ;  /* 0x0000000000140947 */ /* 0x000fea0003800000 */
[----:B------:R-:W-:Y:S01]  /*8e70*/  ISETP.NE.AND P1, PT, R6, RZ, PT ;  /* 0x000000ff0600720c */ /* 0x000fe20003f25270 */
[----:B------:R-:W-:-:S04]  /*8e80*/  IMAD.MOV.U32 R5, RZ, RZ, 0x3100 ;  /* 0x00003100ff057424 */ /* 0x000fc800078e00ff */
[----:B------:R2:W-:Y:S08]  /*8e90*/  SYNCS.ARRIVE.TRANS64 RZ, [R16+URZ+0x26830], R5 ;  /* 0x0268300510ff79a7 */ /* 0x0005f0000800003f */
[----:B------:R-:W-:Y:S05]  /*8ea0*/  @!P1 BRA `(.L_x_2233) ;  /* 0x0000000000049947 */ /* 0x000fea0003800000 */
[----:B------:R-:W-:Y:S01]  /*8eb0*/  BPT.TRAP 0x1 ;  /* 0x000000040000795c */ /* 0x000fe20000300000 */
.L_x_2233:
        /* <DEDUP_REMOVED lines=38> */
[----:B------:R-:W5:Y:S02]  /*9120*/  SYNCS.PHASECHK.TRANS64.TRYWAIT P1, [R16+URZ+0x26828], R13 ;  /* 0x0268280d100075a7 */ /* 0x000f64000802017f */
[----:B--2--5:R-:W-:Y:S05]  /*9130*/  @!P1 BRA `(.L_x_2234) ;  /* 0x0000000c003c9947 */ /* 0x024fea0003800000 */
.L_x_2254:
[----:B------:R-:W-:Y:S05]  /*9140*/  @P0 BRA `(.L_x_2235) ;  /* 0x0000000000140947 */ /* 0x000fea0003800000 */
[----:B------:R-:W-:Y:S01]  /*9150*/  ISETP.NE.AND P0, PT, R6, RZ, PT ;  /* 0x000000ff0600720c */ /* 0x000fe20003f05270 */
[----:B------:R-:W-:-:S04]  /*9160*/  IMAD.MOV.U32 R5, RZ, RZ, 0x3100 ;  /* 0x00003100ff057424 */ /* 0x000fc800078e00ff */
[----:B------:R1:W-:Y:S08]  /*9170*/  SYNCS.ARRIVE.TRANS64 RZ, [R16+URZ+0x26818], R5 ;  /* 0x0268180510ff79a7 */ /* 0x0003f0000800003f */
[----:B------:R-:W-:Y:S05]  /*9180*/  @!P0 BRA `(.L_x_2235) ;  /* 0x0000000000048947 */ /* 0x000fea0003800000 */
[----:B------:R-:W-:Y:S01]  /*9190*/  BPT.TRAP 0x1 ;  /* 0x000000040000795c */ /* 0x000fe20000300000 */
.L_x_2235:
        /* <DEDUP_REMOVED lines=14> */
[----:B------:R-:W-:-:S02]  /*9280*/  IMAD.U32 R6, RZ, RZ, UR4 ;  /* 0x00000004ff067e24 */ /* 0x000fc4000f8e00ff */
[----:B------:R-:W-:Y:S01]  /*9290*/  IMAD.MOV.U32 R19, RZ, RZ, 0x1 ;  /* 0x00000001ff137424 */ /* 0x000fe200078e00ff */
[----:B------:R-:W-:Y:S01]  /*92a0*/  UIADD3 UR8, UP0, UR35, UR22, URZ ;  /* 0x0000001623087290 */ /* 0x000fe2000ff1e03f */
[----:B------:R-:W-:Y:S01]  /*92b0*/  VIADD R6, R6, 0xffffffff ;  /* 0xffffffff06067836 */ /* 0x000fe20000000000 */
[----:B------:R-:W-:Y:S02]  /*92c0*/  UIADD3 UR32, UR40, 0x15000, URZ ;  /* 0x0001500028207890 */ /* 0x000fe4000fffe03f */
[----:B------:R-:W-:Y:S02]  /*92d0*/  ULEA.HI.X.SX32 UR7, UR35, UR7, 0x1, UP0 ;  /* 0x0000000723077291 */ /* 0x000fe400080f0e3f */
[----:B-1----:R-:W-:Y:S01]  /*92e0*/  IMAD.U32 R5, RZ, RZ, UR8 ;  /* 0x00000008ff057e24 */ /* 0x002fe2000f8e00ff */
        /* <DEDUP_REMOVED lines=9> */
[----:B------:R-:W-:Y:S01]  /*9380*/  R2UR UR42, R10 ;  /* 0x000000000a2a72ca */ /* 0x000fe200000e0000 */
[----:B------:R-:W-:Y:S01]  /*9390*/  UMOV UR25, UR33 ;  /* 0x0000002100197c82 */ /* 0x000fe20008000000 */
[----:B------:R-:W-:Y:S01]  /*93a0*/  R2UR UR43, R9 ;  /* 0x00000000092b72ca */ /* 0x000fe200000e0000 */
[----:B------:R-:W-:Y:S01]  /*93b0*/  UMOV UR27, UR35 ;  /* 0x00000023001b7c82 */ /* 0x000fe20008000000 */
[----:B------:R-:W-:Y:S01]  /*93c0*/  UMOV UR17, UR33 ;  /* 0x0000002100117c82 */ /* 0x000fe20008000000 */
[----:B------:R1:W-:Y:S01]  /*93d0*/  UTMALDG.4D [UR32], [UR8], desc[UR30] ;  /* 0x00001e20080075b4 */ /* 0x0003e20008019000 */
[----:B------:R-:W-:Y:S01]  /*93e0*/  UMOV UR19, UR35 ;  /* 0x0000002300137c82 */ /* 0x000fe20008000000 */
[----:B------:R-:W-:Y:S01]  /*93f0*/  UMOV UR41, UR33 ;  /* 0x0000002100297c82 */ /* 0x000fe20008000000 */
[----:B------:R-:W-:Y:S01]  /*9400*/  UMOV UR7, 0x10 ;  /* 0x0000001000077882 */ /* 0x000fe20000000000 */
[----:B------:R-:W-:Y:S01]  /*9410*/  IMAD.MOV.U32 R4, RZ, RZ, R6 ;  /* 0x000000ffff047224 */ /* 0x000fe200078e0006 */
[----:B------:R1:W-:Y:S01]  /*9420*/  UTMALDG.4D [UR24], [UR8], desc[UR30] ;  /* 0x00001e18080075b4 */ /* 0x0003e20008019000 */
[----:B------:R1:W-:Y:S04]  /*9430*/  UTMALDG.4D [UR16], [UR8], desc[UR30] ;  /* 0x00001e10080075b4 */ /* 0x0003e80008019000 */
[----:B------:R1:W-:Y:S02]  /*9440*/  UBLKCP.S.G [UR40], [UR42], UR7 ;  /* 0x000000282a0073ba */ /* 0x0003e40008000207 */
[----:B-1----:R-:W-:Y:S01]  /*9450*/  NOP ;  /* 0x0000000000007918 */ /* 0x002fe20000000000 */
.L_x_2221:
[----:B------:R-:W1:Y:S01]  /*9460*/  S2R R0, SR_TID.X ;  /* 0x0000000000007919 */ /* 0x000e620000002100 */
[----:B------:R-:W-:Y:S01]  /*9470*/  IMAD R3, R19, 0x8, R16 ;  /* 0x0000000813037824 */ /* 0x000fe200078e0210 */
[----:B-1----:R-:W-:Y:S02]  /*9480*/  LOP3.LUT R2, R0, 0x7f, RZ, 0xc0, !PT ;  /* 0x0000007f00027812 */ /* 0x002fe400078ec0ff */
[----:B------:R-:W-:Y:S02]  /*9490*/  SHF.L.U32 R0, R11, 0x1f, RZ ;  /* 0x0000001f0b007819 */ /* 0x000fe400000006ff */
[----:B------:R-:W-:Y:S02]  /*94a0*/  ISETP.NE.AND P1, PT, R2, RZ, PT ;  /* 0x000000ff0200720c */ /* 0x000fe40003f25270 */
[----:B------:R-:W1:Y:S02]  /*94b0*/  SYNCS.PHASECHK.TRANS64.TRYWAIT P0, [R3+URZ+0x26840], R0 ;  /* 0x02684000030075a7 */ /* 0x000e64000800017f */
[----:B-1----:R-:W-:Y:S09]  /*94c0*/  @!P0 BRA `(.L_x_2236) ;  /* 0x00000008006c8947 */ /* 0x002ff20003800000 */
.L_x_2255:
[----:B------:R-:W-:Y:S05]  /*94d0*/  @P1 BRA `(.L_x_2237) ;  /* 0x0000000000181947 */ /* 0x000fea0003800000 */
[----:B------:R-:W1:Y:S01]  /*94e0*/  S2R R2, SR_TID.X ;  /* 0x0000000000027919 */ /* 0x000e620000002100 */
[----:B------:R-:W-:-:S04]  /*94f0*/  IMAD.MOV.U32 R0, RZ, RZ, 0x3100 ;  /* 0x00003100ff007424 */ /* 0x000fc800078e00ff */
[----:B------:R1:W-:Y:S02]  /*9500*/  SYNCS.ARRIVE.TRANS64 RZ, [R3+URZ+0x26830], R0 ;  /* 0x0268300003ff79a7 */ /* 0x0003e4000800003f */
[----:B-1----:R-:W-:-:S13]  /*9510*/  LOP3.LUT P0, RZ, R2, 0x1f, RZ, 0xc0, !PT ;  /* 0x0000001f02ff7812 */ /* 0x002fda000780c0ff */
[----:B------:R-:W-:Y:S05]  /*9520*/  @!P0 BRA `(.L_x_2237) ;  /* 0x0000000000048947 */ /* 0x000fea0003800000 */
[----:B------:R-:W-:Y:S01]  /*9530*/  BPT.TRAP 0x1 ;  /* 0x000000040000795c */ /* 0x000fe20000300000 */
.L_x_2237:
[----:B------:R-:W-:Y:S01]  /*9540*/  R2UR UR35, R4 ;  /* 0x00000000042372ca */ /* 0x000fe200000e0000 */
[C-C-:B------:R-:W-:Y:S01]  /*9550*/  IMAD R0, R19.reuse, 0x3000, R16.reuse ;  /* 0x0000300013007824 */ /* 0x140fe200078e0210 */
[----:B------:R-:W-:Y:S01]  /*9560*/  IADD3 R8, P0, R8, 0x1f0, RZ ;  /* 0x000001f008087810 */ /* 0x000fe20007f1e0ff */
[----:B--234-:R-:W-:Y:S01]  /*9570*/  IMAD R16, R19, 0x100, R16 ;  /* 0x0000010013107824 */ /* 0x01cfe200078e0210 */
        /* <DEDUP_REMOVED lines=43> */
.L_x_2218:
[----:B------:R-:W-:Y:S05]  /*9830*/  BSYNC B1 ;  /* 0x0000000000017941 */ /* 0x000fea0003800000 */
.L_x_2217:
[----:B------:R-:W-:-:S03]  /*9840*/  UMOV UR7, 0xffffffff ;  /* 0xffffffff00077882 */ /* 0x000fc60000000000 */
[----:B------:R-:W-:Y:S05]  /*9850*/  BRA.DIV UR7, `(.L_x_2238) ;  /* 0x00000006079c7947 */ /* 0x000fea000b800000 */
[----:B------:R-:W-:-:S13]  /*9860*/  ELECT P6, URZ, PT ;  /* 0x00000000003f782f */ /* 0x000fda00038c0000 */
.L_x_2258:
[----:B------:R-:W-:Y:S05]  /*9870*/  @!P6 BRA `(.L_x_2191) ;  /* 0x000000000084e947 */ /* 0x000fea0003800000 */
[----:B------:R-:W-:-:S06]  /*9880*/  ULOP3.LUT UR7, UR38, 0x2, URZ, 0xfc, !UPT ;  /* 0x0000000226077892 */ /* 0x000fcc000f8efc3f */
[----:B------:R-:W-:-:S05]  /*9890*/  IMAD.U32 R2, RZ, RZ, UR7 ;  /* 0x00000007ff027e24 */ /* 0x000fca000f8e00ff */
[----:B------:R-:W-:-:S13]  /*98a0*/  ISETP.NE.AND P2, PT, R2, 0x3, PT ;  /* 0x000000030200780c */ /* 0x000fda0003f45270 */
[----:B------:R-:W-:Y:S05]  /*98b0*/  @!P2 BRA `(.L_x_2239) ;  /* 0x000000000004a947 */ /* 0x000fea0003800000 */
[----:B------:R-:W-:Y:S01]  /*98c0*/  BPT.TRAP 0x1 ;  /* 0x000000040000795c */ /* 0x000fe20000300000 */
.L_x_2239:
        /* <DEDUP_REMOVED lines=15> */
.L_x_2259:
[----:B------:R-:W2:Y:S02]  /*99c0*/  SYNCS.PHASECHK.TRANS64.TRYWAIT P0, [R3+URZ], R2 ;  /* 0x00000002030075a7 */ /* 0x000ea4000800017f */
[----:B--2---:R-:W-:Y:S05]  /*99d0*/  @!P0 BRA `(.L_x_2241) ;  /* 0x0000000400708947 */ /* 0x004fea0003800000 */
.L_x_2260:
[----:B------:R-:W-:Y:S05]  /*99e0*/  @!P2 BRA `(.L_x_2242) ;  /* 0x000000000004a947 */ /* 0x000fea0003800000 */
[----:B------:R-:W-:Y:S01]  /*99f0*/  BPT.TRAP 0x1 ;  /* 0x000000040000795c */ /* 0x000fe20000300000 */
.L_x_2242:
[----:B--2---:R-:W-:-:S04]  /*9a00*/  VIADD R3, R7, 0x26840 ;  /* 0x0002684007037836 */ /* 0x004fc80000000000 */
[----:B------:R-:W-:-:S04]  /*9a10*/  IMAD R0, R0, 0x8, R3 ;  /* 0x0000000800007824 */ /* 0x000fc800078e0203 */
[----:B------:R-:W2:Y:S02]  /*9a20*/  SYNCS.PHASECHK.TRANS64.TRYWAIT P0, [R0+URZ], R5 ;  /* 0x00000005000075a7 */ /* 0x000ea4000800017f */
[----:B--2---:R-:W-:Y:S05]  /*9a30*/  @!P0 BRA `(.L_x_2243) ;  /* 0x00000004006c8947 */ /* 0x004fea0003800000 */
.L_x_2261:
[----:B------:R-:W-:-:S07]  /*9a40*/  IMAD R3, R4, 0x8, R3 ;  /* 0x0000000804037824 */ /* 0x000fce00078e0203 */
.L_x_2244:
[----:B---3--:R3:W4:Y:S02]  /*9a50*/  SYNCS.PHASECHK.TRANS64.TRYWAIT P0, [R3+URZ], R2 ;  /* 0x00000002030075a7 */ /* 0x008724000800017f */
[----:B----4-:R-:W-:Y:S05]  /*9a60*/  @!P0 NANOSLEEP.SYNCS 0x989680 ;  /* 0x009896800000895d */ /* 0x010fea0003900000 */
[----:B------:R-:W4:Y:S02]  /*9a70*/  @!P0 SYNCS.PHASECHK.TRANS64 P0, [R3+URZ], R2 ;  /* 0x00000002030085a7 */ /* 0x000f24000800007f */
[----:B----4-:R-:W-:Y:S05]  /*9a80*/  @!P0 BRA `(.L_x_2244) ;  /* 0xfffffffc00f08947 */ /* 0x010fea000383ffff */
.L_x_2191:
[----:B------:R-:W-:Y:S05]  /*9a90*/  BSYNC B0 ;  /* 0x0000000000007941 */ /* 0x000fea0003800000 */
.L_x_2189:
[----:B------:R-:W-:Y:S05]  /*9aa0*/  EXIT ;  /* 0x000000000000794d */ /* 0x000fea0003800000 */
.L_x_2159:
[----:B------:R-:W-:Y:S02]  /*9ab0*/  IMAD.MOV.U32 R13, RZ, RZ, R17 ;  /* 0x000000ffff0d7224 */ /* 0x000fe400078e0011 */
[----:B------:R-:W-:Y:S02]  /*9ac0*/  IMAD.MOV.U32 R12, RZ, RZ, RZ ;  /* 0x000000ffff0c7224 */ /* 0x000fe400078e00ff */
[----:B------:R-:W-:Y:S02]  /*9ad0*/  IMAD.MOV.U32 R11, RZ, RZ, 0x1f ;  /* 0x0000001fff0b7424 */ /* 0x000fe400078e00ff */
[----:B------:R-:W-:-:S07]  /*9ae0*/  IMAD.MOV.U32 R15, RZ, RZ, -0x1 ;  /* 0xffffffffff0f7424 */ /* 0x000fce00078e00ff */
[----:B------:R-:W-:Y:S05]  /*9af0*/  WARPSYNC.COLLECTIVE R15, `(.L_x_2245) ;  /* 0x000000000f087348 */ /* 0x000fea0003c00000 */
[----:B------:R1:W2:Y:S02]  /*9b00*/  SHFL.IDX P6, R14, R13, R12, R11 ;  /* 0x0000000c0d0e7389 */ /* 0x0002a400000c000b */
[----:B-12---:R-:W-:Y:S01]  /*9b10*/  ENDCOLLECTIVE ;  /* 0x000000000000791b */ /* 0x006fe20003800000 */
.L_x_2245:
[----:B------:R-:W-:Y:S05]  /*9b20*/  BRA `(.L_x_2246) ;  /* 0xffffff7400c47947 */ /* 0x000fea000383ffff */
.L_x_2161:
[----:B--2---:R2:W3:Y:S02]  /*9b30*/  SYNCS.PHASECHK.TRANS64.TRYWAIT P0, [R235+URZ+0x26800], R4 ;  /* 0x02680004eb0075a7 */ /* 0x0044e4000800017f */
[----:B---3--:R-:W-:Y:S05]  /*9b40*/  @!P0 NANOSLEEP.SYNCS 0x989680 ;  /* 0x009896800000895d */ /* 0x008fea0003900000 */
[----:B------:R-:W3:Y:S02]  /*9b50*/  @!P0 SYNCS.PHASECHK.TRANS64 P0, [R235+URZ+0x26800], R4 ;  /* 0x02680004eb0085a7 */ /* 0x000ee4000800007f */
[----:B---3--:R-:W-:Y:S05]  /*9b60*/  @!P0 BRA `(.L_x_2161) ;  /* 0xfffffffc00f08947 */ /* 0x008fea000383ffff */
[----:B------:R-:W-:Y:S05]  /*9b70*/  BRA `(.L_x_2160) ;  /* 0xffffff7400ec7947 */ /* 0x000fea000383ffff */
.L_x_2166:
[----:B--2---:R-:W-:-:S04]  /*9b80*/  IMAD.U32 R5, RZ, RZ, UR9 ;  /* 0x00000009ff057e24 */ /* 0x004fc8000f8e00ff */
[----:B------:R2:W3:Y:S03]  /*9b90*/  SYNCS.PHASECHK.TRANS64.TRYWAIT P1, [R5+URZ+0x26810], R120 ;  /* 0x02681078050075a7 */ /* 0x0004e6000802017f */
[----:B---3--:R-:W-:Y:S05]  /*9ba0*/  @!P1 NANOSLEEP.SYNCS 0x989680 ;  /* 0x009896800000995d */ /* 0x008fea0003900000 */
[----:B------:R-:W3:Y:S02]  /*9bb0*/  @!P1 SYNCS.PHASECHK.TRANS64 P1, [R5+URZ+0x26810], R120 ;  /* 0x02681078050095a7 */ /* 0x000ee4000802007f */
[----:B---3--:R-:W-:Y:S05]  /*9bc0*/  @!P1 BRA `(.L_x_2166) ;  /* 0xfffffffc00ec9947 */ /* 0x008fea000383ffff */
[----:B------:R-:W-:Y:S05]  /*9bd0*/  BRA `(.L_x_2165) ;  /* 0xffffff8000487947 */ /* 0x000fea000383ffff */
.L_x_2170:
[----:B------:R-:W-:-:S04]  /*9be0*/  IMAD.U32 R121, RZ, RZ, UR9 ;  /* 0x00000009ff797e24 */ /* 0x000fc8000f8e00ff */
[----:B------:R1:W1:Y:S03]  /*9bf0*/  SYNCS.PHASECHK.TRANS64.TRYWAIT P1, [R121+URZ+0x26830], R120 ;  /* 0x02683078790075a7 */ /* 0x000266000802017f */
[----:B-1----:R-:W-:Y:S05]  /*9c00*/  @!P1 NANOSLEEP.SYNCS 0x989680 ;  /* 0x009896800000995d */ /* 0x002fea0003900000 */
[----:B------:R-:W1:Y:S02]  /*9c10*/  @!P1 SYNCS.PHASECHK.TRANS64 P1, [R121+URZ+0x26830], R120 ;  /* 0x02683078790095a7 */ /* 0x000e64000802007f */
[----:B-1----:R-:W-:Y:S05]  /*9c20*/  @!P1 BRA `(.L_x_2170) ;  /* 0xfffffffc00ec9947 */ /* 0x002fea000383ffff */
[----:B------:R-:W-:Y:S05]  /*9c30*/  BRA `(.L_x_2169) ;  /* 0xffffff88000c7947 */ /* 0x000fea000383ffff */
.L_x_2219:
[----:B-1----:R1:W2:Y:S02]  /*9c40*/  SYNCS.PHASECHK.TRANS64.TRYWAIT P0, [R16+URZ+0x26820], R3 ;  /* 0x02682003100075a7 */ /* 0x0022a4000800017f */
[----:B--2---:R-:W-:Y:S05]  /*9c50*/  @!P0 NANOSLEEP.SYNCS 0x989680 ;  /* 0x009896800000895d */ /* 0x004fea0003900000 */
[----:B------:R-:W2:Y:S02]  /*9c60*/  @!P0 SYNCS.PHASECHK.TRANS64 P0, [R16+URZ+0x26820], R3 ;  /* 0x02682003100085a7 */ /* 0x000ea4000800007f */
[----:B--2---:R-:W-:Y:S05]  /*9c70*/  @!P0 BRA `(.L_x_2219) ;  /* 0xfffffffc00f08947 */ /* 0x004fea000383ffff */
[----:B------:R-:W-:Y:S05]  /*9c80*/  BRA `(.L_x_2247) ;  /* 0xffffffdc00107947 */ /* 0x000fea000383ffff */
.L_x_2223:
[----:B-1----:R1:W3:Y:S02]  /*9c90*/  SYNCS.PHASECHK.TRANS64.TRYWAIT P1, [R16+URZ+0x26840], R21 ;  /* 0x02684015100075a7 */ /* 0x0022e4000802017f */
[----:B---3--:R-:W-:Y:S05]  /*9ca0*/  @!P1 NANOSLEEP.SYNCS 0x989680 ;  /* 0x009896800000995d */ /* 0x008fea0003900000 */
[----:B------:R-:W3:Y:S02]  /*9cb0*/  @!P1 SYNCS.PHASECHK.TRANS64 P1, [R16+URZ+0x26840], R21 ;  /* 0x02684015100095a7 */ /* 0x000ee4000802007f */
[----:B---3--:R-:W-:Y:S05]  /*9cc0*/  @!P1 BRA `(.L_x_2223) ;  /* 0xfffffffc00f09947 */ /* 0x008fea000383ffff */
[----:B------:R-:W-:Y:S05]  /*9cd0*/  BRA `(.L_x_2248) ;  /* 0xffffffe400407947 */ /* 0x000fea000383ffff */
.L_x_2225:
[----:B--2---:R2:W3:Y:S02]  /*9ce0*/  SYNCS.PHASECHK.TRANS64.TRYWAIT P1, [R16+URZ+0x26828], R21 ;  /* 0x02682815100075a7 */ /* 0x0044e4000802017f */
[----:B---3--:R-:W-:Y:S05]  /*9cf0*/  @!P1 NANOSLEEP.SYNCS 0x989680 ;  /* 0x009896800000995d */ /* 0x008fea0003900000 */
[----:B------:R-:W3:Y:S02]  /*9d00*/  @!P1 SYNCS.PHASECHK.TRANS64 P1, [R16+URZ+0x26828], R21 ;  /* 0x02682815100095a7 */ /* 0x000ee4000802007f */
[----:B---3--:R-:W-:Y:S05]  /*9d10*/  @!P1 BRA `(.L_x_2225) ;  /* 0xfffffffc00f09947 */ /* 0x008fea000383ffff */
[----:B------:R-:W-:Y:S05]  /*9d20*/  BRA `(.L_x_2249) ;  /* 0xffffffe400f07947 */ /* 0x000fea000383ffff */
.L_x_2227:
[----:B---3--:R3:W4:Y:S02]  /*9d30*/  SYNCS.PHASECHK.TRANS64.TRYWAIT P1, [R16+URZ+0x26848], R21 ;  /* 0x02684815100075a7 */ /* 0x008724000802017f */
[----:B----4-:R-:W-:Y:S05]  /*9d40*/  @!P1 NANOSLEEP.SYNCS 0x989680 ;  /* 0x009896800000995d */ /* 0x010fea0003900000 */
[----:B------:R-:W4:Y:S02]  /*9d50*/  @!P1 SYNCS.PHASECHK.TRANS64 P1, [R16+URZ+0x26848], R21 ;  /* 0x02684815100095a7 */ /* 0x000f24000802007f */
[----:B----4-:R-:W-:Y:S05]  /*9d60*/  @!P1 BRA `(.L_x_2227) ;  /* 0xfffffffc00f09947 */ /* 0x010fea000383ffff */
[----:B------:R-:W-:Y:S05]  /*9d70*/  BRA `(.L_x_2250) ;  /* 0xffffffe800a07947 */ /* 0x000fea000383ffff */
.L_x_2229:
[----:B------:R-:W-:-:S07]  /*9d80*/  SHF.L.U32 R5, R11, 0x1f, RZ ;  /* 0x0000001f0b057819 */ /* 0x000fce00000006ff */
.L_x_2251:
[----:B------:R1:W1:Y:S02]  /*9d90*/  SYNCS.PHASECHK.TRANS64.TRYWAIT P1, [R16+URZ+0x26820], R5 ;  /* 0x02682005100075a7 */ /* 0x000264000802017f */
[----:B-1----:R-:W-:Y:S05]  /*9da0*/  @!P1 NANOSLEEP.SYNCS 0x989680 ;  /* 0x009896800000995d */ /* 0x002fea0003900000 */
[----:B------:R-:W1:Y:S02]  /*9db0*/  @!P1 SYNCS.PHASECHK.TRANS64 P1, [R16+URZ+0x26820], R5 ;  /* 0x02682005100095a7 */ /* 0x000e64000802007f */
[----:B-1----:R-:W-:Y:S05]  /*9dc0*/  @!P1 BRA `(.L_x_2251) ;  /* 0xfffffffc00f09947 */ /* 0x002fea000383ffff */
[----:B------:R-:W-:Y:S05]  /*9dd0*/  BRA `(.L_x_2252) ;  /* 0xffffffec00387947 */ /* 0x000fea000383ffff */
.L_x_2232:
[----:B-1----:R1:W2:Y:S02]  /*9de0*/  SYNCS.PHASECHK.TRANS64.TRYWAIT P1, [R16+URZ+0x26840], R13 ;  /* 0x0268400d100075a7 */ /* 0x0022a4000802017f */
[----:B--2---:R-:W-:Y:S05]  /*9df0*/  @!P1 NANOSLEEP.SYNCS 0x989680 ;  /* 0x009896800000995d */ /* 0x004fea0003900000 */
[----:B------:R-:W2:Y:S02]  /*9e00*/  @!P1 SYNCS.PHASECHK.TRANS64 P1, [R16+URZ+0x26840], R13 ;  /* 0x0268400d100095a7 */ /* 0x000ea4000802007f */
[----:B--2---:R-:W-:Y:S05]  /*9e10*/  @!P1 BRA `(.L_x_2232) ;  /* 0xfffffffc00f09947 */ /* 0x004fea000383ffff */
[----:B------:R-:W-:Y:S05]  /*9e20*/  BRA `(.L_x_2253) ;  /* 0xfffffff0000c7947 */ /* 0x000fea000383ffff */
.L_x_2234:
[----:B--2---:R2:W1:Y:S02]  /*9e30*/  SYNCS.PHASECHK.TRANS64.TRYWAIT P1, [R16+URZ+0x26828], R13 ;  /* 0x0268280d100075a7 */ /* 0x004464000802017f */
[----:B-1----:R-:W-:Y:S05]  /*9e40*/  @!P1 NANOSLEEP.SYNCS 0x989680 ;  /* 0x009896800000995d */ /* 0x002fea0003900000 */
[----:B------:R-:W1:Y:S02]  /*9e50*/  @!P1 SYNCS.PHASECHK.TRANS64 P1, [R16+URZ+0x26828], R13 ;  /* 0x0268280d100095a7 */ /* 0x000e64000802007f */
[----:B-1----:R-:W-:Y:S05]  /*9e60*/  @!P1 BRA `(.L_x_2234) ;  /* 0xfffffffc00f09947 */ /* 0x002fea000383ffff */
[----:B------:R-:W-:Y:S05]  /*9e70*/  BRA `(.L_x_2254) ;  /* 0xfffffff000b07947 */ /* 0x000fea000383ffff */
.L_x_2236:
[----:B------:R1:W1:Y:S02]  /*9e80*/  SYNCS.PHASECHK.TRANS64.TRYWAIT P0, [R3+URZ+0x26840], R0 ;  /* 0x02684000030075a7 */ /* 0x000264000800017f */
[----:B-1----:R-:W-:Y:S05]  /*9e90*/  @!P0 NANOSLEEP.SYNCS 0x989680 ;  /* 0x009896800000895d */ /* 0x002fea0003900000 */
[----:B------:R-:W1:Y:S02]  /*9ea0*/  @!P0 SYNCS.PHASECHK.TRANS64 P0, [R3+URZ+0x26840], R0 ;  /* 0x02684000030085a7 */ /* 0x000e64000800007f */
[----:B-1----:R-:W-:Y:S05]  /*9eb0*/  @!P0 BRA `(.L_x_2236) ;  /* 0xfffffffc00f08947 */ /* 0x002fea000383ffff */
[----:B------:R-:W-:Y:S05]  /*9ec0*/  BRA `(.L_x_2255) ;  /* 0xfffffff400807947 */ /* 0x000fea000383ffff */
.L_x_2238:
[----:B------:R-:W-:Y:S01]  /*9ed0*/  BSSY B1, `(.L_x_2256) ;  /* 0x0000006000017945 */ /* 0x000fe20003800000 */
[----:B------:R-:W-:-:S07]  /*9ee0*/  IMAD.MOV.U32 R15, RZ, RZ, -0x1 ;  /* 0xffffffffff0f7424 */ /* 0x000fce00078e00ff */
[----:B------:R-:W-:Y:S05]  /*9ef0*/  WARPSYNC.COLLECTIVE R15, `(.L_x_2257) ;  /* 0x000000000f0c7348 */ /* 0x000fea0003c00000 */
[----:B------:R-:W-:Y:S02]  /*9f00*/  ELECT P6, UR62, PT ;  /* 0x00000000003e782f */ /* 0x000fe400038c0000 */
[----:B------:R-:W-:Y:S01]  /*9f10*/  MOV R14, UR62 ;  /* 0x0000003e000e7c02 */ /* 0x000fe20008000f00 */
[----:B------:R-:W-:Y:S10]  /*9f20*/  ENDCOLLECTIVE ;  /* 0x000000000000791b */ /* 0x000ff40003800000 */
.L_x_2257:
[----:B------:R-:W-:Y:S05]  /*9f30*/  BSYNC B1 ;  /* 0x0000000000017941 */ /* 0x000fea0003800000 */
.L_x_2256:
[----:B------:R-:W-:Y:S05]  /*9f40*/  BRA `(.L_x_2258) ;  /* 0xfffffff800487947 */ /* 0x000fea000383ffff */
.L_x_2240:
[----:B-1----:R1:W2:Y:S02]  /*9f50*/  SYNCS.PHASECHK.TRANS64.TRYWAIT P0, [R6+URZ], R5 ;  /* 0x00000005060075a7 */ /* 0x0022a4000800017f */
[----:B--2---:R-:W-:Y:S05]  /*9f60*/  @!P0 NANOSLEEP.SYNCS 0x989680 ;  /* 0x009896800000895d */ /* 0x004fea0003900000 */
[----:B------:R-:W2:Y:S02]  /*9f70*/  @!P0 SYNCS.PHASECHK.TRANS64 P0, [R6+URZ], R5 ;  /* 0x00000005060085a7 */ /* 0x000ea4000800007f */
[----:B--2---:R-:W-:Y:S05]  /*9f80*/  @!P0 BRA `(.L_x_2240) ;  /* 0xfffffffc00f08947 */ /* 0x004fea000383ffff */
[----:B------:R-:W-:Y:S05]  /*9f90*/  BRA `(.L_x_2259) ;  /* 0xfffffff800887947 */ /* 0x000fea000383ffff */
.L_x_2241:
[----:B--2---:R2:W3:Y:S02]  /*9fa0*/  SYNCS.PHASECHK.TRANS64.TRYWAIT P0, [R3+URZ], R2 ;  /* 0x00000002030075a7 */ /* 0x0044e4000800017f */
[----:B---3--:R-:W-:Y:S05]  /*9fb0*/  @!P0 NANOSLEEP.SYNCS 0x989680 ;  /* 0x009896800000895d */ /* 0x008fea0003900000 */
[----:B------:R-:W3:Y:S02]  /*9fc0*/  @!P0 SYNCS.PHASECHK.TRANS64 P0, [R3+URZ], R2 ;  /* 0x00000002030085a7 */ /* 0x000ee4000800007f */
[----:B---3--:R-:W-:Y:S05]  /*9fd0*/  @!P0 BRA `(.L_x_2241) ;  /* 0xfffffffc00f08947 */ /* 0x008fea000383ffff */
[----:B------:R-:W-:Y:S05]  /*9fe0*/  BRA `(.L_x_2260) ;  /* 0xfffffff8007c7947 */ /* 0x000fea000383ffff */
.L_x_2243:
[----:B--2---:R2:W3:Y:S02]  /*9ff0*/  SYNCS.PHASECHK.TRANS64.TRYWAIT P0, [R0+URZ], R5 ;  /* 0x00000005000075a7 */ /* 0x0044e4000800017f */
[----:B---3--:R-:W-:Y:S05]  /*a000*/  @!P0 NANOSLEEP.SYNCS 0x989680 ;  /* 0x009896800000895d */ /* 0x008fea0003900000 */
[----:B------:R-:W3:Y:S02]  /*a010*/  @!P0 SYNCS.PHASECHK.TRANS64 P0, [R0+URZ], R5 ;  /* 0x00000005000085a7 */ /* 0x000ee4000800007f */
[----:B---3--:R-:W-:Y:S05]  /*a020*/  @!P0 BRA `(.L_x_2243) ;  /* 0xfffffffc00f08947 */ /* 0x008fea000383ffff */
[----:B------:R-:W-:Y:S05]  /*a030*/  BRA `(.L_x_2261) ;  /* 0xfffffff800807947 */ /* 0x000fea000383ffff */
.L_x_2262:
        /* <DEDUP_REMOVED lines=12> */
.L_x_3311:


//--------------------- .text._ZN7cutlass13device_kernelIN5flash11enable_sm90INS1_16FlashAttnBwdSm90INS1_25CollectiveMainloopBwdSm90ILi2ELi2ELi2EN4cute5tupleIJNS5_1CILi1EEES8_S8_EEENS6_IJNS7_ILi64EEENS7_ILi128EEENS7_ILi96EEEEEENS_6half_tEfNS_4arch4Sm90ELb1ELb0ELb1ELb0ELb1ELb1ELb0ELb0ELi2ELi1ELi2ELi1ELb1EEENS1_21CollectiveEpilogueBwdISD_SE_SG_Li256ELb0ELb0ELi1EEENS1_25SingleTileBwdLPTSchedulerILb0ELi128ELb1EEEEEEEEEvNT_6ParamsE --------------------------
	.section	.text._ZN7cutlass13device_kernelIN5flash11enable_sm90INS1_16FlashAttnBwdSm90INS1_25CollectiveMainloopBwdSm90ILi2ELi2ELi2EN4cute5tupleIJNS5_1CILi1EEES8_S8_EEENS6_IJNS7_ILi64EEENS7_ILi128EEENS7_ILi96EEEEEENS_6half_tEfNS_4arch4Sm90ELb1ELb0ELb1ELb0ELb1ELb1ELb0ELb0ELi2ELi1ELi2ELi1ELb1EEENS1_21CollectiveEpilogueBwdISD_SE_SG_Li256ELb0ELb0ELi1EEENS1_25SingleTileBwdLPTSchedulerILb0ELi128ELb1EEEEEEEEEvNT_6ParamsE,"ax",@progbits
	.align	128
.text._ZN7cutlass13device_kernelIN5flash11enable_sm90INS1_16FlashAttnBwdSm90INS1_25CollectiveMainloopBwdSm90ILi2ELi2ELi2EN4cute5tupleIJNS5_1CILi1EEES8_S8_EEENS6_IJNS7_ILi64EEENS7_ILi128EEENS7_ILi96EEEEEENS_6half_tEfNS_4arch4Sm90ELb1ELb0ELb1ELb0ELb1ELb1ELb0ELb0ELi2ELi1ELi2ELi1ELb1EEENS1_21CollectiveEpilogueBwdISD_SE_SG_Li256ELb0ELb0ELi1EEENS1_25SingleTileBwdLPTSchedulerILb0ELi128ELb1EEEEEEEEEvNT_6ParamsE:
        .type           _ZN7cutlass13device_kernelIN5flash11enable_sm90INS1_16FlashAttnBwdSm90INS1_25CollectiveMainloopBwdSm90ILi2ELi2ELi2EN4cute5tupleIJNS5_1CILi1EEES8_S8_EEENS6_IJNS7_ILi64EEENS7_ILi128EEENS7_ILi96EEEEEENS_6half_tEfNS_4arch4Sm90ELb1ELb0ELb1ELb0ELb1ELb1ELb0ELb0ELi2ELi1ELi2ELi1ELb1EEENS1_21CollectiveEpilogueBwdISD_SE_SG_Li256ELb0ELb0ELi1EEENS1_25SingleTileBwdLPTSchedulerILb0ELi128ELb1EEEEEEEEEvNT_6ParamsE,@function
        .size           _ZN7cutlass13device_kernelIN5flash11enable_sm90INS1_16FlashAttnBwdSm90INS1_25CollectiveMainloopBwdSm90ILi2ELi2ELi2EN4cute5tupleIJNS5_1CILi1EEES8_S8_EEENS6_IJNS7_ILi64EEENS7_ILi128EEENS7_ILi96EEEEEENS_6half_tEfNS_4arch4Sm90ELb1ELb0ELb1ELb0ELb1ELb1ELb0ELb0ELi2ELi1ELi2ELi1ELb1EEENS1_21CollectiveEpilogueBwdISD_SE_SG_Li256ELb0ELb0ELi1EEENS1_25SingleTileBwdLPTSchedulerILb0ELi128ELb1EEEEEEEEEvNT_6ParamsE,(.L_x_3312 - _ZN7cutlass13device_kernelIN5flash11enable_sm90INS1_16FlashAttnBwdSm90INS1_25CollectiveMainloopBwdSm90ILi2ELi2ELi2EN4cute5tupleIJNS5_1CILi1EEES8_S8_EEENS6_IJNS7_ILi64EEENS7_ILi128EEENS7_ILi96EEEEEENS_6half_tEfNS_4arch4Sm90ELb1ELb0ELb1ELb0ELb1ELb1ELb0ELb0ELi2ELi1ELi2ELi1ELb1EEENS1_21CollectiveEpilogueBwdISD_SE_SG_Li256ELb0ELb0ELi1EEENS1_25SingleTileBwdLPTSchedulerILb0ELi128ELb1EEEEEEEEEvNT_6ParamsE)
        .other          _ZN7cutlass13device_kernelIN5flash11enable_sm90INS1_16FlashAttnBwdSm90INS1_25CollectiveMainloopBwdSm90ILi2ELi2ELi2EN4cute5tupleIJNS5_1CILi1EEES8_S8_EEENS6_IJNS7_ILi64EEENS7_ILi128EEENS7_ILi96EEEEEENS_6half_tEfNS_4arch4Sm90ELb1ELb0ELb1ELb0ELb1ELb1ELb0ELb0ELi2ELi1ELi2ELi1ELb1EEENS1_21CollectiveEpilogueBwdISD_SE_SG_Li256ELb0ELb0ELi1EEENS1_25SingleTileBwdLPTSchedulerILb0ELi128ELb1EEEEEEEEEvNT_6ParamsE,@"STO_CUDA_ENTRY STV_DEFAULT"
_ZN7cutlass13device_kernelIN5flash11enable_sm90INS1_16FlashAttnBwdSm90INS1_25CollectiveMainloopBwdSm90ILi2ELi2ELi2EN4cute5tupleIJNS5_1CILi1EEES8_S8_EEENS6_IJNS7_ILi64EEENS7_ILi128EEENS7_ILi96EEEEEENS_6half_tEfNS_4arch4Sm90ELb1ELb0ELb1ELb0ELb1ELb1ELb0ELb0ELi2ELi1ELi2ELi1ELb1EEENS1_21CollectiveEpilogueBwdISD_SE_SG_Li256ELb0ELb0ELi1EEENS1_25SingleTileBwdLPTSchedulerILb0ELi128ELb1EEEEEEEEEvNT_6ParamsE:
        /* <DEDUP_REMOVED lines=30> */
.L_x_2264:
[----:B------:R-:W-:Y:S05]  /*01e0*/  BSYNC B0 ;  /* 0x0000000000007941 */ /* 0x000fea0003800000 */
.L_x_2263:
        /* <DEDUP_REMOVED lines=37> */
.L_x_2265:
        /* <DEDUP_REMOVED lines=22> */
.L_x_2266:
[----:B------:R-:W-:Y:S01]  /*05a0*/  PLOP3.LUT P0, PT, PT, PT, UP0, 0x80, 0x0 ;  /* 0x000000000000781c */ /* 0x000fe20003f0f008 */
[----:B------:R-:W-:Y:S01]  /*05b0*/  NOP ;  /* 0x0000000000007918 */ /* 0x000fe20000000000 */
[----:B------:R-:W-:Y:S01]  /*05c0*/  ULDC.64 UR46, c[0x0][0x208] ;  /* 0x00008200002e7ab9 */ /* 0x000fe20000000a00 */
[----:B-12-4-:R-:W-:Y:S10]  /*05d0*/  BAR.SYNC.DEFER_BLOCKING 0x0 ;  /* 0x0000000000007b1d */ /* 0x016ff40000010000 */
[----:B------:R-:W-:Y:S05]  /*05e0*/  @!P0 BRA `(.L_x_2267) ;  /* 0x0000005c00a48947 */ /* 0x000fea0003800000 */
.L_x_2268:
        /* <DEDUP_REMOVED lines=32> */
.L_x_2269:
[----:B------:R-:W-:Y:S01]  /*07f0*/  ULDC UR7, c[0x0][0xb44] ;  /* 0x0002d10000077ab9 */ /* 0x000fe20000000800 */
[----:B------:R-:W-:Y:S01]  /*0800*/  UMOV UR37, UR10 ;  /* 0x0000000a00257c82 */ /* 0x000fe20008000000 */
[----:B------:R-:W-:-:S11]  /*0810*/  UISETP.NE.AND UP0, UPT, UR7, 0x1, UPT ;  /* 0x000000010700788c */ /* 0x000fd6000bf05270 */
[----:B------:R-:W-:Y:S02]  /*0820*/  @UP0 ULDC.64 UR8, c[0x0][0xb48] ;  /* 0x0002d20000080ab9 */ /* 0x000fe40000000a00 */
[----:B------:R-:W-:-:S04]  /*0830*/  UIMAD.WIDE.U32 UR4, UR10, UR8, URZ ;  /* 0x000000080a0472a5 */ /* 0x000fc8000f8e003f */
[----:B------:R-:W-:-:S04]  /*0840*/  @UP0 USHF.R.U32.HI UR37, URZ, UR9, UR5 ;  /* 0x000000093f250299 */ /* 0x000fc80008011605 */
[----:B------:R-:W-:-:S12]  /*0850*/  UIMAD UR4, UR37, UR7, URZ ;  /* 0x00000007250472a4 */ /* 0x000fd8000f8e023f */
.L_x_2270:
[----:B------:R-:W-:Y:S01]  /*0860*/  ULDC UR43, c[0x0][0xb38] ;  /* 0x0002ce00002b7ab9 */ /* 0x000fe20000000800 */
[----:B------:R-:W-:Y:S02]  /*0870*/  UIADD3 UR4, UR10, -UR4, URZ ;  /* 0x800000040a047290 */ /* 0x000fe4000fffe03f */
[----:B------:R-:W-:Y:S01]  /*0880*/  UISETP.NE.AND UP0, UPT, UR43, 0x1, UPT ;  /* 0x000000012b00788c */ /* 0x000fe2000bf05270 */
[----:B------:R-:W-:Y:S01]  /*0890*/  ULDC UR5, c[0x0][0xb44] ;  /* 0x0002d10000057ab9 */ /* 0x000fe20000000800 */
[----:B------:R-:W-:Y:S02]  /*08a0*/  ULOP3.LUT UR40, URZ, UR37, URZ, 0x33, !UPT ;  /* 0x000000253f287292 */ /* 0x000fe4000f8e333f */
[----:B------:R-:W-:-:S07]  /*08b0*/  UIMAD UR6, UR6, UR5, UR4 ;  /* 0x00000005060672a4 */ /* 0x000fce000f8e0204 */
[----:B------:R-:W-:Y:S01]  /*08c0*/  @UP0 ULDC UR4, c[0x0][0xb3c] ;  /* 0x0002cf0000040ab9 */ /* 0x000fe20000000800 */
[----:B------:R-:W-:Y:S01]  /*08d0*/  @UP0 ULDC UR7, c[0x0][0xb40] ;  /* 0x0002d00000070ab9 */ /* 0x000fe20000000800 */
[----:B------:R-:W-:Y:S02]  /*08e0*/  UIMAD.WIDE.U32 UR4, UR6, UR4, URZ ;  /* 0x00000004060472a5 */ /* 0x000fe4000f8e003f */
[----:B------:R-:W-:Y:S02]  /*08f0*/  UMOV UR44, UR6 ;  /* 0x00000006002c7c82 */ /* 0x000fe40008000000 */
[----:B------:R-:W-:-:S03]  /*0900*/  @UP0 USHF.R.U32.HI UR44, URZ, UR7, UR5 ;  /* 0x000000073f2c0299 */ /* 0x000fc60008011605 */
[----:B------:R-:W-:Y:S01]  /*0910*/  ULDC UR5, c[0x0][0xb2c] ;  /* 0x0002cb0000057ab9 */ /* 0x000fe20000000800 */
[----:B------:R-:W-:Y:S02]  /*0920*/  UIADD3 UR4, -UR44, URZ, URZ ;  /* 0x0000003f2c047290 */ /* 0x000fe4000fffe13f */
[----:B------:R-:W-:Y:S01]  /*0930*/  ISETP.LE.AND P0, PT, RZ, UR44, PT ;  /* 0x0000002cff007c0c */ /* 0x000fe2000bf03270 */
[----:B------:R-:W-:Y:S02]  /*0940*/  UIADD3 UR40, UR40, UR5, URZ ;  /* 0x0000000528287290 */ /* 0x000fe4000fffe03f */
[----:B------:R-:W-:-:S10]  /*0950*/  UIMAD UR43, UR43, UR4, UR6 ;  /* 0x000000042b2b72a4 */ /* 0x000fd4000f8e0206 */
        /* <DEDUP_REMOVED lines=88> */
.L_x_2273:
        /* <DEDUP_REMOVED lines=15> */
.L_x_2272:
        /* <DEDUP_REMOVED lines=22> */
.L_x_2275:
        /* <DEDUP_REMOVED lines=15> */
.L_x_2274:
[----:B------:R-:W-:Y:S01]  /*1220*/  SHF.R.S32.HI R19, RZ, 0x1f, R18 ;  /* 0x0000001fff137819 */ /* 0x000fe20000011412 */
[----:B------:R-:W-:-:S03]  /*1230*/  UMOV UR4, 0xffffffff ;  /* 0xffffffff00047882 */ /* 0x000fc60000000000 */
[----:B------:R-:W-:-:S04]  /*1240*/  LEA.HI R0, R19, R18, RZ, 0x7 ;  /* 0x0000001213007211 */ /* 0x000fc800078f38ff */
[----:B------:R-:W-:Y:S01]  /*1250*/  SHF.R.S32.HI R17, RZ, 0x7, R0 ;  /* 0x00000007ff117819 */ /* 0x000fe20000011400 */
[----:B------:R-:W-:Y:S06]  /*1260*/  BRA.DIV UR4, `(.L_x_2276) ;  /* 0x0000009204a87947 */ /* 0x000fec000b800000 */
[----:B------:R1:W2:Y:S02]  /*1270*/  SHFL.IDX PT, R14, R17, RZ, 0x1f ;  /* 0x00001fff110e7589 */ /* 0x0002a400000e0000 */
.L_x_2381:
        /* <DEDUP_REMOVED lines=15> */
.L_x_2277:
        /* <DEDUP_REMOVED lines=19> */
.L_x_2279:
        /* <DEDUP_REMOVED lines=124> */
.L_x_2290:
[----:B------:R-:W-:-:S06]  /*1c60*/  UISETP.NE.AND UP0, UPT, UR11, 0x3, UPT ;  /* 0x000000030b00788c */ /* 0x000fcc000bf05270 */
[----:B------:R-:W-:-:S13]  /*1c70*/  PLOP3.LUT P0, PT, PT, PT, UP0, 0x80, 0x0 ;  /* 0x000000000000781c */ /* 0x000fda0003f0f008 */
[----:B-1----:R-:W-:Y:S05]  /*1c80*/  @!P0 BRA `(.L_x_2280) ;  /* 0x0000000000048947 */ /* 0x002fea0003800000 */
[----:B------:R-:W-:Y:S01]  /*1c90*/  BPT.TRAP 0x1 ;  /* 0x000000040000795c */ /* 0x000fe20000300000 */
.L_x_2280:
[----:B------:R-:W-:Y:S01]  /*1ca0*/  R2UR UR8, R235 ;  /* 0x00000000eb0872ca */ /* 0x000fe200000e0000 */
[----:B------:R-:W-:-:S05]  /*1cb0*/  IMAD.U32 R120, RZ, RZ, UR10 ;  /* 0x0000000aff787e24 */ /* 0x000fca000f8e00ff */
[----:B------:R-:W-:-:S07]  /*1cc0*/  SHF.L.U32 R120, R120, 0x1f, RZ ;  /* 0x0000001f78787819 */ /* 0x000fce00000006ff */
[----:B------:R-:W-:-:S09]  /*1cd0*/  ULEA UR8, UR4, UR8, 0x3 ;  /* 0x0000000804087291 */ /* 0x000fd2000f8e183f */
[----:B------:R1:W2:Y:S01]  /*1ce0*/  SYNCS.PHASECHK.TRANS64.TRYWAIT P1, [UR8+0x26810], R120 ;  /* 0x02681078ff0075a7 */ /* 0x0002a20008020148 */
[----:B------:R-:W-:Y:S05]  /*1cf0*/  @!P0 BRA `(.L_x_2281) ;  /* 0x0000000000048947 */ /* 0x000fea0003800000 */
[----:B------:R-:W-:Y:S01]  /*1d00*/  BPT.TRAP 0x1 ;  /* 0x000000040000795c */ /* 0x000fe20000300000 */
.L_x_2281:
[----:B--2---:R-:W-:Y:S05]  /*1d10*/  @P1 BRA `(.L_x_2282) ;  /* 0x0000000000081947 */ /* 0x004fea0003800000 */
[----:B------:R-:W2:Y:S02]  /*1d20*/  SYNCS.PHASECHK.TRANS64.TRYWAIT P1, [UR8+0x26810], R120 ;  /* 0x02681078ff0075a7 */ /* 0x000ea40008020148 */
[----:B--2---:R-:W-:Y:S05]  /*1d30*/  @!P1 BRA `(.L_x_2283) ;  /* 0x0000008800289947 */ /* 0x004fea0003800000 */
.L_x_2282:
        /* <DEDUP_REMOVED lines=66> */
.L_x_2284:
[----:B------:R1:W1:Y:S01]  /*2160*/  SYNCS.PHASECHK.TRANS64.TRYWAIT P1, [UR8+0x26830], R120 ;  /* 0x02683078ff0075a7 */ /* 0x0002620008020148 */
[----:B------:R-:W-:Y:S05]  /*2170*/  @!P0 BRA `(.L_x_2285) ;  /* 0x0000000000048947 */ /* 0x000fea0003800000 */
[----:B------:R-:W-:Y:S01]  /*2180*/  BPT.TRAP 0x1 ;  /* 0x000000040000795c */ /* 0x000fe20000300000 */
.L_x_2285:
        /* <DEDUP_REMOVED lines=50> */
.L_x_2286:
        /* <DEDUP_REMOVED lines=555> */
.L_x_2288:
        /* <DEDUP_REMOVED lines=11> */
[----:B------:R-:W-:Y:S01]  /*4810*/  UIADD3 UR14, UR9, 0x40, URZ ;  /* 0x00000040090e7890 */ /* 0x000fe2000fffe03f */
[----:B------:R-:W-:Y:S01]  /*4820*/  UMOV UR15, 0x80000020 ;  /* 0x80000020000f7882 */ /* 0x000fe20000000000 */
[----:B-1----:R-:W-:-:S05]  /*4830*/  SHF.R.U32.HI R4, RZ, 0x7, R4 ;  /* 0x00000007ff047819 */ /* 0x002fca0000011604 */
[C---:B------:R-:W-:Y:S02]  /*4840*/  VIADD R5, R4.reuse, 0x9 ;  /* 0x0000000904057836 */ /* 0x040fe40000000000 */
[----:B------:R-:W-:Y:S01]  /*4850*/  VIADD R4, R4, 0xc ;  /* 0x0000000c04047836 */ /* 0x000fe20000000000 */
[----:B------:R-:W-:Y:S02]  /*4860*/  WARPGROUP.DEPBAR.LE gsb0, 0x0 ;  /* 0x00008000000079c5 */ /* 0x000fe40000010000 */
[----:B------:R-:W-:-:S06]  /*4870*/  WARPGROUP.ARRIVE ;  /* 0x00000000000079c5 */ /* 0x000fcc0000000000 */
[----:B------:R-:W-:Y:S01]  /*4880*/  HGMMA.64x96x16.F32 R24, R156, gdesc[UR12].tnspB, R24, gsb0 ;  /* 0x4160000c9c187df0 */ /* 0x000fe20008000818 */
[----:B------:R-:W-:Y:S01]  /*4890*/  UIADD3 UR14, UR9, 0x80, URZ ;  /* 0x00000080090e7890 */ /* 0x000fe2000fffe03f */
        /* <DEDUP_REMOVED lines=26> */
.L_x_2289:
        /* <DEDUP_REMOVED lines=62> */
.L_x_2271:
        /* <DEDUP_REMOVED lines=23> */
.L_x_2292:
        /* <DEDUP_REMOVED lines=20> */
.L_x_2293:
        /* <DEDUP_REMOVED lines=18> */
.L_x_2294:
        /* <DEDUP_REMOVED lines=18> */
.L_x_2295:
        /* <DEDUP_REMOVED lines=110> */
[----:B------:R-:W-:Y:S01]  /*59f0*/  ULOP3.LUT UR4, URZ, UR37, URZ, 0x33, !UPT ;  /* 0x000000253f047292 */ /* 0x000fe2000f8e333f */
[----:B------:R-:W-:Y:S01]  /*5a00*/  ULDC UR5, c[0x0][0xb2c] ;  /* 0x0002cb0000057ab9 */ /* 0x000fe20000000800 */
[----:B------:R-:W-:Y:S02]  /*5a10*/  ULDC.64 UR6, c[0x0][0x198] ;  /* 0x0000660000067ab9 */ /* 0x000fe40000000a00 */
[----:B------:R-:W-:Y:S02]  /*5a20*/  UIADD3 UR42, UR4, UR5, URZ ;  /* 0x00000005042a7290 */ /* 0x000fe4000fffe03f */
[----:B------:R-:W-:Y:S02]  /*5a30*/  UIADD3 UR4, UP0, UR6, 0x770, URZ ;  /* 0x0000077006047890 */ /* 0x000fe4000ff1e03f */
[----:B------:R-:W-:Y:S02]  /*5a40*/  UIADD3 UR40, UR39, 0x6000, URZ ;  /* 0x0000600027287890 */ /* 0x000fe4000fffe03f */
[----:B------:R-:W-:-:S02]  /*5a50*/  UIADD3.X UR5, URZ, UR7, URZ, UP0, !UPT ;  /* 0x000000073f057290 */ /* 0x000fc400087fe43f */
[----:B------:R-:W-:Y:S02]  /*5a60*/  UIADD3 UR6, UP0, UR6, 0x670, URZ ;  /* 0x0000067006067890 */ /* 0x000fe4000ff1e03f */
[----:B------:R-:W-:Y:S02]  /*5a70*/  USHF.L.U32 UR42, UR42, 0x7, URZ ;  /* 0x000000072a2a7899 */ /* 0x000fe4000800063f */
[----:B------:R-:W-:Y:S02]  /*5a80*/  UIADD3 UR32, UR39, 0x8000, URZ ;  /* 0x0000800027207890 */ /* 0x000fe4000fffe03f */
[----:B------:R-:W-:Y:S02]  /*5a90*/  UIADD3 UR24, UR39, 0xa000, URZ ;  /* 0x0000a00027187890 */ /* 0x000fe4000fffe03f */
[----:B------:R-:W-:Y:S02]  /*5aa0*/  UIADD3.X UR7, URZ, UR7, URZ, UP0, !UPT ;  /* 0x000000073f077290 */ /* 0x000fe400087fe43f */
[----:B------:R-:W-:-:S02]  /*5ab0*/  UIADD3 UR16, UR39, 0x2000, URZ ;  /* 0x0000200027107890 */ /* 0x000fc4000fffe03f */
        /* <DEDUP_REMOVED lines=9> */
[----:B------:R-:W-:Y:S01]  /*5b50*/  UMOV UR26, UR42 ;  /* 0x0000002a001a7c82 */ /* 0x000fe20008000000 */
[----:B------:R1:W-:Y:S01]  /*5b60*/  UTMASTG.4D [UR40], [UR4] ;  /* 0x00000028040073b5 */ /* 0x0003e20008018000 */
        /* <DEDUP_REMOVED lines=9> */
[----:B------:R3:W-:Y:S01]  /*5c00*/  UTMASTG.4D [UR24], [UR4] ;  /* 0x00000018040073b5 */ /* 0x0007e20008018000 */
[----:B-1----:R-:W-:-:S02]  /*5c10*/  UMOV UR40, UR39 ;  /* 0x0000002700287c82 */ /* 0x002fc40008000000 */
[----:B------:R3:W-:Y:S01]  /*5c20*/  UTMASTG.4D [UR40], [UR6] ;  /* 0x00000028060073b5 */ /* 0x0007e20008018000 */
[----:B------:R3:W-:Y:S01]  /*5c30*/  UTMASTG.4D [UR16], [UR6] ;  /* 0x00000010060073b5 */ /* 0x0007e20008018000 */
[----:B------:R3:W-:Y:S02]  /*5c40*/  UTMASTG.4D [UR8], [UR6] ;  /* 0x00000008060073b5 */ /* 0x0007e40008018000 */
[----:B---3--:R0:W-:Y:S02]  /*5c50*/  UTMACMDFLUSH ;  /* 0x00000000000079b7 */ /* 0x0081e40000000000 */
.L_x_2297:
[----:B------:R-:W-:Y:S05]  /*5c60*/  BSYNC B0 ;  /* 0x0000000000007941 */ /* 0x000fea0003800000 */
.L_x_2296:
[----:B------:R-:W-:-:S04]  /*5c70*/  DEPBAR.LE SB0, 0x0 ;  /* 0x000080000000791a */ /* 0x000fc80000000000 */
[----:B------:R-:W-:Y:S05]  /*5c80*/  EXIT ;  /* 0x000000000000794d */ /* 0x000fea0003800000 */
.L_x_2291:
[----:B-1----:R-:W1:Y:S01]  /*5c90*/  S2R R0, SR_TID.X ;  /* 0x0000000000007919 */ /* 0x002e620000002100 */
[----:B------:R-:W2:Y:S01]  /*5ca0*/  LDC.64 R4, c[0x0][0x820] ;  /* 0x00020800ff047b82 */ /* 0x000ea20000000a00 */
[----:B------:R-:W-:Y:S01]  /*5cb0*/  USHF.R.S32.HI UR5, URZ, 0x1f, UR43 ;  /* 0x0000001f3f057899 */ /* 0x000fe2000801142b */
[----:B------:R-:W-:Y:S01]  /*5cc0*/  BSSY B0, `(.L_x_2298) ;  /* 0x000003a000007945 */ /* 0x000fe20003800000 */
[----:B------:R-:W-:Y:S02]  /*5cd0*/  ULOP3.LUT UR37, URZ, UR37, URZ, 0x33, !UPT ;  /* 0x000000253f257292 */ /* 0x000fe4000f8e333f */
[----:B------:R-:W-:-:S03]  /*5ce0*/  USHF.R.S32.HI UR8, URZ, 0x1f, UR44 ;  /* 0x0000001f3f087899 */ /* 0x000fc6000801142c */
[----:B------:R-:W3:Y:S08]  /*5cf0*/  LDC.64 R10, c[0x0][0x850] ;  /* 0x00021400ff0a7b82 */ /* 0x000ef00000000a00 */
[----:B------:R-:W4:Y:S08]  /*5d00*/  LDC R9, c[0x0][0xb2c] ;  /* 0x0002cb00ff097b82 */ /* 0x000f300000000800 */
[----:B------:R-:W5:Y:S01]  /*5d10*/  LDC R8, c[0x0][0x808] ;  /* 0x00020200ff087b82 */ /* 0x000f620000000800 */
[----:B-1----:R-:W-:-:S07]  /*5d20*/  VIADD R3, R0, 0xffffff80 ;  /* 0xffffff8000037836 */ /* 0x002fce0000000000 */
[----:B------:R-:W1:Y:S01]  /*5d30*/  LDC.64 R14, c[0x0][0x858] ;  /* 0x00021600ff0e7b82 */ /* 0x000e620000000a00 */
[----:B------:R-:W-:-:S04]  /*5d40*/  SHF.R.S32.HI R2, RZ, 0x1f, R3 ;  /* 0x0000001fff027819 */ /* 0x000fc80000011403 */
[----:B------:R-:W-:-:S03]  /*5d50*/  LEA.HI R2, R2, R3, RZ, 0x2 ;  /* 0x0000000302027211 */ /* 0x000fc600078f10ff */
[----:B------:R-:W1:Y:S01]  /*5d60*/  LDC.64 R16, c[0x0][0x828] ;  /* 0x00020a00ff107b82 */ /* 0x000e620000000a00 */
[----:B----4-:R-:W-:Y:S01]  /*5d70*/  VIADD R19, R9, UR37 ;  /* 0x0000002509137c36 */ /* 0x010fe20008000000 */
[----:B------:R-:W-:Y:S02]  /*5d80*/  LOP3.LUT R0, R2, 0x1ffffffc, RZ, 0xc0, !PT ;  /* 0x1ffffffc02007812 */ /* 0x000fe400078ec0ff */
[----:B------:R-:W-:-:S03]  /*5d90*/  SHF.R.S32.HI R2, RZ, 0x2, R2 ;  /* 0x00000002ff027819 */ /* 0x000fc60000011402 */
[----:B------:R-:W-:-:S04]  /*5da0*/  IMAD.IADD R0, R3, 0x1, -R0 ;  /* 0x0000000103007824 */ /* 0x000fc800078e0a00 */
[----:B------:R-:W-:Y:S02]  /*5db0*/  IMAD.SHL.U32 R6, R0, 0x8, RZ ;  /* 0x0000000800067824 */ /* 0x000fe400078e00ff */
[----:B--2---:R-:W-:Y:S02]  /*5dc0*/  IMAD R0, R4, UR5, RZ ;  /* 0x0000000504007c24 */ /* 0x004fe4000f8e02ff */
[----:B------:R-:W-:Y:S01]  /*5dd0*/  VIADD R18, R6, 0x40 ;  /* 0x0000004006127836 */ /* 0x000fe20000000000 */
[----:B------:R-:W-:Y:S01]  /*5de0*/  SHF.R.S32.HI R7, RZ, 0x1f, R6 ;  /* 0x0000001fff077819 */ /* 0x000fe20000011406 */
[----:B------:R-:W-:Y:S02]  /*5df0*/  IMAD R3, R5, UR43, R0 ;  /* 0x0000002b05037c24 */ /* 0x000fe4000f8e0200 */
[----:B---3--:R-:W-:Y:S02]  /*5e00*/  IMAD R0, R10, UR5, RZ ;  /* 0x000000050a007c24 */ /* 0x008fe4000f8e02ff */
[----:B------:R-:W-:-:S04]  /*5e10*/  IMAD.WIDE.U32 R4, R4, UR43, R6 ;  /* 0x0000002b04047c25 */ /* 0x000fc8000f8e0006 */
[----:B------:R-:W-:Y:S02]  /*5e20*/  IMAD.IADD R5, R5, 0x1, R3 ;  /* 0x0000000105057824 */ /* 0x000fe400078e0203 */
[----:B------:R-:W-:Y:S02]  /*5e30*/  IMAD R3, R11, UR43, R0 ;  /* 0x0000002b0b037c24 */ /* 0x000fe4000f8e0200 */
[----:B-----5:R-:W-:Y:S02]  /*5e40*/  IMAD R11, R19, -0x80, R8 ;  /* 0xffffff80130b7824 */ /* 0x020fe400078e0208 */
[----:B------:R-:W-:Y:S02]  /*5e50*/  VIADD R0, R2, 0x40 ;  /* 0x0000004002007836 */ /* 0x000fe40000000000 */
[----:B------:R-:W-:Y:S01]  /*5e60*/  IMAD.WIDE.U32 R8, R10, UR43, R6 ;  /* 0x0000002b0a087c25 */ /* 0x000fe2000f8e0006 */
[-C--:B------:R-:W-:Y:S02]  /*5e70*/  ISETP.GE.AND P1, PT, R2, R11.reuse, PT ;  /* 0x0000000b0200720c */ /* 0x080fe40003f26270 */
[----:B------:R-:W-:Y:S01]  /*5e80*/  ISETP.GE.AND P0, PT, R0, R11, PT ;  /* 0x0000000b0000720c */ /* 0x000fe20003f06270 */
[----:B-1----:R-:W-:-:S02]  /*5e90*/  IMAD R0, R14, UR8, RZ ;  /* 0x000000080e007c24 */ /* 0x002fc4000f8e02ff */
[----:B------:R-:W-:Y:S01]  /*5ea0*/  IMAD.IADD R9, R9, 0x1, R3 ;  /* 0x0000000109097824 */ /* 0x000fe200078e0203 */
[----:B------:R-:W-:Y:S01]  /*5eb0*/  SHF.R.S32.HI R3, RZ, 0x1f, R2 ;  /* 0x0000001fff037819 */ /* 0x000fe20000011402 */
[C---:B------:R-:W-:Y:S02]  /*5ec0*/  IMAD R10, R16.reuse, UR8, RZ ;  /* 0x00000008100a7c24 */ /* 0x040fe4000f8e02ff */
[----:B------:R-:W-:-:S04]  /*5ed0*/  IMAD.WIDE.U32 R12, R16, UR44, R4 ;  /* 0x0000002c100c7c25 */ /* 0x000fc8000f8e0004 */
[----:B------:R-:W-:Y:S02]  /*5ee0*/  IMAD R5, R15, UR44, R0 ;  /* 0x0000002c0f057c24 */ /* 0x000fe4000f8e0200 */
[----:B------:R-:W-:-:S04]  /*5ef0*/  IMAD.WIDE.U32 R14, R14, UR44, R8 ;  /* 0x0000002c0e0e7c25 */ /* 0x000fc8000f8e0008 */
[----:B------:R-:W-:Y:S02]  /*5f00*/  IMAD R17, R17, UR44, R10 ;  /* 0x0000002c11117c24 */ /* 0x000fe4000f8e020a */
[----:B------:R-:W-:Y:S02]  /*5f10*/  IMAD.IADD R9, R15, 0x1, R5 ;  /* 0x000000010f097824 */ /* 0x000fe400078e0205 */
[----:B------:R-:W-:-:S04]  /*5f20*/  IMAD.WIDE R10, R19, 0x80, R2 ;  /* 0x00000080130a7825 */ /* 0x000fc800078e0202 */
[----:B------:R-:W-:Y:S02]  /*5f30*/  VIADD R16, R6, 0x20 ;  /* 0x0000002006107836 */ /* 0x000fe40000000000 */
        /* <DEDUP_REMOVED lines=18> */
.L_x_2299:
[----:B------:R-:W-:Y:S05]  /*6060*/  BSYNC B0 ;  /* 0x0000000000007941 */ /* 0x000fea0003800000 */
.L_x_2298:
        /* <DEDUP_REMOVED lines=21> */
.L_x_2301:
[----:B------:R-:W-:Y:S05]  /*61c0*/  BSYNC B0 ;  /* 0x0000000000007941 */ /* 0x000fea0003800000 */
.L_x_2300:
        /* <DEDUP_REMOVED lines=18> */
.L_x_2303:
[----:B------:R-:W-:Y:S05]  /*62f0*/  BSYNC B0 ;  /* 0x0000000000007941 */ /* 0x000fea0003800000 */
.L_x_2302:
        /* <DEDUP_REMOVED lines=22> */
.L_x_2305:
[----:B------:R-:W-:Y:S05]  /*6460*/  BSYNC B0 ;  /* 0x0000000000007941 */ /* 0x000fea0003800000 */
.L_x_2304:
[----:B------:R-:W-:Y:S05]  /*6470*/  EXIT ;  /* 0x000000000000794d */ /* 0x000fea0003800000 */
.L_x_2267:
        /* <DEDUP_REMOVED lines=30> */
.L_x_2309:
[----:B------:R-:W-:Y:S01]  /*6660*/  ULDC UR9, c[0x0][0xb44] ;  /* 0x0002d10000097ab9 */ /* 0x000fe20000000800 */
[----:B------:R-:W-:Y:S01]  /*6670*/  UMOV UR7, UR8 ;  /* 0x0000000800077c82 */ /* 0x000fe20008000000 */
[----:B------:R-:W-:-:S11]  /*6680*/  UISETP.NE.AND UP0, UPT, UR9, 0x1, UPT ;  /* 0x000000010900788c */ /* 0x000fd6000bf05270 */
[----:B------:R-:W-:Y:S02]  /*6690*/  @UP0 ULDC.64 UR10, c[0x0][0xb48] ;  /* 0x0002d200000a0ab9 */ /* 0x000fe40000000a00 */
[----:B------:R-:W-:-:S04]  /*66a0*/  UIMAD.WIDE.U32 UR4, UR8, UR10, URZ ;  /* 0x0000000a080472a5 */ /* 0x000fc8000f8e003f */
[----:B------:R-:W-:-:S04]  /*66b0*/  @UP0 USHF.R.U32.HI UR7, URZ, UR11, UR5 ;  /* 0x0000000b3f070299 */ /* 0x000fc80008011605 */
[----:B------:R-:W-:-:S12]  /*66c0*/  UIMAD UR4, UR7, UR9, URZ ;  /* 0x00000009070472a4 */ /* 0x000fd8000f8e023f */
.L_x_2310:
[----:B------:R-:W-:Y:S01]  /*66d0*/  ULDC UR17, c[0x0][0xb38] ;  /* 0x0002ce0000117ab9 */ /* 0x000fe20000000800 */
[----:B------:R-:W-:Y:S02]  /*66e0*/  UIADD3 UR4, UR8, -UR4, URZ ;  /* 0x8000000408047290 */ /* 0x000fe4000fffe03f */
[----:B------:R-:W-:Y:S01]  /*66f0*/  UISETP.NE.AND UP0, UPT, UR17, 0x1, UPT ;  /* 0x000000011100788c */ /* 0x000fe2000bf05270 */
[----:B------:R-:W-:Y:S01]  /*6700*/  ULDC UR5, c[0x0][0xb44] ;  /* 0x0002d10000057ab9 */ /* 0x000fe20000000800 */
[----:B------:R-:W-:Y:S02]  /*6710*/  ULOP3.LUT UR7, URZ, UR7, URZ, 0x33, !UPT ;  /* 0x000000073f077292 */ /* 0x000fe4000f8e333f */
[----:B------:R-:W-:Y:S01]  /*6720*/  UIMAD UR6, UR6, UR5, UR4 ;  /* 0x00000005060672a4 */ /* 0x000fe2000f8e0204 */
[----:B------:R-:W-:Y:S02]  /*6730*/  ULDC UR18, c[0x0][0xb2c] ;  /* 0x0002cb0000127ab9 */ /* 0x000fe40000000800 */
[----:B------:R-:W-:-:S04]  /*6740*/  UIADD3 UR18, UR7, UR18, URZ ;  /* 0x0000001207127290 */ /* 0x000fc8000fffe03f */
        /* <DEDUP_REMOVED lines=14> */
[----:B------:R-:W-:-:S04]  /*6830*/  UIADD3 UR4, -UR5, UR4, -UR16 ;  /* 0x0000000405047290 */ /* 0x000fc8000fffe910 */
        /* <DEDUP_REMOVED lines=8> */
[----:B------:R-:W-:-:S06]  /*68c0*/  UISETP.GT.AND UP0, UPT, UR5, UR8, UPT ;  /* 0x000000080500728c */ /* 0x000fcc000bf04270 */
[----:B------:R-:W-:-:S13]  /*68d0*/  PLOP3.LUT P0, PT, PT, PT, UP0, 0x80, 0x0 ;  /* 0x000000000000781c */ /* 0x000fda0003f0f008 */
[----:B------:R-:W-:Y:S05]  /*68e0*/  @!P0 BRA `(.L_x_2308) ;  /* 0x0000003c00008947 */ /* 0x000fea0003800000 */
[----:B------:R-:W-:Y:S01]  /*68f0*/  USHF.R.S32.HI UR19, URZ, 0x1f, UR17 ;  /* 0x0000001f3f137899 */ /* 0x000fe20008011411 */
[----:B------:R-:W1:Y:S01]  /*6900*/  S2R R0, SR_TID.X ;  /* 0x0000000000007919 */ /* 0x000e620000002100 */
[----:B------:R-:W-:Y:S01]  /*6910*/  ULDC.64 UR12, c[0x0][0x2d8] ;  /* 0x0000b600000c7ab9 */ /* 0x000fe20000000a00 */
[----:B------:R-:W-:Y:S01]  /*6920*/  USHF.R.S32.HI UR9, URZ, 0x1f, UR10 ;  /* 0x0000001f3f097899 */ /* 0x000fe2000801140a */
[----:B------:R-:W-:Y:S01]  /*6930*/  LOP3.LUT R8, RZ, UR18, RZ, 0x33, !PT ;  /* 0x00000012ff087c12 */ /* 0x000fe2000f8e33ff */
[----:B------:R-:W-:Y:S02]  /*6940*/  UIMAD UR4, UR19, UR12, URZ ;  /* 0x0000000c130472a4 */ /* 0x000fe4000f8e023f */
[----:B------:R-:W-:Y:S02]  /*6950*/  UIMAD.WIDE.U32 UR6, UR17, UR12, URZ ;  /* 0x0000000c110672a5 */ /* 0x000fe4000f8e003f */
[----:B------:R-:W-:Y:S02]  /*6960*/  UIMAD UR4, UR17, UR13, UR4 ;  /* 0x0000000d110472a4 */ /* 0x000fe4000f8e0204 */
[----:B------:R-:W-:-:S02]  /*6970*/  UIADD3 UR11, UR5, -UR8, URZ ;  /* 0x80000008050b7290 */ /* 0x000fc4000fffe03f */
[----:B------:R-:W-:Y:S01]  /*6980*/  UIADD3 UR7, UR7, UR4, URZ ;  /* 0x0000000407077290 */ /* 0x000fe2000fffe03f */
[----:B------:R-:W-:Y:S01]  /*6990*/  ULDC.64 UR12, c[0x0][0x2e0] ;  /* 0x0000b800000c7ab9 */ /* 0x000fe20000000a00 */
[----:B------:R-:W-:Y:S02]  /*69a0*/  UIADD3 UR4, UR16, 0x7f, URZ ;  /* 0x0000007f10047890 */ /* 0x000fe4000fffe03f */
[----:B------:R-:W-:Y:S02]  /*69b0*/  UIMAD UR9, UR9, UR12, URZ ;  /* 0x0000000c090972a4 */ /* 0x000fe4000f8e023f */
[----:B------:R-:W-:Y:S02]  /*69c0*/  UIMAD.WIDE.U32 UR6, UR10, UR12, UR6 ;  /* 0x0000000c0a0672a5 */ /* 0x000fe4000f8e0006 */
[----:B------:R-:W-:Y:S02]  /*69d0*/  UIADD3 UR12, UR16, 0xbf, -UR14 ;  /* 0x000000bf100c7890 */ /* 0x000fe4000fffe80e */
[----:B------:R-:W-:Y:S01]  /*69e0*/  ULOP3.LUT UR14, UR11, 0x1, URZ, 0xc0, !UPT ;  /* 0x000000010b0e7892 */ /* 0x000fe2000f8ec03f */
[----:B------:R-:W-:Y:S01]  /*69f0*/  ULDC UR15, c[0x0][0x288] ;  /* 0x0000a200000f7ab9 */ /* 0x000fe20000000800 */
[----:B------:R-:W-:-:S02]  /*6a00*/  UIMAD UR9, UR10, UR13, UR9 ;  /* 0x0000000d0a0972a4 */ /* 0x000fc4000f8e0209 */
[----:B------:R-:W-:Y:S02]  /*6a10*/  UISETP.NE.U32.AND UP0, UPT, UR14, 0x1, UPT ;  /* 0x000000010e00788c */ /* 0x000fe4000bf05070 */
[----:B------:R-:W-:Y:S02]  /*6a20*/  UIMAD UR10, UR10, UR15, URZ ;  /* 0x0000000f0a0a72a4 */ /* 0x000fe4000f8e023f */
[----:B------:R-:W-:Y:S01]  /*6a30*/  USHF.R.S32.HI UR11, URZ, 0x1f, UR4 ;  /* 0x0000001f3f0b7899 */ /* 0x000fe20008011404 */
[----:B-1----:R-:W-:Y:S01]  /*6a40*/  LOP3.LUT R0, R0, 0x1f, RZ, 0xc0, !PT ;  /* 0x0000001f00007812 */ /* 0x002fe200078ec0ff */
[----:B------:R-:W-:Y:S01]  /*6a50*/  UIADD3 UR13, UP1, UR17, UR10, URZ ;  /* 0x0000000a110d7290 */ /* 0x000fe2000ff3e03f */
[----:B------:R-:W-:Y:S01]  /*6a60*/  PLOP3.LUT P1, PT, PT, PT, UP0, 0x80, 0x0 ;  /* 0x000000000000781c */ /* 0x000fe20003f2f008 */
[----:B------:R-:W-:Y:S01]  /*6a70*/  ULEA.HI UR11, UR11, UR4, URZ, 0x7 ;  /* 0x000000040b0b7291 */ /* 0x000fe2000f8f383f */
[----:B------:R-:W-:Y:S01]  /*6a80*/  ULDC UR16, c[0x0][0x760] ;  /* 0x0001d80000107ab9 */ /* 0x000fe20000000800 */
[----:B------:R-:W-:Y:S01]  /*6a90*/  ELECT P0, URZ, PT ;  /* 0x00000000003f782f */ /* 0x000fe20003800000 */
[----:B------:R-:W-:-:S02]  /*6aa0*/  UIMAD UR14, UR15, UR16, URZ ;  /* 0x000000100f0e72a4 */ /* 0x000fc4000f8e023f */
[----:B------:R-:W-:Y:S02]  /*6ab0*/  ULEA.HI.X.SX32 UR15, UR10, UR19, 0x1, UP1 ;  /* 0x000000130a0f7291 */ /* 0x000fe400088f0e3f */
[----:B------:R-:W-:Y:S02]  /*6ac0*/  USHF.R.S32.HI UR16, URZ, 0x7, UR11 ;  /* 0x000000073f107899 */ /* 0x000fe4000801140b */
[----:B------:R-:W-:-:S03]  /*6ad0*/  UIADD3 UR25, UR7, UR9, URZ ;  /* 0x0000000907197290 */ /* 0x000fc6000fffe03f */
[----:B------:R-:W-:Y:S09]  /*6ae0*/  @P1 BRA `(.L_x_2311) ;  /* 0x0000000400881947 */ /* 0x000ff20003800000 */
        /* <DEDUP_REMOVED lines=11> */
[----:B------:R-:W-:-:S04]  /*6ba0*/  ULEA UR4, UR8, UR12, 0x6 ;  /* 0x0000000c08047291 */ /* 0x000fc8000f8e303f */
[----:B------:R-:W-:-:S04]  /*6bb0*/  USHF.R.S32.HI UR10, URZ, 0x1f, UR4 ;  /* 0x0000001f3f0a7899 */ /* 0x000fc80008011404 */
[----:B------:R-:W-:-:S04]  /*6bc0*/  ULEA.HI UR10, UR10, UR4, URZ, 0x7 ;  /* 0x000000040a0a7291 */ /* 0x000fc8000f8f383f */
[----:B------:R-:W-:-:S04]  /*6bd0*/  USHF.R.S32.HI UR10, URZ, 0x7, UR10 ;  /* 0x000000073f0a7899 */ /* 0x000fc8000801140a */
[----:B------:R-:W-:-:S04]  /*6be0*/  UISETP.LT.AND UP0, UPT, UR16, UR10, UPT ;  /* 0x0000000a1000728c */ /* 0x000fc8000bf01270 */
[----:B------:R-:W-:-:S06]  /*6bf0*/  USEL UR10, UR16, UR10, UP0 ;  /* 0x0000000a100a7287 */ /* 0x000fcc0008000000 */
[----:B------:R-:W-:-:S07]  /*6c00*/  VIADD R5, R8, UR10 ;  /* 0x0000000a08057c36 */ /* 0x000fce0008000000 */
.L_x_2314:
[----:B------:R-:W2:Y:S04]  /*6c10*/  LDG.E.STRONG.GPU R4, desc[UR46][R2.64] ;  /* 0x0000002e02047981 */ /* 0x000ea8000c1ef900 */
[----:B--2---:R-:W-:Y:S01]  /*6c20*/  CCTL.IVALL ;  /* 0x00000000ff00798f */ /* 0x004fe20002000000 */
[----:B------:R-:W-:Y:S05]  /*6c30*/  YIELD ;  /* 0x0000000000007946 */ /* 0x000fea0003800000 */
[----:B------:R-:W-:-:S13]  /*6c40*/  ISETP.NE.AND P1, PT, R4, R5, PT ;  /* 0x000000050400720c */ /* 0x000fda0003f25270 */
[----:B------:R-:W-:Y:S05]  /*6c50*/  @P1 BRA `(.L_x_2314) ;  /* 0xfffffffc00ec1947 */ /* 0x000fea000383ffff */
.L_x_2313:
[----:B------:R-:W-:Y:S05]  /*6c60*/  BSYNC B1 ;  /* 0x0000000000017941 */ /* 0x000fea0003800000 */
.L_x_2312:
[----:B------:R-:W-:-:S03]  /*6c70*/  UMOV UR4, 0xffffffff ;  /* 0xffffffff00047882 */ /* 0x000fc60000000000 */
[----:B------:R-:W-:Y:S05]  /*6c80*/  BRA.DIV UR4, `(.L_x_2315) ;  /* 0x0000003a04847947 */ /* 0x000fea000b800000 */
[----:B------:R-:W-:Y:S01]  /*6c90*/  NOP ;  /* 0x0000000000007918 */ /* 0x000fe20000000000 */
.L_x_2384:
[----:B------:R-:W-:Y:S01]  /*6ca0*/  IMAD.U32 R9, RZ, RZ, UR8 ;  /* 0x00000008ff097e24 */ /* 0x000fe2000f8e00ff */
[----:B------:R-:W-:Y:S05]  /*6cb0*/  WARPSYNC.ALL ;  /* 0x0000000000007948 */ /* 0x000fea0003800000 */
[----:B------:R-:W-:Y:S01]  /*6cc0*/  BAR.SYNC.DEFER_BLOCKING 0xd, 0xa0 ;  /* 0x0342800000007b1d */ /* 0x000fe20000010000 */
[----:B------:R-:W-:-:S05]  /*6cd0*/  IMAD R9, R9, 0x1800, RZ ;  /* 0x0000180009097824 */ /* 0x000fca00078e02ff */
[----:B------:R-:W-:Y:S04]  /*6ce0*/  BSSY B1, `(.L_x_2316) ;  /* 0x0000012000017945 */ /* 0x000fe80003800000 */
[----:B------:R-:W-:Y:S05]  /*6cf0*/  @!P0 BRA `(.L_x_2317) ;  /* 0x0000000000408947 */ /* 0x000fea0003800000 */
[----:B------:R-:W1:Y:S01]  /*6d00*/  LDC.64 R6, c[0x0][0x2c0] ;  /* 0x0000b000ff067b82 */ /* 0x000e620000000a00 */
[----:B------:R-:W-:Y:S01]  /*6d10*/  IADD3 R5, P1, R9, UR6, RZ ;  /* 0x0000000609057c10 */ /* 0x000fe2000ff3e0ff */
[----:B------:R-:W-:Y:S01]  /*6d20*/  UMOV UR4, 0x400 ;  /* 0x0000040000047882 */ /* 0x000fe20000000000 */
[----:B------:R-:W-:Y:S01]  /*6d30*/  UMOV UR20, 0x0 ;  /* 0x0000000000147882 */ /* 0x000fe20000000000 */
[----:B------:R-:W-:-:S04]  /*6d40*/  UMOV UR21, 0x14f00000 ;  /* 0x14f0000000157882 */ /* 0x000fc80000000000 */
[----:B------:R-:W2:Y:S01]  /*6d50*/  S2UR UR10, SR_CgaCtaId ;  /* 0x00000000000a79c3 */ /* 0x000ea20000008800 */
[----:B-1----:R-:W-:Y:S02]  /*6d60*/  LEA R4, P3, R5, R6, 0x2 ;  /* 0x0000000605047211 */ /* 0x002fe400078610ff */
[----:B------:R-:W-:Y:S02]  /*6d70*/  LEA.HI.X.SX32 R6, R9, UR25, 0x1, P1 ;  /* 0x0000001909067c11 */ /* 0x000fe400088f0eff */
[----:B------:R-:W-:Y:S02]  /*6d80*/  R2UR UR18, R4 ;  /* 0x00000000041272ca */ /* 0x000fe400000e0000 */
[----:B------:R-:W-:Y:S01]  /*6d90*/  LEA.HI.X R5, R5, R7, R6, 0x2, P3 ;  /* 0x0000000705057211 */ /* 0x000fe200018f1406 */
[----:B--2---:R-:W-:-:S03]  /*6da0*/  ULEA UR4, UR10, UR4, 0x18 ;  /* 0x000000040a047291 */ /* 0x004fc6000f8ec03f */
[----:B------:R-:W-:Y:S01]  /*6db0*/  R2UR UR19, R5 ;  /* 0x00000000051372ca */ /* 0x000fe200000e0000 */
[----:B------:R-:W-:Y:S01]  /*6dc0*/  UMOV UR10, 0x300 ;  /* 0x00000300000a7882 */ /* 0x000fe20000000000 */
[----:B------:R-:W-:-:S11]  /*6dd0*/  UIADD3 UR4, UR4, 0xc000, URZ ;  /* 0x0000c00004047890 */ /* 0x000fd6000fffe03f */
[----:B------:R1:W-:Y:S02]  /*6de0*/  UBLKRED.G.S.ADD.F32.RN [UR18], [UR4], UR10, desc[UR20] ;  /* 0x00001412040073bb */ /* 0x0003e400080a140a */
[----:B-1----:R0:W-:Y:S02]  /*6df0*/  UTMACMDFLUSH ;  /* 0x00000000000079b7 */ /* 0x0021e40000000000 */
.L_x_2317:
[----:B------:R-:W-:Y:S05]  /*6e00*/  BSYNC B1 ;  /* 0x0000000000017941 */ /* 0x000fea0003800000 */
.L_x_2316:
        /* <DEDUP_REMOVED lines=20> */
.L_x_2319:
[----:B------:R-:W-:Y:S05]  /*6f50*/  BSYNC B1 ;  /* 0x0000000000017941 */ /* 0x000fea0003800000 */
.L_x_2318:
[----:B------:R-:W-:Y:S06]  /*6f60*/  BAR.ARV 0xa, 0xa0 ;  /* 0x0282800000007b1d */ /* 0x000fec0000002000 */
[----:B------:R-:W-:Y:S04]  /*6f70*/  BSSY B1, `(.L_x_2320) ;  /* 0x0000003000017945 */ /* 0x000fe80003800000 */
[----:B------:R-:W-:Y:S05]  /*6f80*/  @!P0 BRA `(.L_x_2321) ;  /* 0x0000000000048947 */ /* 0x000fea0003800000 */
[----:B------:R-:W-:-:S04]  /*6f90*/  DEPBAR.LE SB0, 0x0 ;  /* 0x000080000000791a */ /* 0x000fc80000000000 */
.L_x_2321:
[----:B------:R-:W-:Y:S05]  /*6fa0*/  BSYNC B1 ;  /* 0x0000000000017941 */ /* 0x000fea0003800000 */
.L_x_2320:
        /* <DEDUP_REMOVED lines=19> */
.L_x_2323:
[----:B------:R-:W-:Y:S05]  /*70e0*/  BSYNC B1 ;  /* 0x0000000000017941 */ /* 0x000fea0003800000 */
.L_x_2322:
[----:B------:R-:W-:Y:S01]  /*70f0*/  UIADD3 UR17, UR8, 0x1, URZ ;  /* 0x0000000108117890 */ /* 0x000fe2000fffe03f */
[----:B------:R-:W-:Y:S11]  /*7100*/  BRA `(.L_x_2324) ;  /* 0x0000000000047947 */ /* 0x000ff60003800000 */
.L_x_2311:
[----:B------:R-:W-:-:S05]  /*7110*/  UMOV UR17, UR8 ;  /* 0x0000000800117c82 */ /* 0x000fca0008000000 */
.L_x_2324:
[----:B------:R-:W-:-:S04]  /*7120*/  UIADD3 UR4, UR8, 0x1, URZ ;  /* 0x0000000108047890 */ /* 0x000fc8000fffe03f */
[----:B------:R-:W-:-:S06]  /*7130*/  UISETP.NE.AND UP0, UPT, UR5, UR4, UPT ;  /* 0x000000040500728c */ /* 0x000fcc000bf05270 */
[----:B------:R-:W-:-:S13]  /*7140*/  PLOP3.LUT P1, PT, PT, PT, UP0, 0x80, 0x0 ;  /* 0x000000000000781c */ /* 0x000fda0003f2f008 */
[----:B------:R-:W-:Y:S05]  /*7150*/  @!P1 BRA `(.L_x_2308) ;  /* 0x0000003000e49947 */ /* 0x000fea0003800000 */
[----:B------:R-:W-:Y:S01]  /*7160*/  ULDC.64 UR10, c[0x0][0x2c0] ;  /* 0x0000b000000a7ab9 */ /* 0x000fe20000000a00 */
[----:B------:R-:W-:Y:S02]  /*7170*/  UIADD3 UR21, UR9, UR7, URZ ;  /* 0x0000000709157290 */ /* 0x000fe4000fffe03f */
[----:B------:R-:W-:Y:S01]  /*7180*/  ULEA UR20, UP0, UR6, UR10, 0x2 ;  /* 0x0000000a06147291 */ /* 0x000fe2000f80103f */
[----:B------:R-:W-:Y:S01]  /*7190*/  UMOV UR22, UR17 ;  /* 0x0000001100167c82 */ /* 0x000fe20008000000 */
[----:B------:R-:W-:Y:S02]  /*71a0*/  UMOV UR4, URZ ;  /* 0x0000003f00047c82 */ /* 0x000fe40008000000 */
[----:B------:R-:W-:Y:S02]  /*71b0*/  ULEA.HI.X UR21, UR6, UR11, UR21, 0x2, UP0 ;  /* 0x0000000b06157291 */ /* 0x000fe400080f1415 */
[----:B------:R-:W-:-:S04]  /*71c0*/  UIADD3 UR20, UP0, UR20, 0x3000, URZ ;  /* 0x0000300014147890 */ /* 0x000fc8000ff1e03f */
[----:B------:R-:W-:-:S12]  /*71d0*/  UIADD3.X UR21, URZ, UR21, URZ, UP0, !UPT ;  /* 0x000000153f157290 */ /* 0x000fd800087fe43f */
.L_x_2349:
[----:B------:R-:W-:Y:S01]  /*71e0*/  UIMAD UR23, UR14, UR17, URZ ;  /* 0x000000110e1772a4 */ /* 0x000fe2000f8e023f */
[----:B------:R-:W-:Y:S01]  /*71f0*/  ISETP.NE.AND P2, PT, R0, RZ, PT ;  /* 0x000000ff0000720c */ /* 0x000fe20003f45270 */
[----:B------:R-:W-:Y:S01]  /*7200*/  ULDC.64 UR10, c[0x0][0x768] ;  /* 0x0001da00000a7ab9 */ /* 0x000fe20000000a00 */
[----:B------:R-:W-:Y:S01]  /*7210*/  ULEA UR28, UR17, UR12, 0x6 ;  /* 0x0000000c111c7291 */ /* 0x000fe2000f8e303f */
        /* <DEDUP_REMOVED lines=8> */
[----:B------:R-:W-:-:S04]  /*72a0*/  USHF.R.S32.HI UR18, URZ, 0x1f, UR28 ;  /* 0x0000001f3f127899 */ /* 0x000fc8000801141c */
[----:B------:R-:W-:-:S04]  /*72b0*/  ULEA.HI UR18, UR18, UR28, URZ, 0x7 ;  /* 0x0000001c12127291 */ /* 0x000fc8000f8f383f */
[----:B------:R-:W-:-:S04]  /*72c0*/  USHF.R.S32.HI UR18, URZ, 0x7, UR18 ;  /* 0x000000073f127899 */ /* 0x000fc80008011412 */
[----:B------:R-:W-:-:S04]  /*72d0*/  UISETP.LT.AND UP0, UPT, UR16, UR18, UPT ;  /* 0x000000121000728c */ /* 0x000fc8000bf01270 */
[----:B------:R-:W-:-:S06]  /*72e0*/  USEL UR18, UR16, UR18, UP0 ;  /* 0x0000001210127287 */ /* 0x000fcc0008000000 */
[----:B------:R-:W-:-:S07]  /*72f0*/  VIADD R5, R8, UR18 ;  /* 0x0000001208057c36 */ /* 0x000fce0008000000 */
.L_x_2327:
[----:B------:R-:W2:Y:S04]  /*7300*/  LDG.E.STRONG.GPU R4, desc[UR46][R2.64] ;  /* 0x0000002e02047981 */ /* 0x000ea8000c1ef900 */
[----:B--2---:R-:W-:Y:S01]  /*7310*/  CCTL.IVALL ;  /* 0x00000000ff00798f */ /* 0x004fe20002000000 */
[----:B------:R-:W-:Y:S05]  /*7320*/  YIELD ;  /* 0x0000000000007946 */ /* 0x000fea0003800000 */
[----:B------:R-:W-:-:S13]  /*7330*/  ISETP.NE.AND P1, PT, R4, R5, PT ;  /* 0x000000050400720c */ /* 0x000fda0003f25270 */
[----:B------:R-:W-:Y:S05]  /*7340*/  @P1 BRA `(.L_x_2327) ;  /* 0xfffffffc00ec1947 */ /* 0x000fea000383ffff */
.L_x_2326:
[----:B------:R-:W-:Y:S05]  /*7350*/  BSYNC B1 ;  /* 0x0000000000017941 */ /* 0x000fea0003800000 */
.L_x_2325:
[----:B------:R-:W-:-:S03]  /*7360*/  UMOV UR18, 0xffffffff ;  /* 0xffffffff00127882 */ /* 0x000fc60000000000 */
[----:B------:R-:W-:Y:S05]  /*7370*/  BRA.DIV UR18, `(.L_x_2328) ;  /* 0x0000003212e47947 */ /* 0x000fea000b800000 */
[----:B------:R-:W-:Y:S01]  /*7380*/  NOP ;  /* 0x0000000000007918 */ /* 0x000fe20000000000 */
.L_x_2387:
        /* <DEDUP_REMOVED lines=10> */
[----:B------:R-:W-:Y:S01]  /*7430*/  UMOV UR31, 0x14f00000 ;  /* 0x14f00000001f7882 */ /* 0x000fe20000000000 */
[----:B-1----:R-:W-:Y:S02]  /*7440*/  ULEA UR24, UR24, UR19, 0x18 ;  /* 0x0000001318187291 */ /* 0x002fe4000f8ec03f */
[----:B------:R-:W-:-:S02]  /*7450*/  ULEA.HI.X.SX32 UR19, UR18, UR25, 0x1, UP0 ;  /* 0x0000001912137291 */ /* 0x000fc400080f0e3f */
[----:B------:R-:W-:Y:S02]  /*7460*/  ULEA UR18, UP0, UR29, UR26, 0x2 ;  /* 0x0000001a1d127291 */ /* 0x000fe4000f80103f */
[----:B------:R-:W-:Y:S02]  /*7470*/  UIADD3 UR24, UR24, 0xc000, URZ ;  /* 0x0000c00018187890 */ /* 0x000fe4000fffe03f */
[----:B------:R-:W-:Y:S01]  /*7480*/  ULEA.HI.X UR19, UR29, UR27, UR19, 0x2, UP0 ;  /* 0x0000001b1d137291 */ /* 0x000fe200080f1413 */
[----:B------:R-:W-:-:S08]  /*7490*/  UMOV UR26, 0x300 ;  /* 0x00000300001a7882 */ /* 0x000fd00000000000 */
[----:B------:R1:W-:Y:S02]  /*74a0*/  UBLKRED.G.S.ADD.F32.RN [UR18], [UR24], UR26, desc[UR30] ;  /* 0x00001e12180073bb */ /* 0x0003e400080a141a */
[----:B-1----:R0:W-:Y:S02]  /*74b0*/  UTMACMDFLUSH ;  /* 0x00000000000079b7 */ /* 0x0021e40000000000 */
.L_x_2330:
[----:B------:R-:W-:Y:S05]  /*74c0*/  BSYNC B1 ;  /* 0x0000000000017941 */ /* 0x000fea0003800000 */
.L_x_2329:
        /* <DEDUP_REMOVED lines=15> */
.L_x_2332:
[----:B------:R-:W-:Y:S05]  /*75c0*/  BSYNC B1 ;  /* 0x0000000000017941 */ /* 0x000fea0003800000 */
.L_x_2331:
[----:B------:R-:W-:Y:S06]  /*75d0*/  BAR.ARV 0xa, 0xa0 ;  /* 0x0282800000007b1d */ /* 0x000fec0000002000 */
[----:B------:R-:W-:Y:S04]  /*75e0*/  BSSY B1, `(.L_x_2333) ;  /* 0x0000003000017945 */ /* 0x000fe80003800000 */
[----:B------:R-:W-:Y:S05]  /*75f0*/  @!P0 BRA `(.L_x_2334) ;  /* 0x0000000000048947 */ /* 0x000fea0003800000 */
[----:B------:R-:W-:-:S04]  /*7600*/  DEPBAR.LE SB0, 0x0 ;  /* 0x000080000000791a */ /* 0x000fc80000000000 */
.L_x_2334:
[----:B------:R-:W-:Y:S05]  /*7610*/  BSYNC B1 ;  /* 0x0000000000017941 */ /* 0x000fea0003800000 */
.L_x_2333:
        /* <DEDUP_REMOVED lines=19> */
.L_x_2336:
[----:B------:R-:W-:Y:S05]  /*7750*/  BSYNC B1 ;  /* 0x0000000000017941 */ /* 0x000fea0003800000 */
.L_x_2335:
        /* <DEDUP_REMOVED lines=9> */
[----:B------:R-:W-:-:S04]  /*77f0*/  UIADD3 UR10, UR28, 0x40, URZ ;  /* 0x000000401c0a7890 */ /* 0x000fc8000fffe03f */
[----:B------:R-:W-:-:S04]  /*7800*/  USHF.R.S32.HI UR11, URZ, 0x1f, UR10 ;  /* 0x0000001f3f0b7899 */ /* 0x000fc8000801140a */
[----:B------:R-:W-:-:S04]  /*7810*/  ULEA.HI UR11, UR11, UR10, URZ, 0x7 ;  /* 0x0000000a0b0b7291 */ /* 0x000fc8000f8f383f */
[----:B------:R-:W-:-:S04]  /*7820*/  USHF.R.S32.HI UR11, URZ, 0x7, UR11 ;  /* 0x000000073f0b7899 */ /* 0x000fc8000801140b */
[----:B------:R-:W-:-:S04]  /*7830*/  UISETP.LT.AND UP0, UPT, UR16, UR11, UPT ;  /* 0x0000000b1000728c */ /* 0x000fc8000bf01270 */
[----:B------:R-:W-:-:S06]  /*7840*/  USEL UR11, UR16, UR11, UP0 ;  /* 0x0000000b100b7287 */ /* 0x000fcc0008000000 */
[----:B------:R-:W-:-:S07]  /*7850*/  VIADD R5, R8, UR11 ;  /* 0x0000000b08057c36 */ /* 0x000fce0008000000 */
.L_x_2339:
[----:B------:R-:W2:Y:S04]  /*7860*/  LDG.E.STRONG.GPU R4, desc[UR46][R2.64] ;  /* 0x0000002e02047981 */ /* 0x000ea8000c1ef900 */
[----:B--2---:R-:W-:Y:S01]  /*7870*/  CCTL.IVALL ;  /* 0x00000000ff00798f */ /* 0x004fe20002000000 */
[----:B------:R-:W-:Y:S05]  /*7880*/  YIELD ;  /* 0x0000000000007946 */ /* 0x000fea0003800000 */
[----:B------:R-:W-:-:S13]  /*7890*/  ISETP.NE.AND P1, PT, R4, R5, PT ;  /* 0x000000050400720c */ /* 0x000fda0003f25270 */
[----:B------:R-:W-:Y:S05]  /*78a0*/  @P1 BRA `(.L_x_2339) ;  /* 0xfffffffc00ec1947 */ /* 0x000fea000383ffff */
.L_x_2338:
[----:B------:R-:W-:Y:S05]  /*78b0*/  BSYNC B1 ;  /* 0x0000000000017941 */ /* 0x000fea0003800000 */
.L_x_2337:
[----:B------:R-:W-:-:S03]  /*78c0*/  UMOV UR10, 0xffffffff ;  /* 0xffffffff000a7882 */ /* 0x000fc60000000000 */
[----:B------:R-:W-:Y:S05]  /*78d0*/  BRA.DIV UR10, `(.L_x_2340) ;  /* 0x0000002e0aa87947 */ /* 0x000fea000b800000 */
[----:B------:R-:W-:Y:S01]  /*78e0*/  NOP ;  /* 0x0000000000007918 */ /* 0x000fe20000000000 */
.L_x_2390:
        /* <DEDUP_REMOVED lines=15> */
.L_x_2342:
[----:B------:R-:W-:Y:S05]  /*79e0*/  BSYNC B1 ;  /* 0x0000000000017941 */ /* 0x000fea0003800000 */
.L_x_2341:
        /* <DEDUP_REMOVED lines=15> */
.L_x_2344:
[----:B------:R-:W-:Y:S05]  /*7ae0*/  BSYNC B1 ;  /* 0x0000000000017941 */ /* 0x000fea0003800000 */
.L_x_2343:
[----:B------:R-:W-:Y:S06]  /*7af0*/  BAR.ARV 0xa, 0xa0 ;  /* 0x0282800000007b1d */ /* 0x000fec0000002000 */
[----:B------:R-:W-:Y:S04]  /*7b00*/  BSSY B1, `(.L_x_2345) ;  /* 0x0000003000017945 */ /* 0x000fe80003800000 */
[----:B------:R-:W-:Y:S05]  /*7b10*/  @!P0 BRA `(.L_x_2346) ;  /* 0x0000000000048947 */ /* 0x000fea0003800000 */
[----:B------:R-:W-:-:S04]  /*7b20*/  DEPBAR.LE SB0, 0x0 ;  /* 0x000080000000791a */ /* 0x000fc80000000000 */
.L_x_2346:
[----:B------:R-:W-:Y:S05]  /*7b30*/  BSYNC B1 ;  /* 0x0000000000017941 */ /* 0x000fea0003800000 */
.L_x_2345:
        /* <DEDUP_REMOVED lines=19> */
.L_x_2348:
[----:B------:R-:W-:Y:S05]  /*7c70*/  BSYNC B1 ;  /* 0x0000000000017941 */ /* 0x000fea0003800000 */
.L_x_2347:
[----:B------:R-:W-:Y:S02]  /*7c80*/  UIADD3 UR17, UR17, 0x2, URZ ;  /* 0x0000000211117890 */ /* 0x000fe4000fffe03f */
[----:B------:R-:W-:Y:S02]  /*7c90*/  UIADD3 UR4, UR4, 0x3000, URZ ;  /* 0x0000300004047890 */ /* 0x000fe4000fffe03f */
[----:B------:R-:W-:-:S06]  /*7ca0*/  UISETP.GE.AND UP0, UPT, UR17, UR5, UPT ;  /* 0x000000051100728c */ /* 0x000fcc000bf06270 */
[----:B------:R-:W-:-:S13]  /*7cb0*/  PLOP3.LUT P1, PT, PT, PT, UP0, 0x80, 0x0 ;  /* 0x000000000000781c */ /* 0x000fda0003f2f008 */
[----:B------:R-:W-:Y:S05]  /*7cc0*/  @!P1 BRA `(.L_x_2349) ;  /* 0xfffffff400449947 */ /* 0x000fea000383ffff */
[----:B------:R-:W-:Y:S05]  /*7cd0*/  BRA `(.L_x_2308) ;  /* 0x0000002800047947 */ /* 0x000fea0003800000 */
.L_x_2307:
        /* <DEDUP_REMOVED lines=21> */
.L_x_2350:
[----:B------:R-:W-:Y:S01]  /*7e30*/  ULDC UR9, c[0x0][0xb44] ;  /* 0x0002d10000097ab9 */ /* 0x000fe20000000800 */
[----:B------:R-:W-:Y:S01]  /*7e40*/  UMOV UR7, UR8 ;  /* 0x0000000800077c82 */ /* 0x000fe20008000000 */
[----:B------:R-:W-:-:S11]  /*7e50*/  UISETP.NE.AND UP0, UPT, UR9, 0x1, UPT ;  /* 0x000000010900788c */ /* 0x000fd6000bf05270 */
[----:B------:R-:W-:Y:S02]  /*7e60*/  @UP0 ULDC.64 UR10, c[0x0][0xb48] ;  /* 0x0002d200000a0ab9 */ /* 0x000fe40000000a00 */
[----:B------:R-:W-:-:S04]  /*7e70*/  UIMAD.WIDE.U32 UR4, UR8, UR10, URZ ;  /* 0x0000000a080472a5 */ /* 0x000fc8000f8e003f */
[----:B------:R-:W-:-:S04]  /*7e80*/  @UP0 USHF.R.U32.HI UR7, URZ, UR11, UR5 ;  /* 0x0000000b3f070299 */ /* 0x000fc80008011605 */
[----:B------:R-:W-:-:S12]  /*7e90*/  UIMAD UR4, UR7, UR9, URZ ;  /* 0x00000009070472a4 */ /* 0x000fd8000f8e023f */
.L_x_2351:
        /* <DEDUP_REMOVED lines=16> */
[----:B------:R-:W-:Y:S01]  /*7fa0*/  ULOP3.LUT UR7, URZ, UR7, URZ, 0x33, !UPT ;  /* 0x000000073f077292 */ /* 0x000fe2000f8e333f */
[----:B------:R-:W-:Y:S01]  /*7fb0*/  ULDC UR4, c[0x0][0xb2c] ;  /* 0x0002cb0000047ab9 */ /* 0x000fe20000000800 */
[----:B------:R-:W-:Y:S02]  /*7fc0*/  ULDC UR5, c[0x0][0x280] ;  /* 0x0000a00000057ab9 */ /* 0x000fe40000000800 */
[----:B------:R-:W-:Y:S01]  /*7fd0*/  UIADD3 UR7, UR7, UR4, URZ ;  /* 0x0000000407077290 */ /* 0x000fe2000fffe03f */
[----:B------:R-:W-:Y:S02]  /*7fe0*/  ULDC UR6, c[0x0][0x74c] ;  /* 0x0001d30000067ab9 */ /* 0x000fe40000000800 */
[----:B------:R-:W-:Y:S01]  /*7ff0*/  ULDC UR4, c[0x0][0x290] ;  /* 0x0000a40000047ab9 */ /* 0x000fe20000000800 */
[----:B------:R-:W-:-:S04]  /*8000*/  USHF.L.U32 UR11, UR7, 0x7, URZ ;  /* 0x00000007070b7899 */ /* 0x000fc8000800063f */
        /* <DEDUP_REMOVED lines=50> */
.L_x_2391:
        /* <DEDUP_REMOVED lines=15> */
.L_x_2355:
        /* <DEDUP_REMOVED lines=67> */
[----:B------:R-:W-:Y:S01]  /*8850*/  ISETP.GE.AND P1, PT, R4, R6, PT ;  /* 0x000000060400720c */ /* 0x000fe20003f26270 */
[----:B------:R1:W-:Y:S01]  /*8860*/  UTMALDG.4D [UR16], [UR48], desc[UR50] ;  /* 0x00003210300075b4 */ /* 0x0003e20008019000 */
[----:B------:R2:W-:Y:S01]  /*8870*/  UTMALDG.4D [UR40], [UR48], desc[UR50] ;  /* 0x00003228300075b4 */ /* 0x0005e20008019000 */
[----:B------:R-:W-:Y:S01]  /*8880*/  UTMALDG.4D [UR24], [UR48], desc[UR50] ;  /* 0x00003218300075b4 */ /* 0x000fe20008019000 */
[----:B------:R3:W-:Y:S01]  /*8890*/  UBLKCP.S.G [UR56], [UR32], UR7 ;  /* 0x00000038200073ba */ /* 0x0007e20008000207 */
[----:B------:R4:W-:Y:S01]  /*88a0*/  SYNCS.ARRIVE.TRANS64 RZ, [R16+URZ+0x26800], R5 ;  /* 0x0268000510ff79a7 */ /* 0x0009e2000800003f */
[----:B-1----:R-:W-:Y:S01]  /*88b0*/  UMOV UR16, 0x0 ;  /* 0x0000000000107882 */ /* 0x002fe20000000000 */
[----:B------:R-:W-:-:S02]  /*88c0*/  UMOV UR17, 0x10000000 ;  /* 0x1000000000117882 */ /* 0x000fc40000000000 */
[----:B------:R1:W-:Y:S01]  /*88d0*/  UTMALDG.4D [UR8], [UR54], desc[UR16] ;  /* 0x00001008360075b4 */ /* 0x0003e20008019000 */
[----:B--2---:R-:W-:Y:S01]  /*88e0*/  UIADD3 UR40, UR8, 0x4000, URZ ;  /* 0x0000400008287890 */ /* 0x004fe2000fffe03f */
[----:B------:R-:W-:Y:S01]  /*88f0*/  UMOV UR42, 0x40 ;  /* 0x00000040002a7882 */ /* 0x000fe20000000000 */
[----:B------:R-:W-:Y:S01]  /*8900*/  UMOV UR43, UR11 ;  /* 0x0000000b002b7c82 */ /* 0x000fe20008000000 */
[----:B------:R-:W-:Y:S01]  /*8910*/  UMOV UR44, UR12 ;  /* 0x0000000c002c7c82 */ /* 0x000fe20008000000 */
[----:B------:R-:W-:Y:S01]  /*8920*/  UMOV UR41, UR9 ;  /* 0x0000000900297c82 */ /* 0x000fe20008000000 */
[----:B---3--:R-:W-:Y:S02]  /*8930*/  UIADD3 UR32, UR8, 0x1000, URZ ;  /* 0x0000100008207890 */ /* 0x008fe4000fffe03f */
        /* <DEDUP_REMOVED lines=13> */
[----:B-1----:R-:W-:Y:S01]  /*8a10*/  UMOV UR10, 0x40 ;  /* 0x00000040000a7882 */ /* 0x002fe20000000000 */
[----:B------:R-:W-:Y:S01]  /*8a20*/  UTMALDG.4D [UR48], [UR54], desc[UR16] ;  /* 0x00001030360075b4 */ /* 0x000fe20008019000 */
[----:B------:R1:W-:Y:S01]  /*8a30*/  UTMALDG.4D [UR24], [UR54], desc[UR16] ;  /* 0x00001018360075b4 */ /* 0x0003e20008019000 */
[----:B------:R4:W-:Y:S01]  /*8a40*/  UTMALDG.4D [UR40], [UR54], desc[UR16] ;  /* 0x00001028360075b4 */ /* 0x0009e20008019000 */
[----:B--2---:R-:W-:Y:S01]  /*8a50*/  UIADD3 UR32, UR8, 0x6000, URZ ;  /* 0x0000600008207890 */ /* 0x004fe2000fffe03f */
[----:B------:R-:W-:-:S02]  /*8a60*/  UMOV UR34, UR18 ;  /* 0x0000001200227c82 */ /* 0x000fc40008000000 */
[----:B------:R4:W-:Y:S06]  /*8a70*/  UTMALDG.4D [UR56], [UR54], desc[UR16] ;  /* 0x00001038360075b4 */ /* 0x0009ec0008019000 */
[----:B------:R4:W-:Y:S01]  /*8a80*/  UTMALDG.4D [UR32], [UR30], desc[UR16] ;  /* 0x000010201e0075b4 */ /* 0x0009e20008019000 */
[----:B-1----:R-:W-:Y:S02]  /*8a90*/  UIADD3 UR24, UR8, 0x8000, URZ ;  /* 0x0000800008187890 */ /* 0x002fe4000fffe03f */
[----:B------:R-:W-:Y:S01]  /*8aa0*/  UIADD3 UR8, UR8, 0xa000, URZ ;  /* 0x0000a00008087890 */ /* 0x000fe2000fffe03f */
[----:B------:R-:W-:-:S06]  /*8ab0*/  UMOV UR26, 0x20 ;  /* 0x00000020001a7882 */ /* 0x000fcc0000000000 */
[----:B------:R4:W-:Y:S02]  /*8ac0*/  UTMALDG.4D [UR24], [UR30], desc[UR16] ;  /* 0x000010181e0075b4 */ /* 0x0009e40008019000 */
[----:B------:R4:W-:Y:S02]  /*8ad0*/  UTMALDG.4D [UR8], [UR30], desc[UR16] ;  /* 0x000010081e0075b4 */ /* 0x0009e40008019000 */
[----:B----4-:R-:W-:Y:S05]  /*8ae0*/  @P1 BRA `(.L_x_2356) ;  /* 0x0000001000f41947 */ /* 0x010fea0003800000 */
        /* <DEDUP_REMOVED lines=18> */
.L_x_2366:
[----:B--234-:R-:W-:-:S04]  /*8c10*/  SHF.L.U32 R21, R11, 0x1f, RZ ;  /* 0x0000001f0b157819 */ /* 0x01cfc800000006ff */
[----:B------:R-:W1:Y:S02]  /*8c20*/  SYNCS.PHASECHK.TRANS64.TRYWAIT P1, [R16+URZ+0x26840], R21 ;  /* 0x02684015100075a7 */ /* 0x000e64000802017f */
[----:B-1----:R-:W-:Y:S05]  /*8c30*/  @!P1 BRA `(.L_x_2358) ;  /* 0x0000001c00009947 */ /* 0x002fea0003800000 */
.L_x_2392:
[----:B------:R-:W-:Y:S05]  /*8c40*/  @P0 BRA `(.L_x_2359) ;  /* 0x0000000000140947 */ /* 0x000fea0003800000 */
[----:B------:R-:W-:Y:S01]  /*8c50*/  ISETP.NE.AND P1, PT, R6, RZ, PT ;  /* 0x000000ff0600720c */ /* 0x000fe20003f25270 */
[----:B------:R-:W-:-:S04]  /*8c60*/  IMAD.MOV.U32 R3, RZ, RZ, 0x3100 ;  /* 0x00003100ff037424 */ /* 0x000fc800078e00ff */
[----:B------:R3:W-:Y:S08]  /*8c70*/  SYNCS.ARRIVE.TRANS64 RZ, [R16+URZ+0x26830], R3 ;  /* 0x0268300310ff79a7 */ /* 0x0007f0000800003f */
[----:B------:R-:W-:Y:S05]  /*8c80*/  @!P1 BRA `(.L_x_2359) ;  /* 0x0000000000049947 */ /* 0x000fea0003800000 */
[----:B------:R-:W-:Y:S01]  /*8c90*/  BPT.TRAP 0x1 ;  /* 0x000000040000795c */ /* 0x000fe20000300000 */
.L_x_2359:
        /* <DEDUP_REMOVED lines=43> */
.L_x_2393:
[----:B------:R-:W-:Y:S05]  /*8f50*/  @P0 BRA `(.L_x_2361) ;  /* 0x0000000000140947 */ /* 0x000fea0003800000 */
[----:B------:R-:W-:Y:S01]  /*8f60*/  ISETP.NE.AND P1, PT, R6, RZ, PT ;  /* 0x000000ff0600720c */ /* 0x000fe20003f25270 */
[----:B------:R-:W-:-:S04]  /*8f70*/  IMAD.MOV.U32 R2, RZ, RZ, 0x3100 ;  /* 0x00003100ff027424 */ /* 0x000fc800078e00ff */
[----:B------:R3:W-:Y:S08]  /*8f80*/  SYNCS.ARRIVE.TRANS64 RZ, [R16+URZ+0x26818], R2 ;  /* 0x0268180210ff79a7 */ /* 0x0007f0000800003f */
[----:B------:R-:W-:Y:S05]  /*8f90*/  @!P1 BRA `(.L_x_2361) ;  /* 0x0000000000049947 */ /* 0x000fea0003800000 */
[----:B------:R-:W-:Y:S01]  /*8fa0*/  BPT.TRAP 0x1 ;  /* 0x000000040000795c */ /* 0x000fe20000300000 */
.L_x_2361:
        /* <DEDUP_REMOVED lines=43> */
.L_x_2394:
[----:B------:R-:W-:Y:S05]  /*9260*/  @P0 BRA `(.L_x_2363) ;  /* 0x0000000000140947 */ /* 0x000fea0003800000 */
[----:B------:R-:W-:Y:S01]  /*9270*/  ISETP.NE.AND P1, PT, R6, RZ, PT ;  /* 0x000000ff0600720c */ /* 0x000fe20003f25270 */
[----:B-123--:R-:W-:-:S04]  /*9280*/  IMAD.MOV.U32 R21, RZ, RZ, 0x3100 ;  /* 0x00003100ff157424 */ /* 0x00efc800078e00ff */
[----:B------:R4:W-:Y:S08]  /*9290*/  SYNCS.ARRIVE.TRANS64 RZ, [R16+URZ+0x26838], R21 ;  /* 0x0268381510ff79a7 */ /* 0x0009f0000800003f */
[----:B------:R-:W-:Y:S05]  /*92a0*/  @!P1 BRA `(.L_x_2363) ;  /* 0x0000000000049947 */ /* 0x000fea0003800000 */
[----:B------:R-:W-:Y:S01]  /*92b0*/  BPT.TRAP 0x1 ;  /* 0x000000040000795c */ /* 0x000fe20000300000 */
.L_x_2363:
        /* <DEDUP_REMOVED lines=38> */
.L_x_2396:
[----:B------:R-:W-:Y:S05]  /*9520*/  @P0 BRA `(.L_x_2365) ;  /* 0x0000000000140947 */ /* 0x000fea0003800000 */
[----:B------:R-:W-:Y:S01]  /*9530*/  ISETP.NE.AND P1, PT, R6, RZ, PT ;  /* 0x000000ff0600720c */ /* 0x000fe20003f25270 */
[----:B------:R-:W-:-:S04]  /*9540*/  IMAD.MOV.U32 R5, RZ, RZ, 0x3100 ;  /* 0x00003100ff057424 */ /* 0x000fc800078e00ff */
[----:B------:R1:W-:Y:S08]  /*9550*/  SYNCS.ARRIVE.TRANS64 RZ, [R16+URZ+0x26810], R5 ;  /* 0x0268100510ff79a7 */ /* 0x0003f0000800003f */
[----:B------:R-:W-:Y:S05]  /*9560*/  @!P1 BRA `(.L_x_2365) ;  /* 0x0000000000049947 */ /* 0x000fea0003800000 */
[----:B------:R-:W-:Y:S01]  /*9570*/  BPT.TRAP 0x1 ;  /* 0x000000040000795c */ /* 0x000fe20000300000 */
.L_x_2365:
        /* <DEDUP_REMOVED lines=44> */
.L_x_2357:
        /* <DEDUP_REMOVED lines=8> */
.L_x_2397:
[----:B------:R-:W-:Y:S05]  /*98c0*/  @P0 BRA `(.L_x_2368) ;  /* 0x0000000000140947 */ /* 0x000fea0003800000 */
[----:B------:R-:W-:Y:S01]  /*98d0*/  ISETP.NE.AND P1, PT, R6, RZ, PT ;  /* 0x000000ff0600720c */ /* 0x000fe20003f25270 */
[----:B------:R-:W-:-:S04]  /*98e0*/  IMAD.MOV.U32 R5, RZ, RZ, 0x3100 ;  /* 0x00003100ff057424 */ /* 0x000fc800078e00ff */
[----:B------:R2:W-:Y:S08]  /*98f0*/  SYNCS.ARRIVE.TRANS64 RZ, [R16+URZ+0x26830], R5 ;  /* 0x0268300510ff79a7 */ /* 0x0005f0000800003f */
[----:B------:R-:W-:Y:S05]  /*9900*/  @!P1 BRA `(.L_x_2368) ;  /* 0x0000000000049947 */ /* 0x000fea0003800000 */
[----:B------:R-:W-:Y:S01]  /*9910*/  BPT.TRAP 0x1 ;  /* 0x000000040000795c */ /* 0x000fe20000300000 */
.L_x_2368:
        /* <DEDUP_REMOVED lines=40> */
.L_x_2398:
[----:B------:R-:W-:Y:S05]  /*9ba0*/  @P0 BRA `(.L_x_2370) ;  /* 0x0000000000140947 */ /* 0x000fea0003800000 */
[----:B------:R-:W-:Y:S01]  /*9bb0*/  ISETP.NE.AND P0, PT, R6, RZ, PT ;  /* 0x000000ff0600720c */ /* 0x000fe20003f05270 */
[----:B------:R-:W-:-:S04]  /*9bc0*/  IMAD.MOV.U32 R5, RZ, RZ, 0x3100 ;  /* 0x00003100ff057424 */ /* 0x000fc800078e00ff */
[----:B------:R1:W-:Y:S08]  /*9bd0*/  SYNCS.ARRIVE.TRANS64 RZ, [R16+URZ+0x26818], R5 ;  /* 0x0268180510ff79a7 */ /* 0x0003f0000800003f */
[----:B------:R-:W-:Y:S05]  /*9be0*/  @!P0 BRA `(.L_x_2370) ;  /* 0x0000000000048947 */ /* 0x000fea0003800000 */
[----:B------:R-:W-:Y:S01]  /*9bf0*/  BPT.TRAP 0x1 ;  /* 0x000000040000795c */ /* 0x000fe20000300000 */
.L_x_2370:
        /* <DEDUP_REMOVED lines=44> */
.L_x_2356:
[----:B------:R-:W1:Y:S01]  /*9ec0*/  S2R R0, SR_TID.X ;  /* 0x0000000000007919 */ /* 0x000e620000002100 */
[----:B------:R-:W-:Y:S01]  /*9ed0*/  IMAD R3, R19, 0x8, R16 ;  /* 0x0000000813037824 */ /* 0x000fe200078e0210 */
[----:B-1----:R-:W-:Y:S02]  /*9ee0*/  LOP3.LUT R2, R0, 0x7f, RZ, 0xc0, !PT ;  /* 0x0000007f00027812 */ /* 0x002fe400078ec0ff */
[----:B------:R-:W-:Y:S02]  /*9ef0*/  SHF.L.U32 R0, R11, 0x1f, RZ ;  /* 0x0000001f0b007819 */ /* 0x000fe400000006ff */
[----:B------:R-:W-:Y:S02]  /*9f00*/  ISETP.NE.AND P1, PT, R2, RZ, PT ;  /* 0x000000ff0200720c */ /* 0x000fe40003f25270 */
[----:B------:R-:W1:Y:S02]  /*9f10*/  SYNCS.PHASECHK.TRANS64.TRYWAIT P0, [R3+URZ+0x26840], R0 ;  /* 0x02684000030075a7 */ /* 0x000e64000800017f */
[----:B-1----:R-:W-:Y:S09]  /*9f20*/  @!P0 BRA `(.L_x_2371) ;  /* 0x0000000800c08947 */ /* 0x002ff20003800000 */
.L_x_2399:
[----:B------:R-:W-:Y:S05]  /*9f30*/  @P1 BRA `(.L_x_2372) ;  /* 0x0000000000181947 */ /* 0x000fea0003800000 */
[----:B------:R-:W1:Y:S01]  /*9f40*/  S2R R2, SR_TID.X ;  /* 0x0000000000027919 */ /* 0x000e620000002100 */
[----:B------:R-:W-:-:S04]  /*9f50*/  IMAD.MOV.U32 R0, RZ, RZ, 0x3100 ;  /* 0x00003100ff007424 */ /* 0x000fc800078e00ff */
[----:B------:R1:W-:Y:S02]  /*9f60*/  SYNCS.ARRIVE.TRANS64 RZ, [R3+URZ+0x26830], R0 ;  /* 0x0268300003ff79a7 */ /* 0x0003e4000800003f */
[----:B-1----:R-:W-:-:S13]  /*9f70*/  LOP3.LUT P0, RZ, R2, 0x1f, RZ, 0xc0, !PT ;  /* 0x0000001f02ff7812 */ /* 0x002fda000780c0ff */
[----:B------:R-:W-:Y:S05]  /*9f80*/  @!P0 BRA `(.L_x_2372) ;  /* 0x0000000000048947 */ /* 0x000fea0003800000 */
[----:B------:R-:W-:Y:S01]  /*9f90*/  BPT.TRAP 0x1 ;  /* 0x000000040000795c */ /* 0x000fe20000300000 */
.L_x_2372:
        /* <DEDUP_REMOVED lines=47> */
.L_x_2353:
[----:B------:R-:W-:Y:S05]  /*a290*/  BSYNC B1 ;  /* 0x0000000000017941 */ /* 0x000fea0003800000 */
.L_x_2352:
[----:B------:R-:W-:-:S03]  /*a2a0*/  UMOV UR7, 0xffffffff ;  /* 0xffffffff00077882 */ /* 0x000fc60000000000 */
[----:B------:R-:W-:Y:S05]  /*a2b0*/  BRA.DIV UR7, `(.L_x_2373) ;  /* 0x0000000607f07947 */ /* 0x000fea000b800000 */
[----:B------:R-:W-:-:S13]  /*a2c0*/  ELECT P6, URZ, PT ;  /* 0x00000000003f782f */ /* 0x000fda00038c0000 */
.L_x_2402:
[----:B------:R-:W-:Y:S05]  /*a2d0*/  @!P6 BRA `(.L_x_2308) ;  /* 0x000000000084e947 */ /* 0x000fea0003800000 */
[----:B------:R-:W-:-:S06]  /*a2e0*/  ULOP3.LUT UR7, UR38, 0x2, URZ, 0xfc, !UPT ;  /* 0x0000000226077892 */ /* 0x000fcc000f8efc3f */
[----:B------:R-:W-:-:S05]  /*a2f0*/  IMAD.U32 R2, RZ, RZ, UR7 ;  /* 0x00000007ff027e24 */ /* 0x000fca000f8e00ff */
[----:B------:R-:W-:-:S13]  /*a300*/  ISETP.NE.AND P2, PT, R2, 0x3, PT ;  /* 0x000000030200780c */ /* 0x000fda0003f45270 */
[----:B------:R-:W-:Y:S05]  /*a310*/  @!P2 BRA `(.L_x_2374) ;  /* 0x000000000004a947 */ /* 0x000fea0003800000 */
[----:B------:R-:W-:Y:S01]  /*a320*/  BPT.TRAP 0x1 ;  /* 0x000000040000795c */ /* 0x000fe20000300000 */
.L_x_2374:
        /* <DEDUP_REMOVED lines=15> */
.L_x_2403:
[----:B------:R-:W2:Y:S02]  /*a420*/  SYNCS.PHASECHK.TRANS64.TRYWAIT P0, [R3+URZ], R2 ;  /* 0x00000002030075a7 */ /* 0x000ea4000800017f */
[----:B--2---:R-:W-:Y:S05]  /*a430*/  @!P0 BRA `(.L_x_2376) ;  /* 0x0000000400c48947 */ /* 0x004fea0003800000 */
.L_x_2404:
[----:B------:R-:W-:Y:S05]  /*a440*/  @!P2 BRA `(.L_x_2377) ;  /* 0x000000000004a947 */ /* 0x000fea0003800000 */
[----:B------:R-:W-:Y:S01]  /*a450*/  BPT.TRAP 0x1 ;  /* 0x000000040000795c */ /* 0x000fe20000300000 */
.L_x_2377:
[----:B--2---:R-:W-:-:S04]  /*a460*/  VIADD R3, R7, 0x26840 ;  /* 0x0002684007037836 */ /* 0x004fc80000000000 */
[----:B------:R-:W-:-:S04]  /*a470*/  IMAD R0, R0, 0x8, R3 ;  /* 0x0000000800007824 */ /* 0x000fc800078e0203 */
[----:B------:R-:W2:Y:S02]  /*a480*/  SYNCS.PHASECHK.TRANS64.TRYWAIT P0, [R0+URZ], R5 ;  /* 0x00000005000075a7 */ /* 0x000ea4000800017f */
[----:B--2---:R-:W-:Y:S05]  /*a490*/  @!P0 BRA `(.L_x_2378) ;  /* 0x0000000400c08947 */ /* 0x004fea0003800000 */
.L_x_2405:
[----:B------:R-:W-:-:S07]  /*a4a0*/  IMAD R3, R4, 0x8, R3 ;  /* 0x0000000804037824 */ /* 0x000fce00078e0203 */
.L_x_2379:
[----:B---3--:R3:W4:Y:S02]  /*a4b0*/  SYNCS.PHASECHK.TRANS64.TRYWAIT P0, [R3+URZ], R2 ;  /* 0x00000002030075a7 */ /* 0x008724000800017f */
[----:B----4-:R-:W-:Y:S05]  /*a4c0*/  @!P0 NANOSLEEP.SYNCS 0x989680 ;  /* 0x009896800000895d */ /* 0x010fea0003900000 */
[----:B------:R-:W4:Y:S02]  /*a4d0*/  @!P0 SYNCS.PHASECHK.TRANS64 P0, [R3+URZ], R2 ;  /* 0x00000002030085a7 */ /* 0x000f24000800007f */
[----:B----4-:R-:W-:Y:S05]  /*a4e0*/  @!P0 BRA `(.L_x_2379) ;  /* 0xfffffffc00f08947 */ /* 0x010fea000383ffff */
.L_x_2308:
[----:B------:R-:W-:Y:S05]  /*a4f0*/  BSYNC B0 ;  /* 0x0000000000007941 */ /* 0x000fea0003800000 */
.L_x_2306:
[----:B------:R-:W-:Y:S05]  /*a500*/  EXIT ;  /* 0x000000000000794d */ /* 0x000fea0003800000 */
.L_x_2276:
[----:B------:R-:W-:Y:S02]  /*a510*/  IMAD.MOV.U32 R13, RZ, RZ, R17 ;  /* 0x000000ffff0d7224 */ /* 0x000fe400078e0011 */
[----:B------:R-:W-:Y:S02]  /*a520*/  IMAD.MOV.U32 R12, RZ, RZ, RZ ;  /* 0x000000ffff0c7224 */ /* 0x000fe400078e00ff */
[----:B------:R-:W-:Y:S02]  /*a530*/  IMAD.MOV.U32 R11, RZ, RZ, 0x1f ;  /* 0x0000001fff0b7424 */ /* 0x000fe400078e00ff */
[----:B------:R-:W-:-:S07]  /*a540*/  IMAD.MOV.U32 R15, RZ, RZ, -0x1 ;  /* 0xffffffffff0f7424 */ /* 0x000fce00078e00ff */
[----:B------:R-:W-:Y:S05]  /*a550*/  WARPSYNC.COLLECTIVE R15, `(.L_x_2380) ;  /* 0x000000000f087348 */ /* 0x000fea0003c00000 */
[----:B------:R1:W2:Y:S02]  /*a560*/  SHFL.IDX P6, R14, R13, R12, R11 ;  /* 0x0000000c0d0e7389 */ /* 0x0002a400000c000b */
[----:B-12---:R-:W-:Y:S01]  /*a570*/  ENDCOLLECTIVE ;  /* 0x000000000000791b */ /* 0x006fe20003800000 */
.L_x_2380:
[----:B------:R-:W-:Y:S05]  /*a580*/  BRA `(.L_x_2381) ;  /* 0xffffff6c003c7947 */ /* 0x000fea000383ffff */
.L_x_2278:
[----:B--2---:R2:W3:Y:S02]  /*a590*/  SYNCS.PHASECHK.TRANS64.TRYWAIT P0, [R235+URZ+0x26800], R4 ;  /* 0x02680004eb0075a7 */ /* 0x0044e4000800017f */
[----:B---3--:R-:W-:Y:S05]  /*a5a0*/  @!P0 NANOSLEEP.SYNCS 0x989680 ;  /* 0x009896800000895d */ /* 0x008fea0003900000 */
[----:B------:R-:W3:Y:S02]  /*a5b0*/  @!P0 SYNCS.PHASECHK.TRANS64 P0, [R235+URZ+0x26800], R4 ;  /* 0x02680004eb0085a7 */ /* 0x000ee4000800007f */
[----:B---3--:R-:W-:Y:S05]  /*a5c0*/  @!P0 BRA `(.L_x_2278) ;  /* 0xfffffffc00f08947 */ /* 0x008fea000383ffff */
[----:B------:R-:W-:Y:S05]  /*a5d0*/  BRA `(.L_x_2277) ;  /* 0xffffff6c00647947 */ /* 0x000fea000383ffff */
.L_x_2283:
[----:B--2---:R-:W-:-:S04]  /*a5e0*/  IMAD.U32 R5, RZ, RZ, UR8 ;  /* 0x00000008ff057e24 */ /* 0x004fc8000f8e00ff */
[----:B------:R2:W3:Y:S03]  /*a5f0*/  SYNCS.PHASECHK.TRANS64.TRYWAIT P1, [R5+URZ+0x26810], R120 ;  /* 0x02681078050075a7 */ /* 0x0004e6000802017f */
[----:B---3--:R-:W-:Y:S05]  /*a600*/  @!P1 NANOSLEEP.SYNCS 0x989680 ;  /* 0x009896800000995d */ /* 0x008fea0003900000 */
[----:B------:R-:W3:Y:S02]  /*a610*/  @!P1 SYNCS.PHASECHK.TRANS64 P1, [R5+URZ+0x26810], R120 ;  /* 0x02681078050095a7 */ /* 0x000ee4000802007f */
[----:B---3--:R-:W-:Y:S05]  /*a620*/  @!P1 BRA `(.L_x_2283) ;  /* 0xfffffffc00ec9947 */ /* 0x008fea000383ffff */
[----:B------:R-:W-:Y:S05]  /*a630*/  BRA `(.L_x_2282) ;  /* 0xffffff7400c07947 */ /* 0x000fea000383ffff */
.L_x_2287:
[----:B------:R-:W-:-:S04]  /*a640*/  IMAD.U32 R121, RZ, RZ, UR8 ;  /* 0x00000008ff797e24 */ /* 0x000fc8000f8e00ff */
[----:B------:R1:W1:Y:S03]  /*a650*/  SYNCS.PHASECHK.TRANS64.TRYWAIT P1, [R121+URZ+0x26830], R120 ;  /* 0x02683078790075a7 */ /* 0x000266000802017f */
[----:B-1----:R-:W-:Y:S05]  /*a660*/  @!P1 NANOSLEEP.SYNCS 0x989680 ;  /* 0x009896800000995d */ /* 0x002fea0003900000 */
[----:B------:R-:W1:Y:S02]  /*a670*/  @!P1 SYNCS.PHASECHK.TRANS64 P1, [R121+URZ+0x26830], R120 ;  /* 0x02683078790095a7 */ /* 0x000e64000802007f */
[----:B-1----:R-:W-:Y:S05]  /*a680*/  @!P1 BRA `(.L_x_2287) ;  /* 0xfffffffc00ec9947 */ /* 0x002fea000383ffff */
[----:B------:R-:W-:Y:S05]  /*a690*/  BRA `(.L_x_2286) ;  /* 0xffffff7c00847947 */ /* 0x000fea000383ffff */
.L_x_2315:
[----:B------:R-:W-:Y:S01]  /*a6a0*/  BSSY B1, `(.L_x_2382) ;  /* 0x0000005000017945 */ /* 0x000fe20003800000 */
[----:B------:R-:W-:-:S07]  /*a6b0*/  IMAD.MOV.U32 R15, RZ, RZ, -0x1 ;  /* 0xffffffffff0f7424 */ /* 0x000fce00078e00ff */
[----:B------:R-:W-:Y:S05]  /*a6c0*/  WARPSYNC.COLLECTIVE R15, `(.L_x_2383) ;  /* 0x000000000f087348 */ /* 0x000fea0003c00000 */
[----:B------:R-:W-:Y:S01]  /*a6d0*/  NOP ;  /* 0x0000000000007918 */ /* 0x000fe20000000000 */
[----:B------:R-:W-:Y:S01]  /*a6e0*/  ENDCOLLECTIVE ;  /* 0x000000000000791b */ /* 0x000fe20003800000 */
.L_x_2383:
[----:B------:R-:W-:Y:S05]  /*a6f0*/  BSYNC B1 ;  /* 0x0000000000017941 */ /* 0x000fea0003800000 */
.L_x_2382:
[----:B------:R-:W-:Y:S05]  /*a700*/  BRA `(.L_x_2384) ;  /* 0xffffffc400647947 */ /* 0x000fea000383ffff */
.L_x_2328:
[----:B------:R-:W-:Y:S01]  /*a710*/  BSSY B1, `(.L_x_2385) ;  /* 0x0000005000017945 */ /* 0x000fe20003800000 */
[----:B------:R-:W-:-:S07]  /*a720*/  IMAD.MOV.U32 R15, RZ, RZ, -0x1 ;  /* 0xffffffffff0f7424 */ /* 0x000fce00078e00ff */
[----:B------:R-:W-:Y:S05]  /*a730*/  WARPSYNC.COLLECTIVE R15, `(.L_x_2386) ;  /* 0x000000000f087348 */ /* 0x000fea0003c00000 */
[----:B------:R-:W-:Y:S01]  /*a740*/  NOP ;  /* 0x0000000000007918 */ /* 0x000fe20000000000 */
[----:B------:R-:W-:Y:S01]  /*a750*/  ENDCOLLECTIVE ;  /* 0x000000000000791b */ /* 0x000fe20003800000 */
.L_x_2386:
[----:B------:R-:W-:Y:S05]  /*a760*/  BSYNC B1 ;  /* 0x0000000000017941 */ /* 0x000fea0003800000 */
.L_x_2385:
[----:B------:R-:W-:Y:S05]  /*a770*/  BRA `(.L_x_2387) ;  /* 0xffffffcc00047947 */ /* 0x000fea000383ffff */
.L_x_2340:
[----:B------:R-:W-:Y:S01]  /*a780*/  BSSY B1, `(.L_x_2388) ;  /* 0x0000005000017945 */ /* 0x000fe20003800000 */
[----:B------:R-:W-:-:S07]  /*a790*/  IMAD.MOV.U32 R15, RZ, RZ, -0x1 ;  /* 0xffffffffff0f7424 */ /* 0x000fce00078e00ff */
[----:B------:R-:W-:Y:S05]  /*a7a0*/  WARPSYNC.COLLECTIVE R15, `(.L_x_2389) ;  /* 0x000000000f087348 */ /* 0x000fea0003c00000 */
[----:B------:R-:W-:Y:S01]  /*a7b0*/  NOP ;  /* 0x0000000000007918 */ /* 0x000fe20000000000 */
[----:B------:R-:W-:Y:S01]  /*a7c0*/  ENDCOLLECTIVE ;  /* 0x000000000000791b */ /* 0x000fe20003800000 */
.L_x_2389:
[----:B------:R-:W-:Y:S05]  /*a7d0*/  BSYNC B1 ;  /* 0x0000000000017941 */ /* 0x000fea0003800000 */
.L_x_2388:
[----:B------:R-:W-:Y:S05]  /*a7e0*/  BRA `(.L_x_2390) ;  /* 0xffffffd000407947 */ /* 0x000fea000383ffff */
.L_x_2354:
[----:B-1----:R1:W2:Y:S02]  /*a7f0*/  SYNCS.PHASECHK.TRANS64.TRYWAIT P0, [R16+URZ+0x26820], R3 ;  /* 0x02682003100075a7 */ /* 0x0022a4000800017f */
[----:B--2---:R-:W-:Y:S05]  /*a800*/  @!P0 NANOSLEEP.SYNCS 0x989680 ;  /* 0x009896800000895d */ /* 0x004fea0003900000 */
[----:B------:R-:W2:Y:S02]  /*a810*/  @!P0 SYNCS.PHASECHK.TRANS64 P0, [R16+URZ+0x26820], R3 ;  /* 0x02682003100085a7 */ /* 0x000ea4000800007f */
[----:B--2---:R-:W-:Y:S05]  /*a820*/  @!P0 BRA `(.L_x_2354) ;  /* 0xfffffffc00f08947 */ /* 0x004fea000383ffff */
[----:B------:R-:W-:Y:S05]  /*a830*/  BRA `(.L_x_2391) ;  /* 0xffffffd800bc7947 */ /* 0x000fea000383ffff */
.L_x_2358:
[----:B-1----:R1:W3:Y:S02]  /*a840*/  SYNCS.PHASECHK.TRANS64.TRYWAIT P1, [R16+URZ+0x26840], R21 ;  /* 0x02684015100075a7 */ /* 0x0022e4000802017f */
[----:B---3--:R-:W-:Y:S05]  /*a850*/  @!P1 NANOSLEEP.SYNCS 0x989680 ;  /* 0x009896800000995d */ /* 0x008fea0003900000 */
[----:B------:R-:W3:Y:S02]  /*a860*/  @!P1 SYNCS.PHASECHK.TRANS64 P1, [R16+URZ+0x26840], R21 ;  /* 0x02684015100095a7 */ /* 0x000ee4000802007f */
[----:B---3--:R-:W-:Y:S05]  /*a870*/  @!P1 BRA `(.L_x_2358) ;  /* 0xfffffffc00f09947 */ /* 0x008fea000383ffff */
[----:B------:R-:W-:Y:S05]  /*a880*/  BRA `(.L_x_2392) ;  /* 0xffffffe000ec7947 */ /* 0x000fea000383ffff */
.L_x_2360:
[----:B--2---:R2:W3:Y:S02]  /*a890*/  SYNCS.PHASECHK.TRANS64.TRYWAIT P1, [R16+URZ+0x26828], R21 ;  /* 0x02682815100075a7 */ /* 0x0044e4000802017f */
[----:B---3--:R-:W-:Y:S05]  /*a8a0*/  @!P1 NANOSLEEP.SYNCS 0x989680 ;  /* 0x009896800000995d */ /* 0x008fea0003900000 */
[----:B------:R-:W3:Y:S02]  /*a8b0*/  @!P1 SYNCS.PHASECHK.TRANS64 P1, [R16+URZ+0x26828], R21 ;  /* 0x02682815100095a7 */ /* 0x000ee4000802007f */
[----:B---3--:R-:W-:Y:S05]  /*a8c0*/  @!P1 BRA `(.L_x_2360) ;  /* 0xfffffffc00f09947 */ /* 0x008fea000383ffff */
[----:B------:R-:W-:Y:S05]  /*a8d0*/  BRA `(.L_x_2393) ;  /* 0xffffffe4009c7947 */ /* 0x000fea000383ffff */
.L_x_2362:
[----:B---3--:R3:W4:Y:S02]  /*a8e0*/  SYNCS.PHASECHK.TRANS64.TRYWAIT P1, [R16+URZ+0x26848], R21 ;  /* 0x02684815100075a7 */ /* 0x008724000802017f */
[----:B----4-:R-:W-:Y:S05]  /*a8f0*/  @!P1 NANOSLEEP.SYNCS 0x989680 ;  /* 0x009896800000995d */ /* 0x010fea0003900000 */
[----:B------:R-:W4:Y:S02]  /*a900*/  @!P1 SYNCS.PHASECHK.TRANS64 P1, [R16+URZ+0x26848], R21 ;  /* 0x02684815100095a7 */ /* 0x000f24000802007f */
[----:B----4-:R-:W-:Y:S05]  /*a910*/  @!P1 BRA `(.L_x_2362) ;  /* 0xfffffffc00f09947 */ /* 0x010fea000383ffff */
[----:B------:R-:W-:Y:S05]  /*a920*/  BRA `(.L_x_2394) ;  /* 0xffffffe8004c7947 */ /* 0x000fea000383ffff */
.L_x_2364:
[----:B------:R-:W-:-:S07]  /*a930*/  SHF.L.U32 R5, R11, 0x1f, RZ ;  /* 0x0000001f0b057819 */ /* 0x000fce00000006ff */
.L_x_2395:
[----:B------:R1:W1:Y:S02]  /*a940*/  SYNCS.PHASECHK.TRANS64.TRYWAIT P1, [R16+URZ+0x26820], R5 ;  /* 0x02682005100075a7 */ /* 0x000264000802017f */
[----:B-1----:R-:W-:Y:S05]  /*a950*/  @!P1 NANOSLEEP.SYNCS 0x989680 ;  /* 0x009896800000995d */ /* 0x002fea0003900000 */
[----:B------:R-:W1:Y:S02]  /*a960*/  @!P1 SYNCS.PHASECHK.TRANS64 P1, [R16+URZ+0x26820], R5 ;  /* 0x02682005100095a7 */ /* 0x000e64000802007f */
[----:B-1----:R-:W-:Y:S05]  /*a970*/  @!P1 BRA `(.L_x_2395) ;  /* 0xfffffffc00f09947 */ /* 0x002fea000383ffff */
[----:B------:R-:W-:Y:S05]  /*a980*/  BRA `(.L_x_2396) ;  /* 0xffffffe800e47947 */ /* 0x000fea000383ffff */
.L_x_2367:
[----:B-1----:R1:W2:Y:S02]  /*a990*/  SYNCS.PHASECHK.TRANS64.TRYWAIT P1, [R16+URZ+0x26840], R13 ;  /* 0x0268400d100075a7 */ /* 0x0022a4000802017f */
[----:B--2---:R-:W-:Y:S05]  /*a9a0*/  @!P1 NANOSLEEP.SYNCS 0x989680 ;  /* 0x009896800000995d */ /* 0x004fea0003900000 */
[----:B------:R-:W2:Y:S02]  /*a9b0*/  @!P1 SYNCS.PHASECHK.TRANS64 P1, [R16+URZ+0x26840], R13 ;  /* 0x0268400d100095a7 */ /* 0x000ea4000802007f */
[----:B--2---:R-:W-:Y:S05]  /*a9c0*/  @!P1 BRA `(.L_x_2367) ;  /* 0xfffffffc00f09947 */ /* 0x004fea000383ffff */
[----:B------:R-:W-:Y:S05]  /*a9d0*/  BRA `(.L_x_2397) ;  /* 0xffffffec00b87947 */ /* 0x000fea000383ffff */
.L_x_2369:
[----:B--2---:R2:W1:Y:S02]  /*a9e0*/  SYNCS.PHASECHK.TRANS64.TRYWAIT P1, [R16+URZ+0x26828], R13 ;  /* 0x0268280d100075a7 */ /* 0x004464000802017f */
[----:B-1----:R-:W-:Y:S05]  /*a9f0*/  @!P1 NANOSLEEP.SYNCS 0x989680 ;  /* 0x009896800000995d */ /* 0x002fea0003900000 */
[----:B------:R-:W1:Y:S02]  /*aa00*/  @!P1 SYNCS.PHASECHK.TRANS64 P1, [R16+URZ+0x26828], R13 ;  /* 0x0268280d100095a7 */ /* 0x000e64000802007f */
[----:B-1----:R-:W-:Y:S05]  /*aa10*/  @!P1 BRA `(.L_x_2369) ;  /* 0xfffffffc00f09947 */ /* 0x002fea000383ffff */
[----:B------:R-:W-:Y:S05]  /*aa20*/  BRA `(.L_x_2398) ;  /* 0xfffffff0005c7947 */ /* 0x000fea000383ffff */
.L_x_2371:
[----:B------:R1:W1:Y:S02]  /*aa30*/  SYNCS.PHASECHK.TRANS64.TRYWAIT P0, [R3+URZ+0x26840], R0 ;  /* 0x02684000030075a7 */ /* 0x000264000800017f */
[----:B-1----:R-:W-:Y:S05]  /*aa40*/  @!P0 NANOSLEEP.SYNCS 0x989680 ;  /* 0x009896800000895d */ /* 0x002fea0003900000 */
[----:B------:R-:W1:Y:S02]  /*aa50*/  @!P0 SYNCS.PHASECHK.TRANS64 P0, [R3+URZ+0x26840], R0 ;  /* 0x02684000030085a7 */ /* 0x000e64000800007f */
[----:B-1----:R-:W-:Y:S05]  /*aa60*/  @!P0 BRA `(.L_x_2371) ;  /* 0xfffffffc00f08947 */ /* 0x002fea000383ffff */
[----:B------:R-:W-:Y:S05]  /*aa70*/  BRA `(.L_x_2399) ;  /* 0xfffffff4002c7947 */ /* 0x000fea000383ffff */
.L_x_2373:
[----:B------:R-:W-:Y:S01]  /*aa80*/  BSSY B1, `(.L_x_2400) ;  /* 0x0000006000017945 */ /* 0x000fe20003800000 */
[----:B------:R-:W-:-:S07]  /*aa90*/  IMAD.MOV.U32 R15, RZ, RZ, -0x1 ;  /* 0xffffffffff0f7424 */ /* 0x000fce00078e00ff */
[----:B------:R-:W-:Y:S05]  /*aaa0*/  WARPSYNC.COLLECTIVE R15, `(.L_x_2401) ;  /* 0x000000000f0c7348 */ /* 0x000fea0003c00000 */
[----:B------:R-:W-:Y:S02]  /*aab0*/  ELECT P6, UR62, PT ;  /* 0x00000000003e782f */ /* 0x000fe400038c0000 */
[----:B------:R-:W-:Y:S01]  /*aac0*/  MOV R14, UR62 ;  /* 0x0000003e000e7c02 */ /* 0x000fe20008000f00 */
[----:B------:R-:W-:Y:S10]  /*aad0*/  ENDCOLLECTIVE ;  /* 0x000000000000791b */ /* 0x000ff40003800000 */
.L_x_2401:
[----:B------:R-:W-:Y:S05]  /*aae0*/  BSYNC B1 ;  /* 0x0000000000017941 */ /* 0x000fea0003800000 */
.L_x_2400:
[----:B------:R-:W-:Y:S05]  /*aaf0*/  BRA `(.L_x_2402) ;  /* 0xfffffff400f47947 */ /* 0x000fea000383ffff */
.L_x_2375:
[----:B-1----:R1:W2:Y:S02]  /*ab00*/  SYNCS.PHASECHK.TRANS64.TRYWAIT P0, [R6+URZ], R5 ;  /* 0x00000005060075a7 */ /* 0x0022a4000800017f */
[----:B--2---:R-:W-:Y:S05]  /*ab10*/  @!P0 NANOSLEEP.SYNCS 0x989680 ;  /* 0x009896800000895d */ /* 0x004fea0003900000 */
[----:B------:R-:W2:Y:S02]  /*ab20*/  @!P0 SYNCS.PHASECHK.TRANS64 P0, [R6+URZ], R5 ;  /* 0x00000005060085a7 */ /* 0x000ea4000800007f */
[----:B--2---:R-:W-:Y:S05]  /*ab30*/  @!P0 BRA `(.L_x_2375) ;  /* 0xfffffffc00f08947 */ /* 0x004fea000383ffff */
[----:B------:R-:W-:Y:S05]  /*ab40*/  BRA `(.L_x_2403) ;  /* 0xfffffff800347947 */ /* 0x000fea000383ffff */
.L_x_2376:
[----:B--2---:R2:W3:Y:S02]  /*ab50*/  SYNCS.PHASECHK.TRANS64.TRYWAIT P0, [R3+URZ], R2 ;  /* 0x00000002030075a7 */ /* 0x0044e4000800017f */
[----:B---3--:R-:W-:Y:S05]  /*ab60*/  @!P0 NANOSLEEP.SYNCS 0x989680 ;  /* 0x009896800000895d */ /* 0x008fea0003900000 */
[----:B------:R-:W3:Y:S02]  /*ab70*/  @!P0 SYNCS.PHASECHK.TRANS64 P0, [R3+URZ], R2 ;  /* 0x00000002030085a7 */ /* 0x000ee4000800007f */
[----:B---3--:R-:W-:Y:S05]  /*ab80*/  @!P0 BRA `(.L_x_2376) ;  /* 0xfffffffc00f08947 */ /* 0x008fea000383ffff */
[----:B------:R-:W-:Y:S05]  /*ab90*/  BRA `(.L_x_2404) ;  /* 0xfffffff800287947 */ /* 0x000fea000383ffff */
.L_x_2378:
[----:B--2---:R2:W3:Y:S02]  /*aba0*/  SYNCS.PHASECHK.TRANS64.TRYWAIT P0, [R0+URZ], R5 ;  /* 0x00000005000075a7 */ /* 0x0044e4000800017f */
[----:B---3--:R-:W-:Y:S05]  /*abb0*/  @!P0 NANOSLEEP.SYNCS 0x989680 ;  /* 0x009896800000895d */ /* 0x008fea0003900000 */
[----:B------:R-:W3:Y:S02]  /*abc0*/  @!P0 SYNCS.PHASECHK.TRANS64 P0, [R0+URZ], R5 ;  /* 0x00000005000085a7 */ /* 0x000ee4000800007f */
[----:B---3--:R-:W-:Y:S05]  /*abd0*/  @!P0 BRA `(.L_x_2378) ;  /* 0xfffffffc00f08947 */ /* 0x008fea000383ffff */
[----:B------:R-:W-:Y:S05]  /*abe0*/  BRA `(.L_x_2405) ;  /* 0xfffffff8002c7947 */ /* 0x000fea000383ffff */
.L_x_2406:
        /* <DEDUP_REMOVED lines=9> */
.L_x_3312:


//--------------------- .text._ZN7cutlass13device_kernelIN5flash11enable_sm90INS1_16FlashAttnBwdSm90INS1_25CollectiveMainloopBwdSm90ILi2ELi2ELi2EN4cute5tupleIJNS5_1CILi1EEES8_S8_EEENS6_IJNS7_ILi64EEENS7_ILi128EEENS7_ILi96EEEEEENS_6half_tEfNS_4arch4Sm90ELb1ELb0ELb1ELb0ELb0ELb1ELb0ELb0ELi2ELi1ELi2ELi1ELb1EEENS1_24CollectiveEpilogueBwdGQAISD_fSG_Li256ELb0ELb0EEENS1_25SingleTileBwdLPTSchedulerILb0ELi128ELb0EEEEEEEEEvNT_6ParamsE --------------------------
	.section	.text._ZN7cutlass13device_kernelIN5flash11enable_sm90INS1_16FlashAttnBwdSm90INS1_25CollectiveMainloopBwdSm90ILi2ELi2ELi2EN4cute5tupleIJNS5_1CILi1EEES8_S8_EEENS6_IJNS7_ILi64EEENS7_ILi128EEENS7_ILi96EEEEEENS_6half_tEfNS_4arch4Sm90ELb1ELb0ELb1ELb0ELb0ELb1ELb0ELb0ELi2ELi1ELi2ELi1ELb1EEENS1_24CollectiveEpilogueBwdGQAISD_fSG_Li256ELb0ELb0EEENS1_25SingleTileBwdLPTSchedulerILb0ELi128ELb0EEEEEEEEEvNT_6ParamsE,"ax",@progbits
	.align	128
.text._ZN7cutlass13device_kernelIN5flash11enable_sm90INS1_16FlashAttnBwdSm90INS1_25CollectiveMainloopBwdSm90ILi2ELi2ELi2EN4cute5tupleIJNS5_1CILi1EEES8_S8_EEENS6_IJNS7_ILi64EEENS7_ILi128EEENS7_ILi96EEEEEENS_6half_tEfNS_4arch4Sm90ELb1ELb0ELb1ELb0ELb0ELb1ELb0ELb0ELi2ELi1ELi2ELi1ELb1EEENS1_24CollectiveEpilogueBwdGQAISD_fSG_Li256ELb0ELb0EEENS1_25SingleTileBwdLPTSchedulerILb0ELi128ELb0EEEEEEEEEvNT_6ParamsE:
        .type           _ZN7cutlass13device_kernelIN5flash11enable_sm90INS1_16FlashAttnBwdSm90INS1_25CollectiveMainloopBwdSm90ILi2ELi2ELi2EN4cute5tupleIJNS5_1CILi1EEES8_S8_EEENS6_IJNS7_ILi64EEENS7_ILi128EEENS7_ILi96EEEEEENS_6half_tEfNS_4arch4Sm90ELb1ELb0ELb1ELb0ELb0ELb1ELb0ELb0ELi2ELi1ELi2ELi1ELb1EEENS1_24CollectiveEpilogueBwdGQAISD_fSG_Li256ELb0ELb0EEENS1_25SingleTileBwdLPTSchedulerILb0ELi128ELb0EEEEEEEEEvNT_6ParamsE,@function
        .size           _ZN7cutlass13device_kernelIN5flash11enable_sm90INS1_16FlashAttnBwdSm90INS1_25CollectiveMainloopBwdSm90ILi2ELi2ELi2EN4cute5tupleIJNS5_1CILi1EEES8_S8_EEENS6_IJNS7_ILi64EEENS7_ILi128EEENS7_ILi96EEEEEENS_6half_tEfNS_4arch4Sm90ELb1ELb0ELb1ELb0ELb0ELb1ELb0ELb0ELi2ELi1ELi2ELi1ELb1EEENS1_24CollectiveEpilogueBwdGQAISD_fSG_Li256ELb0ELb0EEENS1_25SingleTileBwdLPTSchedulerILb0ELi128ELb0EEEEEEEEEvNT_6ParamsE,(.L_x_3313 - _ZN7cutlass13device_kernelIN5flash11enable_sm90INS1_16FlashAttnBwdSm90INS1_25CollectiveMainloopBwdSm90ILi2ELi2ELi2EN4cute5tupleIJNS5_1CILi1EEES8_S8_EEENS6_IJNS7_ILi64EEENS7_ILi128EEENS7_ILi96EEEEEENS_6half_tEfNS_4arch4Sm90ELb1ELb0ELb1ELb0ELb0ELb1ELb0ELb0ELi2ELi1ELi2ELi1ELb1EEENS1_24CollectiveEpilogueBwdGQAISD_fSG_Li256ELb0ELb0EEENS1_25SingleTileBwdLPTSchedulerILb0ELi128ELb0EEEEEEEEEvNT_6ParamsE)
        .other          _ZN7cutlass13device_kernelIN5flash11enable_sm90INS1_16FlashAttnBwdSm90INS1_25CollectiveMainloopBwdSm90ILi2ELi2ELi2EN4cute5tupleIJNS5_1CILi1EEES8_S8_EEENS6_IJNS7_ILi64EEENS7_ILi128EEENS7_ILi96EEEEEENS_6half_tEfNS_4arch4Sm90ELb1ELb0ELb1ELb0ELb0ELb1ELb0ELb0ELi2ELi1ELi2ELi1ELb1EEENS1_24CollectiveEpilogueBwdGQAISD_fSG_Li256ELb0ELb0EEENS1_25SingleTileBwdLPTSchedulerILb0ELi128ELb0EEEEEEEEEvNT_6ParamsE,@"STO_CUDA_ENTRY STV_DEFAULT"
_ZN7cutlass13device_kernelIN5flash11enable_sm90INS1_16FlashAttnBwdSm90INS1_25CollectiveMainloopBwdSm90ILi2ELi2ELi2EN4cute5tupleIJNS5_1CILi1EEES8_S8_EEENS6_IJNS7_ILi64EEENS7_ILi128EEENS7_ILi96EEEEEENS_6half_tEfNS_4arch4Sm90ELb1ELb0ELb1ELb0ELb0ELb1ELb0ELb0ELi2ELi1ELi2ELi1ELb1EEENS1_24CollectiveEpilogueBwdGQAISD_fSG_Li256ELb0ELb0EEENS1_25SingleTileBwdLPTSchedulerILb0ELi128ELb0EEEEEEEEEvNT_6ParamsE:
        /* <DEDUP_REMOVED lines=24> */
.L_x_2408:
[----:B------:R-:W-:Y:S05]  /*0180*/  BSYNC B0 ;  /* 0x0000000000007941 */ /* 0x000fea0003800000 */
.L_x_2407:
        /* <DEDUP_REMOVED lines=37> */
.L_x_2409:
        /* <DEDUP_REMOVED lines=22> */
.L_x_2410:
[----:B------:R-:W-:Y:S01]  /*0540*/  PLOP3.LUT P0, PT, PT, PT, UP0, 0x80, 0x0 ;  /* 0x000000000000781c */ /* 0x000fe20003f0f008 */
[----:B------:R-:W-:Y:S01]  /*0550*/  NOP ;  /* 0x0000000000007918 */ /* 0x000fe20000000000 */
[----:B------:R-:W-:Y:S01]  /*0560*/  BSSY B6, `(.L_x_2411) ;  /* 0x0000862000067945 */ /* 0x000fe20003800000 */
[----:B-12-4-:R-:W-:Y:S10]  /*0570*/  BAR.SYNC.DEFER_BLOCKING 0x0 ;  /* 0x0000000000007b1d */ /* 0x016ff40000010000 */
[----:B------:R-:W-:Y:S05]  /*0580*/  @!P0 BRA `(.L_x_2412) ;  /* 0x0000004c00e88947 */ /* 0x000fea0003800000 */
.L_x_2413:
        /* <DEDUP_REMOVED lines=32> */
.L_x_2414:
[----:B------:R-:W-:Y:S01]  /*0790*/  ULDC UR7, c[0x0][0x8cc] ;  /* 0x0002330000077ab9 */ /* 0x000fe20000000800 */
[----:B------:R-:W-:Y:S01]  /*07a0*/  UMOV UR36, UR10 ;  /* 0x0000000a00247c82 */ /* 0x000fe20008000000 */
[----:B------:R-:W-:-:S11]  /*07b0*/  UISETP.NE.AND UP0, UPT, UR7, 0x1, UPT ;  /* 0x000000010700788c */ /* 0x000fd6000bf05270 */
[----:B------:R-:W-:Y:S02]  /*07c0*/  @UP0 ULDC.64 UR8, c[0x0][0x8d0] ;  /* 0x0002340000080ab9 */ /* 0x000fe40000000a00 */
[----:B------:R-:W-:-:S04]  /*07d0*/  UIMAD.WIDE.U32 UR4, UR10, UR8, URZ ;  /* 0x000000080a0472a5 */ /* 0x000fc8000f8e003f */
[----:B------:R-:W-:-:S04]  /*07e0*/  @UP0 USHF.R.U32.HI UR36, URZ, UR9, UR5 ;  /* 0x000000093f240299 */ /* 0x000fc80008011605 */
[----:B------:R-:W-:-:S12]  /*07f0*/  UIMAD UR4, UR36, UR7, URZ ;  /* 0x00000007240472a4 */ /* 0x000fd8000f8e023f */
.L_x_2415:
        /* <DEDUP_REMOVED lines=101> */
.L_x_2419:
        /* <DEDUP_REMOVED lines=15> */
.L_x_2418:
        /* <DEDUP_REMOVED lines=22> */
.L_x_2421:
        /* <DEDUP_REMOVED lines=15> */
.L_x_2420:
[----:B------:R-:W-:Y:S01]  /*1190*/  SHF.R.S32.HI R19, RZ, 0x1f, R18 ;  /* 0x0000001fff137819 */ /* 0x000fe20000011412 */
[----:B------:R-:W-:-:S03]  /*11a0*/  UMOV UR4, 0xffffffff ;  /* 0xffffffff00047882 */ /* 0x000fc60000000000 */
[----:B------:R-:W-:-:S04]  /*11b0*/  LEA.HI R0, R19, R18, RZ, 0x7 ;  /* 0x0000001213007211 */ /* 0x000fc800078f38ff */
[----:B------:R-:W-:Y:S01]  /*11c0*/  SHF.R.S32.HI R17, RZ, 0x7, R0 ;  /* 0x00000007ff117819 */ /* 0x000fe20000011400 */
[----:B------:R-:W-:Y:S06]  /*11d0*/  BRA.DIV UR4, `(.L_x_2422) ;  /* 0x0000007a04707947 */ /* 0x000fec000b800000 */
[----:B------:R1:W2:Y:S02]  /*11e0*/  SHFL.IDX PT, R14, R17, RZ, 0x1f ;  /* 0x00001fff110e7589 */ /* 0x0002a400000e0000 */
.L_x_2496:
        /* <DEDUP_REMOVED lines=15> */
.L_x_2423:
        /* <DEDUP_REMOVED lines=19> */
.L_x_2425:
        /* <DEDUP_REMOVED lines=124> */
.L_x_2436:
[----:B------:R-:W-:-:S06]  /*1bd0*/  UISETP.NE.AND UP0, UPT, UR11, 0x3, UPT ;  /* 0x000000030b00788c */ /* 0x000fcc000bf05270 */
[----:B------:R-:W-:-:S13]  /*1be0*/  PLOP3.LUT P0, PT, PT, PT, UP0, 0x80, 0x0 ;  /* 0x000000000000781c */ /* 0x000fda0003f0f008 */
[----:B-1----:R-:W-:Y:S05]  /*1bf0*/  @!P0 BRA `(.L_x_2426) ;  /* 0x0000000000048947 */ /* 0x002fea0003800000 */
[----:B------:R-:W-:Y:S01]  /*1c00*/  BPT.TRAP 0x1 ;  /* 0x000000040000795c */ /* 0x000fe20000300000 */
.L_x_2426:
[----:B------:R-:W-:Y:S01]  /*1c10*/  R2UR UR9, R235 ;  /* 0x00000000eb0972ca */ /* 0x000fe200000e0000 */
[----:B------:R-:W-:-:S05]  /*1c20*/  IMAD.U32 R120, RZ, RZ, UR4 ;  /* 0x00000004ff787e24 */ /* 0x000fca000f8e00ff */
[----:B------:R-:W-:-:S07]  /*1c30*/  SHF.L.U32 R120, R120, 0x1f, RZ ;  /* 0x0000001f78787819 */ /* 0x000fce00000006ff */
[----:B------:R-:W-:-:S09]  /*1c40*/  ULEA UR9, UR5, UR9, 0x3 ;  /* 0x0000000905097291 */ /* 0x000fd2000f8e183f */
[----:B------:R1:W2:Y:S01]  /*1c50*/  SYNCS.PHASECHK.TRANS64.TRYWAIT P1, [UR9+0x26810], R120 ;  /* 0x02681078ff0075a7 */ /* 0x0002a20008020149 */
[----:B------:R-:W-:Y:S05]  /*1c60*/  @!P0 BRA `(.L_x_2427) ;  /* 0x0000000000048947 */ /* 0x000fea0003800000 */
[----:B------:R-:W-:Y:S01]  /*1c70*/  BPT.TRAP 0x1 ;  /* 0x000000040000795c */ /* 0x000fe20000300000 */
.L_x_2427:
[----:B--2---:R-:W-:Y:S05]  /*1c80*/  @P1 BRA `(.L_x_2428) ;  /* 0x0000000000081947 */ /* 0x004fea0003800000 */
[----:B------:R-:W2:Y:S02]  /*1c90*/  SYNCS.PHASECHK.TRANS64.TRYWAIT P1, [UR9+0x26810], R120 ;  /* 0x02681078ff0075a7 */ /* 0x000ea40008020149 */
[----:B--2---:R-:W-:Y:S05]  /*1ca0*/  @!P1 BRA `(.L_x_2429) ;  /* 0x0000006c00f09947 */ /* 0x004fea0003800000 */
.L_x_2428:
        /* <DEDUP_REMOVED lines=66> */
.L_x_2430:
[----:B------:R1:W1:Y:S01]  /*20d0*/  SYNCS.PHASECHK.TRANS64.TRYWAIT P1, [UR9+0x26830], R120 ;  /* 0x02683078ff0075a7 */ /* 0x0002620008020149 */
[----:B------:R-:W-:Y:S05]  /*20e0*/  @!P0 BRA `(.L_x_2431) ;  /* 0x0000000000048947 */ /* 0x000fea0003800000 */
[----:B------:R-:W-:Y:S01]  /*20f0*/  BPT.TRAP 0x1 ;  /* 0x000000040000795c */ /* 0x000fe20000300000 */
.L_x_2431:
        /* <DEDUP_REMOVED lines=50> */
.L_x_2432:
        /* <DEDUP_REMOVED lines=38> */
[----:B------:R-:W-:Y:S01]  /*2680*/  FFMA.FTZ R227, R227, UR8, -R199 ;  /* 0x00000008e3e37c23 */ /* 0x000fe200080108c7 */
[----:B------:R-:W-:Y:S01]  /*2690*/  FSEL R125, R7, -INF , !P5 ;  /* 0xff800000077d7808 */ /* 0x000fe20006800000 */
[----:B------:R-:W-:Y:S01]  /*26a0*/  UMOV UR14, UR13 ;  /* 0x0000000d000e7c82 */ /* 0x000fe20008000000 */
[----:B------:R-:W-:Y:S01]  /*26b0*/  FSEL R224, R8, -INF , !P6 ;  /* 0xff80000008e07808 */ /* 0x000fe20007000000 */
[----:B------:R-:W-:Y:S01]  /*26c0*/  FFMA.FTZ R9, -R9, R9, 1 ;  /* 0x3f80000009097423 */ /* 0x000fe20000010109 */
[----:B------:R-:W-:Y:S01]  /*26d0*/  FSEL R228, R11, -INF , !P1 ;  /* 0xff8000000be47808 */ /* 0x000fe20004800000 */
[----:B------:R-:W-:Y:S01]  /*26e0*/  FFMA.FTZ R198, R125, UR8, -R198 ;  /* 0x000000087dc67c23 */ /* 0x000fe200080108c6 */
[----:B------:R-:W-:Y:S01]  /*26f0*/  FSEL R232, R10, -INF , !P2 ;  /* 0xff8000000ae87808 */ /* 0x000fe20005000000 */
[----:B------:R-:W4:Y:S01]  /*2700*/  MUFU.EX2 R227, R227 ;  /* 0x000000e300e37308 */ /* 0x000f220000000800 */
[----:B------:R-:W-:Y:S01]  /*2710*/  FSEL R217, R12, -INF , !P3 ;  /* 0xff8000000cd97808 */ /* 0x000fe20005800000 */
[----:B------:R-:W-:Y:S01]  /*2720*/  FFMA.FTZ R228, R228, UR8, -R196 ;  /* 0x00000008e4e47c23 */ /* 0x000fe200080108c4 */
[C---:B------:R-:W-:Y:S01]  /*2730*/  ISETP.GT.AND P4, PT, R121.reuse, 0x10, PT ;  /* 0x000000107900780c */ /* 0x040fe20003f84270 */
[----:B---3--:R-:W-:Y:S01]  /*2740*/  FFMA.FTZ R161, R232, UR8, -R197 ;  /* 0x00000008e8a17c23 */ /* 0x008fe200080108c5 */
[C---:B------:R-:W-:Y:S01]  /*2750*/  ISETP.GT.AND P5, PT, R121.reuse, 0x11, PT ;  /* 0x000000117900780c */ /* 0x040fe20003fa4270 */
[----:B------:R-:W-:Y:S01]  /*2760*/  FFMA.FTZ R199, R224, UR8, -R199 ;  /* 0x00000008e0c77c23 */ /* 0x000fe200080108c7 */
[C---:B------:R-:W-:Y:S01]  /*2770*/  ISETP.GT.AND P6, PT, R121.reuse, 0x18, PT ;  /* 0x000000187900780c */ /* 0x040fe20003fc4270 */
[----:B------:R-:W-:Y:S01]  /*2780*/  FMUL.FTZ R224, R162, UR7 ;  /* 0x00000007a2e07c20 */ /* 0x000fe20008410000 */
[----:B------:R-:W-:Y:S01]  /*2790*/  ISETP.GT.AND P1, PT, R121, 0x19, PT ;  /* 0x000000197900780c */ /* 0x000fe20003f24270 */
[----:B------:R-:W-:Y:S01]  /*27a0*/  MUFU.EX2 R155, R155 ;  /* 0x0000009b009b7308 */ /* 0x000fe20000000800 */
[----:B------:R-:W-:Y:S01]  /*27b0*/  ISETP.GT.AND P2, PT, R120, 0x10, PT ;  /* 0x000000107800780c */ /* 0x000fe20003f44270 */
[----:B------:R-:W-:Y:S01]  /*27c0*/  FFMA.FTZ R217, R217, UR8, -R197 ;  /* 0x00000008d9d97c23 */ /* 0x000fe200080108c5 */
[----:B------:R-:W-:Y:S01]  /*27d0*/  ISETP.GT.AND P3, PT, R121, 0x20, PT ;  /* 0x000000207900780c */ /* 0x000fe20003f64270 */
[----:B------:R-:W-:Y:S01]  /*27e0*/  FFMA.FTZ R12, -R12, R12, 1 ;  /* 0x3f8000000c0c7423 */ /* 0x000fe2000001010c */
[----:B------:R-:W-:Y:S01]  /*27f0*/  FSEL R231, R13, -INF , !P4 ;  /* 0xff8000000de77808 */ /* 0x000fe20006000000 */
[----:B------:R-:W-:Y:S01]  /*2800*/  ULOP3.LUT UR12, UR12, 0x1000000, URZ, 0xfc, !UPT ;  /* 0x010000000c0c7892 */ /* 0x000fe2000f8efc3f */
[----:B------:R-:W-:Y:S01]  /*2810*/  FSEL R214, R15, -INF , !P2 ;  /* 0xff8000000fd67808 */ /* 0x000fe20005000000 */
[----:B------:R-:W-:Y:S01]  /*2820*/  MUFU.TANH R215, R215 ;  /* 0x000000d700d77308 */ /* 0x000fe20000002400 */
[----:B------:R-:W-:Y:S01]  /*2830*/  FSEL R230, R14, -INF , !P5 ;  /* 0xff8000000ee67808 */ /* 0x000fe20006800000 */
[--C-:B------:R-:W-:Y:S01]  /*2840*/  FFMA.FTZ R162, R231, UR8, -R194.reuse ;  /* 0x00000008e7a27c23 */ /* 0x100fe200080108c2 */
[----:B------:R-:W-:Y:S01]  /*2850*/  FSEL R229, R18, -INF , !P6 ;  /* 0xff80000012e57808 */ /* 0x000fe20007000000 */
[----:B------:R-:W-:Y:S01]  /*2860*/  FFMA.FTZ R214, R214, UR8, -R194 ;  /* 0x00000008d6d67c23 */ /* 0x000fe200080108c2 */
[----:B------:R-:W-:Y:S01]  /*2870*/  FSEL R222, R19, -INF , !P1 ;  /* 0xff80000013de7808 */ /* 0x000fe20004800000 */
[----:B------:R-:W-:Y:S01]  /*2880*/  FFMA.FTZ R163, R230, UR8, -R195 ;  /* 0x00000008e6a37c23 */ /* 0x000fe200080108c3 */
[----:B------:R-:W-:Y:S01]  /*2890*/  FSEL R220, R202, -INF , !P3 ;  /* 0xff800000cadc7808 */ /* 0x000fe20005800000 */
[----:B------:R-:W-:Y:S01]  /*28a0*/  FFMA.FTZ R196, R229, UR8, -R192 ;  /* 0x00000008e5c47c23 */ /* 0x000fe200080108c0 */
[----:B------:R-:W-:Y:S01]  /*28b0*/  ISETP.GT.AND P4, PT, R120, 0x11, PT ;  /* 0x000000117800780c */ /* 0x000fe20003f84270 */
[----:B------:R-:W-:Y:S01]  /*28c0*/  MUFU.TANH R219, R219 ;  /* 0x000000db00db7308 */ /* 0x000fe20000002400 */
[----:B------:R-:W-:Y:S01]  /*28d0*/  ISETP.GT.AND P2, PT, R121, 0x21, PT ;  /* 0x000000217900780c */ /* 0x000fe20003f44270 */
[----:B------:R-:W-:Y:S01]  /*28e0*/  FFMA.FTZ R14, -R14, R14, 1 ;  /* 0x3f8000000e0e7423 */ /* 0x000fe2000001010e */
[C---:B------:R-:W-:Y:S01]  /*28f0*/  ISETP.GT.AND P5, PT, R120.reuse, 0x18, PT ;  /* 0x000000187800780c */ /* 0x040fe20003fa4270 */
[----:B------:R-:W-:Y:S01]  /*2900*/  UIMAD UR12, UR5, 0x300, UR12 ;  /* 0x00000300050c78a4 */ /* 0x000fe2000f8e020c */
[----:B------:R-:W-:-:S02]  /*2910*/  ISETP.GT.AND P6, PT, R120, 0x19, PT ;  /* 0x000000197800780c */ /* 0x000fc40003fc4270 */
[C---:B------:R-:W-:Y:S01]  /*2920*/  ISETP.GT.AND P1, PT, R120.reuse, 0x20, PT ;  /* 0x000000207800780c */ /* 0x040fe20003f24270 */
[----:B------:R-:W-:Y:S01]  /*2930*/  MUFU.EX2 R162, R162 ;  /* 0x000000a200a27308 */ /* 0x000fe20000000800 */
[----:B------:R-:W-:Y:S02]  /*2940*/  ISETP.GT.AND P3, PT, R120, 0x21, PT ;  /* 0x000000217800780c */ /* 0x000fe40003f64270 */
[----:B------:R-:W-:Y:S02]  /*2950*/  FSEL R213, R17, -INF , !P4 ;  /* 0xff80000011d57808 */ /* 0x000fe40006000000 */
[----:B------:R-:W-:Y:S02]  /*2960*/  FSEL R212, R200, -INF , !P5 ;  /* 0xff800000c8d47808 */ /* 0x000fe40006800000 */
[----:B------:R-:W-:Y:S01]  /*2970*/  FSEL R211, R201, -INF , !P6 ;  /* 0xff800000c9d37808 */ /* 0x000fe20007000000 */
[----:B------:R-:W-:Y:S01]  /*2980*/  MUFU.TANH R224, R224 ;  /* 0x000000e000e07308 */ /* 0x000fe20000002400 */
        /* <DEDUP_REMOVED lines=19> */
[----:B------:R-:W-:Y:S01]  /*2ac0*/  MUFU.EX2 R163, R163 ;  /* 0x000000a300a37308 */ /* 0x000fe20000000800 */
[----:B-1----:R-:W-:Y:S01]  /*2ad0*/  FSEL R160, R156, -INF , !P6 ;  /* 0xff8000009ca07808 */ /* 0x002fe20007000000 */
[----:B------:R-:W-:Y:S01]  /*2ae0*/  FFMA.FTZ R208, R208, UR8, -R188 ;  /* 0x00000008d0d07c23 */ /* 0x000fe200080108bc */
[C---:B-----5:R-:W-:Y:S01]  /*2af0*/  FSEL R157, R234.reuse, -INF , !P1 ;  /* 0xff800000ea9d7808 */ /* 0x060fe20004800000 */
[----:B------:R-:W-:Y:S01]  /*2b00*/  FFMA.FTZ R234, -R234, R234, 1 ;  /* 0x3f800000eaea7423 */ /* 0x000fe200000101ea */
[----:B------:R-:W-:Y:S01]  /*2b10*/  FSEL R206, R233, -INF , !P2 ;  /* 0xff800000e9ce7808 */ /* 0x000fe20005000000 */
[----:B------:R-:W-:Y:S01]  /*2b20*/  FFMA.FTZ R160, R160, UR8, -R22 ;  /* 0x00000008a0a07c23 */ /* 0x000fe20008010816 */
[----:B------:R-:W-:Y:S01]  /*2b30*/  ISETP.GT.AND P4, PT, R121, 0x39, PT ;  /* 0x000000397900780c */ /* 0x000fe20003f84270 */
[----:B------:R-:W-:Y:S01]  /*2b40*/  MUFU.EX2 R192, R214 ;  /* 0x000000d600c07308 */ /* 0x000fe20000000800 */
[----:B------:R-:W-:Y:S01]  /*2b50*/  ISETP.GT.AND P3, PT, R120, 0x29, PT ;  /* 0x000000297800780c */ /* 0x000fe20003f64270 */
[----:B------:R-:W-:Y:S01]  /*2b60*/  FFMA.FTZ R156, -R156, R156, 1 ;  /* 0x3f8000009c9c7423 */ /* 0x000fe2000001019c */
[C---:B------:R-:W-:Y:S01]  /*2b70*/  ISETP.GT.AND P5, PT, R120.reuse, 0x30, PT ;  /* 0x000000307800780c */ /* 0x040fe20003fa4270 */
[----:B------:R-:W-:Y:S01]  /*2b80*/  FFMA.FTZ R233, -R233, R233, 1 ;  /* 0x3f800000e9e97423 */ /* 0x000fe200000101e9 */
[----:B------:R-:W-:-:S02]  /*2b90*/  ISETP.GT.AND P6, PT, R120, 0x31, PT ;  /* 0x000000317800780c */ /* 0x000fc40003fc4270 */
[C---:B------:R-:W-:Y:S01]  /*2ba0*/  ISETP.GT.AND P1, PT, R120.reuse, 0x38, PT ;  /* 0x000000387800780c */ /* 0x040fe20003f24270 */
[----:B------:R-:W1:Y:S01]  /*2bb0*/  MUFU.EX2 R226, R226 ;  /* 0x000000e200e27308 */ /* 0x000e620000000800 */
[----:B------:R-:W-:Y:S02]  /*2bc0*/  ISETP.GT.AND P2, PT, R120, 0x39, PT ;  /* 0x000000397800780c */ /* 0x000fe40003f44270 */
[----:B------:R-:W-:-:S05]  /*2bd0*/  WARPGROUP.ARRIVE ;  /* 0x00000000000079c5 */ /* 0x000fca0000000000 */
[----:B------:R-:W-:Y:S01]  /*2be0*/  MUFU.EX2 R196, R196 ;  /* 0x000000c400c47308 */ /* 0x000fe20000000800 */
[----:B------:R-:W-:Y:S01]  /*2bf0*/  HGMMA.64x64x16.F32 R120, R164, gdesc[UR12], RZ, !UPT, gsb0 ;  /* 0x00e0000ca4787df0 */ /* 0x000fe2000c0008ff */
[----:B------:R-:W-:Y:S01]  /*2c00*/  UIADD3 UR14, UR13, 0x2, URZ ;  /* 0x000000020d0e7890 */ /* 0x000fe2000fffe03f */
[----:B------:R-:W-:-:S05]  /*2c10*/  UMOV UR15, 0x80000020 ;  /* 0x80000020000f7882 */ /* 0x000fca0000000000 */
[----:B------:R-:W-:Y:S08]  /*2c20*/  MUFU.EX2 R161, R161 ;  /* 0x000000a100a17308 */ /* 0x000ff00000000800 */
[----:B------:R-:W-:Y:S01]  /*2c30*/  MUFU.EX2 R160, R160 ;  /* 0x000000a000a07308 */ /* 0x000fe20000000800 */
        /* <DEDUP_REMOVED lines=35> */
[----:B------:R-:W-:Y:S01]  /*2e70*/  FADD.FTZ R232, R123, -R159 ;  /* 0x8000009f7be87221 */ /* 0x000fe20000010000 */
[----:B------:R-:W2:Y:S01]  /*2e80*/  LDS.64 R120, [R4+0x1e220] ;  /* 0x01e2200004787984 */ /* 0x000ea20000000a00 */
[----:B------:R-:W3:Y:S01]  /*2e90*/  MUFU.EX2 R123, R198 ;  /* 0x000000c6007b7308 */ /* 0x000ee20000000800 */
[----:B------:R-:W-:Y:S01]  /*2ea0*/  FADD.FTZ R231, R122, -R158 ;  /* 0x8000009e7ae77221 */ /* 0x000fe20000010000 */
[----:B------:R-:W-:Y:S01]  /*2eb0*/  FFMA.FTZ R159, -R7, R7, 1 ;  /* 0x3f800000079f7423 */ /* 0x000fe20000010107 */
[----:B------:R-:W-:Y:S01]  /*2ec0*/  FFMA.FTZ R7, R220, UR8, -R190 ;  /* 0x00000008dc077c23 */ /* 0x000fe200080108be */
[----:B----4-:R-:W-:Y:S01]  /*2ed0*/  FMUL.FTZ R229, R227, R229 ;  /* 0x000000e5e3e57220 */ /* 0x010fe20000410000 */
[----:B------:R-:W-:Y:S01]  /*2ee0*/  FFMA.FTZ R122, R222, UR8, -R193 ;  /* 0x00000008de7a7c23 */ /* 0x000fe200080108c1 */
[----:B------:R-:W-:Y:S01]  /*2ef0*/  FFMA.FTZ R222, R218, UR8, -R191 ;  /* 0x00000008dade7c23 */ /* 0x000fe200080108bf */
[----:B------:R-:W-:Y:S01]  /*2f00*/  FFMA.FTZ R158, -R5, R5, 1 ;  /* 0x3f800000059e7423 */ /* 0x000fe20000010105 */
[----:B------:R4:W-:Y:S01]  /*2f10*/  MUFU.EX2 R198, R7 ;  /* 0x0000000700c67308 */ /* 0x0009e20000000800 */
[----:B-1----:R-:W-:Y:S01]  /*2f20*/  FMUL.FTZ R5, R226, R230 ;  /* 0x000000e6e2057220 */ /* 0x002fe20000410000 */
[----:B------:R-:W-:-:S03]  /*2f30*/  FFMA.FTZ R218, -R8, R8, 1 ;  /* 0x3f80000008da7423 */ /* 0x000fc60000010108 */
[----:B------:R-:W-:-:S03]  /*2f40*/  FMUL.FTZ R158, R158, R5 ;  /* 0x000000059e9e7220 */ /* 0x000fc60000410000 */
[----:B------:R-:W-:Y:S01]  /*2f50*/  MUFU.EX2 R122, R122 ;  /* 0x0000007a007a7308 */ /* 0x000fe20000000800 */
[----:B---3--:R-:W-:-:S04]  /*2f60*/  FMUL.FTZ R220, R123, R231 ;  /* 0x000000e77bdc7220 */ /* 0x008fc80000410000 */
[----:B------:R-:W-:Y:S01]  /*2f70*/  FMUL.FTZ R159, R159, R220 ;  /* 0x000000dc9f9f7220 */ /* 0x000fe20000410000 */
[----:B------:R-:W-:Y:S02]  /*2f80*/  FFMA.FTZ R220, -R6, R6, 1 ;  /* 0x3f80000006dc7423 */ /* 0x000fe40000010106 */
[----:B----4-:R-:W1:Y:S01]  /*2f90*/  LDS.64 R6, [R4+0x1e240] ;  /* 0x01e2400004067984 */ /* 0x010e620000000a00 */
[----:B------:R-:W3:Y:S01]  /*2fa0*/  MUFU.EX2 R5, R199 ;  /* 0x000000c700057308 */ /* 0x000ee20000000800 */
[----:B------:R-:W-:-:S07]  /*2fb0*/  FMUL.FTZ R220, R220, R229 ;  /* 0x000000e5dcdc7220 */ /* 0x000fce0000410000 */
[----:B------:R-:W-:Y:S01]  /*2fc0*/  MUFU.EX2 R199, R222 ;  /* 0x000000de00c77308 */ /* 0x000fe20000000800 */
[--C-:B--2---:R-:W-:Y:S01]  /*2fd0*/  FADD.FTZ R124, R124, -R120.reuse ;  /* 0x800000787c7c7221 */ /* 0x104fe20000010000 */
        /* <DEDUP_REMOVED lines=9> */
[----:B------:R-:W2:Y:S01]  /*3070*/  MUFU.EX2 R9, R217 ;  /* 0x000000d900097308 */ /* 0x000ea20000000800 */
[----:B------:R-:W-:Y:S01]  /*3080*/  FFMA.FTZ R121, R207, UR8, -R189 ;  /* 0x00000008cf797c23 */ /* 0x000fe200080108bd */
[----:B---3--:R-:W-:Y:S01]  /*3090*/  FMUL.FTZ R231, R5, R232 ;  /* 0x000000e805e77220 */ /* 0x008fe20000410000 */
[----:B------:R-:W-:-:S03]  /*30a0*/  FMUL.FTZ R216, R161, R216 ;  /* 0x000000d8a1d87220 */ /* 0x000fc60000410000 */
[----:B------:R-:W-:Y:S01]  /*30b0*/  FMUL.FTZ R218, R218, R231 ;  /* 0x000000e7dada7220 */ /* 0x000fe20000410000 */
[----:B------:R-:W-:Y:S01]  /*30c0*/  FMUL.FTZ R127, R127, R216 ;  /* 0x000000d87f7f7220 */ /* 0x000fe20000410000 */
[----:B------:R-:W-:Y:S01]  /*30d0*/  MUFU.EX2 R121, R121 ;  /* 0x0000007900797308 */ /* 0x000fe20000000800 */
[--C-:B-1----:R-:W-:Y:S01]  /*30e0*/  FADD.FTZ R191, R128, -R6.reuse ;  /* 0x8000000680bf7221 */ /* 0x102fe20000010000 */
[----:B------:R-:W-:Y:S01]  /*30f0*/  FADD.FTZ R193, R130, -R6 ;  /* 0x8000000682c17221 */ /* 0x000fe20000010000 */
[----:B--2---:R-:W-:Y:S01]  /*3100*/  FMUL.FTZ R11, R9, R124 ;  /* 0x0000007c090b7220 */ /* 0x004fe20000410000 */
[----:B------:R-:W-:Y:S01]  /*3110*/  FSEL R6, R215, -INF , !P3 ;  /* 0xff800000d7067808 */ /* 0x000fe20005800000 */
[--C-:B------:R-:W-:Y:S01]  /*3120*/  FADD.FTZ R194, R131, -R7.reuse ;  /* 0x8000000783c27221 */ /* 0x100fe20000010000 */
[----:B------:R-:W-:Y:S01]  /*3130*/  FFMA.FTZ R131, -R13, R13, 1 ;  /* 0x3f8000000d837423 */ /* 0x000fe2000001010d */
[----:B------:R-:W-:Y:S01]  /*3140*/  FMUL.FTZ R157, R12, R11 ;  /* 0x0000000b0c9d7220 */ /* 0x000fe20000410000 */
[----:B------:R-:W-:Y:S01]  /*3150*/  FADD.FTZ R190, R129, -R7 ;  /* 0x8000000781be7221 */ /* 0x000fe20000010000 */
[----:B------:R1:W-:Y:S01]  /*3160*/  MUFU.EX2 R12, R10 ;  /* 0x0000000a000c7308 */ /* 0x0003e20000000800 */
[----:B------:R-:W-:Y:S01]  /*3170*/  FFMA.FTZ R189, R6, UR8, -R189 ;  /* 0x0000000806bd7c23 */ /* 0x000fe200080108bd */
[----:B------:R-:W-:Y:S01]  /*3180*/  FSEL R6, R223, -INF , !P4 ;  /* 0xff800000df067808 */ /* 0x000fe20006000000 */
[----:B------:R-:W-:Y:S01]  /*3190*/  FFMA.FTZ R130, -R15, R15, 1 ;  /* 0x3f8000000f827423 */ /* 0x000fe2000001010f */
[----:B------:R-:W-:Y:S01]  /*31a0*/  FMUL.FTZ R124, R162, R191 ;  /* 0x000000bfa27c7220 */ /* 0x000fe20000410000 */
[----:B------:R-:W-:Y:S01]  /*31b0*/  FSEL R15, R219, -INF , !P5 ;  /* 0xff800000db0f7808 */ /* 0x000fe20006800000 */
[----:B------:R-:W-:Y:S01]  /*31c0*/  FFMA.FTZ R128, R206, UR8, -R20 ;  /* 0x00000008ce807c23 */ /* 0x000fe20008010814 */
[----:B------:R-:W-:Y:S01]  /*31d0*/  FFMA.FTZ R13, R6, UR8, -R21 ;  /* 0x00000008060d7c23 */ /* 0x000fe20008010815 */
[----:B------:R-:W2:Y:S01]  /*31e0*/  MUFU.EX2 R129, R213 ;  /* 0x000000d500817308 */ /* 0x000ea20000000800 */
[----:B-1----:R-:W1:Y:S01]  /*31f0*/  LDS.64 R10, [R4+0x1e260] ;  /* 0x01e26000040a7984 */ /* 0x002e620000000a00 */
[----:B------:R-:W-:Y:S01]  /*3200*/  FMUL.FTZ R131, R131, R124 ;  /* 0x0000007c83837220 */ /* 0x000fe20000410000 */
[----:B------:R-:W-:Y:S01]  /*3210*/  FFMA.FTZ R124, R15, UR8, -R22 ;  /* 0x000000080f7c7c23 */ /* 0x000fe20008010816 */
[----:B------:R-:W-:Y:S01]  /*3220*/  FSEL R15, R224, -INF , !P1 ;  /* 0xff800000e00f7808 */ /* 0x000fe20004800000 */
[----:B------:R-:W3:Y:S01]  /*3230*/  LDS.64 R6, [R4+0x1e280] ;  /* 0x01e2800004067984 */ /* 0x000ee20000000a00 */
[----:B------:R-:W-:Y:S01]  /*3240*/  FSEL R22, R221, -INF , !P6 ;  /* 0xff800000dd167808 */ /* 0x000fe20007000000 */
[----:B------:R-:W-:Y:S01]  /*3250*/  FMUL.FTZ R191, R163, R190 ;  /* 0x000000bea3bf7220 */ /* 0x000fe20000410000 */
[----:B------:R-:W-:Y:S01]  /*3260*/  FMUL.FTZ R193, R192, R193 ;  /* 0x000000c1c0c17220 */ /* 0x000fe20000410000 */
[----:B------:R-:W-:Y:S01]  /*3270*/  FFMA.FTZ R188, R15, UR8, -R20 ;  /* 0x000000080fbc7c23 */ /* 0x000fe20008010814 */
[----:B------:R-:W-:Y:S01]  /*3280*/  FSEL R20, R225, -INF , !P2 ;  /* 0xff800000e1147808 */ /* 0x000fe20005000000 */
[----:B------:R-:W-:Y:S01]  /*3290*/  FFMA.FTZ R15, -R17, R17, 1 ;  /* 0x3f800000110f7423 */ /* 0x000fe20000010111 */
[----:B------:R-:W-:Y:S01]  /*32a0*/  FFMA.FTZ R23, R22, UR8, -R23 ;  /* 0x0000000816177c23 */ /* 0x000fe20008010817 */
[----:B------:R-:W-:Y:S01]  /*32b0*/  FMUL.FTZ R130, R130, R193 ;  /* 0x000000c182827220 */ /* 0x000fe20000410000 */
[----:B------:R-:W4:Y:S01]  /*32c0*/  MUFU.EX2 R22, R212 ;  /* 0x000000d400167308 */ /* 0x000f220000000800 */
[----:B------:R-:W-:Y:S01]  /*32d0*/  FFMA.FTZ R190, R20, UR8, -R21 ;  /* 0x0000000814be7c23 */ /* 0x000fe20008010815 */
[----:B------:R-:W-:Y:S01]  /*32e0*/  FFMA.FTZ R221, -R221, R221, 1 ;  /* 0x3f800000dddd7423 */ /* 0x000fe200000101dd */
[----:B--2---:R-:W-:Y:S01]  /*32f0*/  FMUL.FTZ R206, R129, R194 ;  /* 0x000000c281ce7220 */ /* 0x004fe20000410000 */
[----:B------:R-:W-:Y:S01]  /*3300*/  FMUL.FTZ R194, R14, R191 ;  /* 0x000000bf0ec27220 */ /* 0x000fe20000410000 */
[----:B------:R-:W-:Y:S01]  /*3310*/  FFMA.FTZ R219, -R219, R219, 1 ;  /* 0x3f800000dbdb7423 */ /* 0x000fe200000101db */
[----:B------:R-:W-:Y:S01]  /*3320*/  FFMA.FTZ R224, -R224, R224, 1 ;  /* 0x3f800000e0e07423 */ /* 0x000fe200000101e0 */
[----:B------:R-:W-:Y:S01]  /*3330*/  FMUL.FTZ R21, R15, R206 ;  /* 0x000000ce0f157220 */ /* 0x000fe20000410000 */
[----:B------:R-:W2:Y:S01]  /*3340*/  MUFU.EX2 R17, R211 ;  /* 0x000000d300117308 */ /* 0x000ea20000000800 */
[----:B------:R-:W5:Y:S01]  /*3350*/  LDS.64 R14, [R4+0x1e2a0] ;  /* 0x01e2a000040e7984 */ /* 0x000f620000000a00 */
[----:B------:R-:W-:Y:S01]  /*3360*/  FFMA.FTZ R223, -R223, R223, 1 ;  /* 0x3f800000dfdf7423 */ /* 0x000fe200000101df */
[----:B------:R-:W-:-:S05]  /*3370*/  FFMA.FTZ R225, -R225, R225, 1 ;  /* 0x3f800000e1e17423 */ /* 0x000fca00000101e1 */
[----:B------:R-:W-:Y:S08]  /*3380*/  MUFU.EX2 R23, R23 ;  /* 0x0000001700177308 */ /* 0x000ff00000000800 */
[----:B------:R-:W-:Y:S01]  /*3390*/  MUFU.EX2 R8, R228 ;  /* 0x000000e400087308 */ /* 0x000fe20000000800 */
[--C-:B-1----:R-:W-:Y:S01]  /*33a0*/  FADD.FTZ R191, R132, -R10.reuse ;  /* 0x8000000a84bf7221 */ /* 0x102fe20000010000 */
[----:B------:R-:W-:Y:S01]  /*33b0*/  FADD.FTZ R193, R134, -R10 ;  /* 0x8000000a86c17221 */ /* 0x000fe20000010000 */
[----:B------:R-:W-:Y:S01]  /*33c0*/  FFMA.FTZ R10, -R18, R18, 1 ;  /* 0x3f800000120a7423 */ /* 0x000fe20000010112 */
[--C-:B------:R-:W-:Y:S01]  /*33d0*/  FADD.FTZ R133, R133, -R11.reuse ;  /* 0x8000000b85857221 */ /* 0x100fe20000010000 */
[----:B------:R-:W-:Y:S01]  /*33e0*/  FMUL.FTZ R191, R196, R191 ;  /* 0x000000bfc4bf7220 */ /* 0x000fe20000410000 */
[----:B------:R-:W-:Y:S01]  /*33f0*/  FADD.FTZ R20, R135, -R11 ;  /* 0x8000000b87147221 */ /* 0x000fe20000010000 */
[----:B------:R-:W-:Y:S01]  /*3400*/  FFMA.FTZ R134, -R200, R200, 1 ;  /* 0x3f800000c8867423 */ /* 0x000fe200000101c8 */
[----:B------:R-:W-:Y:S01]  /*3410*/  FFMA.FTZ R200, -R19, R19, 1 ;  /* 0x3f80000013c87423 */ /* 0x000fe20000010113 */
[----:B------:R-:W-:Y:S01]  /*3420*/  FMUL.FTZ R135, R10, R191 ;  /* 0x000000bf0a877220 */ /* 0x000fe20000410000 */
[----:B------:R-:W-:Y:S01]  /*3430*/  FMUL.FTZ R133, R122, R133 ;  /* 0x000000857a857220 */ /* 0x000fe20000410000 */
[----:B------:R-:W1:Y:S01]  /*3440*/  LDS.64 R10, [R4+0x1e2c0] ;  /* 0x01e2c000040a7984 */ /* 0x000e620000000a00 */
[--C-:B---3--:R-:W-:Y:S01]  /*3450*/  FADD.FTZ R191, R138, -R6.reuse ;  /* 0x800000068abf7221 */ /* 0x108fe20000010000 */
[----:B----4-:R-:W-:Y:S01]  /*3460*/  FMUL.FTZ R193, R22, R193 ;  /* 0x000000c116c17220 */ /* 0x010fe20000410000 */
[----:B------:R-:W-:Y:S01]  /*3470*/  FMUL.FTZ R200, R200, R133 ;  /* 0x00000085c8c87220 */ /* 0x000fe20000410000 */
[----:B------:R-:W-:Y:S01]  /*3480*/  FADD.FTZ R133, R136, -R6 ;  /* 0x8000000688857221 */ /* 0x000fe20000010000 */
[--C-:B------:R-:W-:Y:S01]  /*3490*/  FADD.FTZ R6, R137, -R7.reuse ;  /* 0x8000000789067221 */ /* 0x100fe20000010000 */
[----:B------:R-:W-:Y:S01]  /*34a0*/  FMUL.FTZ R134, R134, R193 ;  /* 0x000000c186867220 */ /* 0x000fe20000410000 */
[----:B--2---:R-:W-:Y:S01]  /*34b0*/  FMUL.FTZ R20, R17, R20 ;  /* 0x0000001411147220 */ /* 0x004fe20000410000 */
[----:B------:R-:W-:Y:S01]  /*34c0*/  FFMA.FTZ R136, -R202, R202, 1 ;  /* 0x3f800000ca887423 */ /* 0x000fe200000101ca */
[----:B------:R-:W2:Y:S01]  /*34d0*/  MUFU.EX2 R18, R210 ;  /* 0x000000d200127308 */ /* 0x000ea20000000800 */
[----:B------:R-:W-:Y:S01]  /*34e0*/  FFMA.FTZ R193, -R201, R201, 1 ;  /* 0x3f800000c9c17423 */ /* 0x000fe200000101c9 */
[----:B------:R-:W-:Y:S01]  /*34f0*/  FADD.FTZ R206, R139, -R7 ;  /* 0x800000078bce7221 */ /* 0x000fe20000010000 */
[----:B------:R-:W-:Y:S01]  /*3500*/  FMUL.FTZ R202, R199, R6 ;  /* 0x00000006c7ca7220 */ /* 0x000fe20000410000 */
[----:B------:R-:W-:Y:S01]  /*3510*/  FMUL.FTZ R133, R198, R133 ;  /* 0x00000085c6857220 */ /* 0x000fe20000410000 */
[----:B------:R3:W4:Y:S01]  /*3520*/  LDS.64 R6, [R4+0x1e2e0] ;  /* 0x01e2e00004067984 */ /* 0x0007220000000a00 */
[----:B------:R-:W-:Y:S01]  /*3530*/  FMUL.FTZ R193, R193, R20 ;  /* 0x00000014c1c17220 */ /* 0x000fe20000410000 */
[----:B------:R-:W-:Y:S01]  /*3540*/  FFMA.FTZ R139, -R203, R203, 1 ;  /* 0x3f800000cb8b7423 */ /* 0x000fe200000101cb */
[----:B------:R-:W3:Y:S01]  /*3550*/  MUFU.EX2 R20, R208 ;  /* 0x000000d000147308 */ /* 0x000ee20000000800 */
[----:B------:R-:W-:Y:S01]  /*3560*/  FMUL.FTZ R136, R136, R133 ;  /* 0x0000008588887220 */ /* 0x000fe20000410000 */
[----:B------:R-:W-:Y:S01]  /*3570*/  FFMA.FTZ R137, -R204, R204, 1 ;  /* 0x3f800000cc897423 */ /* 0x000fe200000101cc */
[----:B-----5:R-:W-:Y:S01]  /*3580*/  FADD.FTZ R195, R142, -R14 ;  /* 0x8000000e8ec37221 */ /* 0x020fe20000010000 */
[----:B------:R-:W-:Y:S01]  /*3590*/  FMUL.FTZ R139, R139, R202 ;  /* 0x000000ca8b8b7220 */ /* 0x000fe20000410000 */
[--C-:B------:R-:W-:Y:S01]  /*35a0*/  FADD.FTZ R142, R141, -R15.reuse ;  /* 0x8000000f8d8e7221 */ /* 0x100fe20000010000 */
[----:B------:R-:W-:Y:S01]  /*35b0*/  FADD.FTZ R202, R143, -R15 ;  /* 0x8000000f8fca7221 */ /* 0x000fe20000010000 */
[----:B------:R-:W-:Y:S01]  /*35c0*/  FFMA.FTZ R15, -R154, R154, 1 ;  /* 0x3f8000009a0f7423 */ /* 0x000fe2000001019a */
[----:B------:R-:W5:Y:S01]  /*35d0*/  MUFU.EX2 R19, R209 ;  /* 0x000000d100137308 */ /* 0x000f620000000800 */
[----:B--2---:R-:W-:Y:S01]  /*35e0*/  FMUL.FTZ R132, R18, R191 ;  /* 0x000000bf12847220 */ /* 0x004fe20000410000 */
[----:B------:R-:W-:Y:S01]  /*35f0*/  FFMA.FTZ R138, -R205, R205, 1 ;  /* 0x3f800000cd8a7423 */ /* 0x000fe200000101cd */
[----:B------:R-:W-:Y:S01]  /*3600*/  FFMA.FTZ R141, -R153, R153, 1 ;  /* 0x3f800000998d7423 */ /* 0x000fe20000010199 */
[----:B------:R-:W-:Y:S01]  /*3610*/  FMUL.FTZ R142, R121, R142 ;  /* 0x0000008e798e7220 */ /* 0x000fe20000410000 */
[----:B------:R-:W-:Y:S01]  /*3620*/  FMUL.FTZ R137, R137, R132 ;  /* 0x0000008489897220 */ /* 0x000fe20000410000 */
[----:B------:R-:W-:-:S02]  /*3630*/  FMUL.FTZ R229, R8, R229 ;  /* 0x000000e508e57220 */ /* 0x000fc40000410000 */
[----:B------:R2:W4:Y:S01]  /*3640*/  MUFU.EX2 R133, R189 ;  /* 0x000000bd00857308 */ /* 0x0005220000000800 */
[----:B---3--:R-:W-:Y:S01]  /*3650*/  FMUL.FTZ R4, R20, R195 ;  /* 0x000000c314047220 */ /* 0x008fe20000410000 */
[----:B------:R-:W-:Y:S01]  /*3660*/  FMUL.FTZ R141, R141, R142 ;  /* 0x0000008e8d8d7220 */ /* 0x000fe20000410000 */
[----:B------:R-:W-:Y:S02]  /*3670*/  FMUL.FTZ R126, R126, R229 ;  /* 0x000000e57e7e7220 */ /* 0x000fe40000410000 */
[----:B------:R-:W-:Y:S01]  /*3680*/  FMUL.FTZ R15, R15, R4 ;  /* 0x000000040f0f7220 */ /* 0x000fe20000410000 */
[--C-:B-1----:R-:W-:Y:S02]  /*3690*/  FADD.FTZ R145, R145, -R11.reuse ;  /* 0x8000000b91917221 */ /* 0x102fe40000010000 */
[----:B------:R1:W3:Y:S01]  /*36a0*/  MUFU.EX2 R132, R124 ;  /* 0x0000007c00847308 */ /* 0x0002e20000000800 */
[----:B-----5:R-:W-:Y:S01]  /*36b0*/  FMUL.FTZ R191, R19, R206 ;  /* 0x000000ce13bf7220 */ /* 0x020fe20000410000 */
[----:B------:R-:W-:Y:S01]  /*36c0*/  FADD.FTZ R153, R146, -R10 ;  /* 0x8000000a92997221 */ /* 0x000fe20000010000 */
[----:B------:R-:W-:Y:S01]  /*36d0*/  FMUL.FTZ R145, R12, R145 ;  /* 0x000000910c917220 */ /* 0x000fe20000410000 */
[----:B--2---:R-:W-:Y:S01]  /*36e0*/  F2FP.F16.F32.PACK_AB R189, R218, R159 ;  /* 0x0000009fdabd723e */ /* 0x004fe200000000ff */
[----:B------:R-:W-:Y:S01]  /*36f0*/  FMUL.FTZ R138, R138, R191 ;  /* 0x000000bf8a8a7220 */ /* 0x000fe20000410000 */
[----:B------:R-:W-:Y:S01]  /*3700*/  FADD.FTZ R191, R140, -R14 ;  /* 0x8000000e8cbf7221 */ /* 0x000fe20000010000 */
[----:B------:R-:W-:Y:S01]  /*3710*/  FFMA.FTZ R140, -R215, R215, 1 ;  /* 0x3f800000d78c7423 */ /* 0x000fe200000101d7 */
[----:B------:R-:W2:Y:S01]  /*3720*/  MUFU.EX2 R120, R120 ;  /* 0x0000007800787308 */ /* 0x000ea20000000800 */
[----:B-1----:R-:W-:Y:S01]  /*3730*/  FADD.FTZ R124, R147, -R11 ;  /* 0x8000000b937c7221 */ /* 0x002fe20000010000 */
[----:B----4-:R-:W-:Y:S01]  /*3740*/  FMUL.FTZ R143, R133, R202 ;  /* 0x000000ca858f7220 */ /* 0x010fe20000410000 */
[----:B------:R-:W-:Y:S01]  /*3750*/  FFMA.FTZ R14, -R152, R152, 1 ;  /* 0x3f800000980e7423 */ /* 0x000fe20000010198 */
[----:B------:R-:W-:Y:S01]  /*3760*/  F2FP.F16.F32.PACK_AB R159, R193, R134 ;  /* 0x00000086c19f723e */ /* 0x000fe200000000ff */
[----:B------:R-:W-:Y:S01]  /*3770*/  FMUL.FTZ R124, R23, R124 ;  /* 0x0000007c177c7220 */ /* 0x000fe20000410000 */
[----:B------:R-:W-:Y:S01]  /*3780*/  FMUL.FTZ R140, R140, R143 ;  /* 0x0000008f8c8c7220 */ /* 0x000fe20000410000 */
[----:B------:R-:W-:Y:S01]  /*3790*/  FADD.FTZ R143, R144, -R10 ;  /* 0x8000000a908f7221 */ /* 0x000fe20000010000 */
[----:B------:R-:W1:Y:S01]  /*37a0*/  MUFU.EX2 R128, R128 ;  /* 0x0000008000807308 */ /* 0x000e620000000800 */
[----:B------:R-:W-:Y:S01]  /*37b0*/  FMUL.FTZ R144, R234, R145 ;  /* 0x00000091ea907220 */ /* 0x000fe20000410000 */
[----:B---3--:R-:W-:Y:S01]  /*37c0*/  FMUL.FTZ R10, R132, R153 ;  /* 0x00000099840a7220 */ /* 0x008fe20000410000 */
[----:B------:R-:W-:Y:S01]  /*37d0*/  FMUL.FTZ R145, R221, R124 ;  /* 0x0000007cdd917220 */ /* 0x000fe20000410000 */
[--C-:B------:R-:W-:Y:S01]  /*37e0*/  FADD.FTZ R147, R148, -R6.reuse ;  /* 0x8000000694937221 */ /* 0x100fe20000010000 */
[----:B------:R-:W-:Y:S01]  /*37f0*/  FADD.FTZ R153, R150, -R6 ;  /* 0x8000000696997221 */ /* 0x000fe20000010000 */
[--C-:B------:R-:W-:Y:S01]  /*3800*/  FADD.FTZ R124, R149, -R7.reuse ;  /* 0x80000007957c7221 */ /* 0x100fe20000010000 */
[----:B------:R-:W-:Y:S01]  /*3810*/  FADD.FTZ R142, R151, -R7 ;  /* 0x80000007978e7221 */ /* 0x000fe20000010000 */
[----:B------:R-:W3:Y:S01]  /*3820*/  MUFU.EX2 R13, R13 ;  /* 0x0000000d000d7308 */ /* 0x000ee20000000800 */
[----:B--2---:R-:W-:Y:S01]  /*3830*/  FMUL.FTZ R191, R120, R191 ;  /* 0x000000bf78bf7220 */ /* 0x004fe20000410000 */
[----:B------:R-:W-:-:S02]  /*3840*/  IMAD.U32 R7, RZ, RZ, UR5 ;  /* 0x00000005ff077e24 */ /* 0x000fc4000f8e00ff */
[----:B------:R-:W-:Y:S01]  /*3850*/  FMUL.FTZ R143, R160, R143 ;  /* 0x0000008fa08f7220 */ /* 0x000fe20000410000 */
[----:B------:R-:W-:Y:S01]  /*3860*/  FMUL.FTZ R10, R219, R10 ;  /* 0x0000000adb0a7220 */ /* 0x000fe20000410000 */
[----:B------:R-:W-:Y:S01]  /*3870*/  FMUL.FTZ R14, R14, R191 ;  /* 0x000000bf0e0e7220 */ /* 0x000fe20000410000 */
[----:B------:R-:W-:Y:S01]  /*3880*/  F2FP.F16.F32.PACK_AB R191, R157, R126 ;  /* 0x0000007e9dbf723e */ /* 0x000fe200000000ff */
[----:B------:R-:W-:Y:S01]  /*3890*/  IMAD R126, R7, 0x2000, R236 ;  /* 0x00002000077e7824 */ /* 0x000fe200078e02ec */
[----:B------:R2:W4:Y:S01]  /*38a0*/  MUFU.EX2 R4, R188 ;  /* 0x000000bc00047308 */ /* 0x0005220000000800 */
[----:B-1----:R-:W-:Y:S01]  /*38b0*/  FMUL.FTZ R6, R128, R147 ;  /* 0x0000009380067220 */ /* 0x002fe20000410000 */
[----:B------:R-:W-:Y:S01]  /*38c0*/  FMUL.FTZ R143, R156, R143 ;  /* 0x0000008f9c8f7220 */ /* 0x000fe20000410000 */
[----:B------:R-:W-:Y:S01]  /*38d0*/  IMAD R7, R126, 0x2, R235 ;  /* 0x000000027e077824 */ /* 0x000fe200078e02eb */
[----:B------:R-:W-:Y:S01]  /*38e0*/  F2FP.F16.F32.PACK_AB R156, R194, R131 ;  /* 0x00000083c29c723e */ /* 0x000fe200000000ff */
[----:B------:R-:W-:Y:S01]  /*38f0*/  FMUL.FTZ R6, R233, R6 ;  /* 0x00000006e9067220 */ /* 0x000fe20000410000 */
[----:B------:R-:W-:-:S02]  /*3900*/  F2FP.F16.F32.PACK_AB R157, R21, R130 ;  /* 0x00000082159d723e */ /* 0x000fc400000000ff */
[----:B------:R1:W5:Y:S01]  /*3910*/  MUFU.EX2 R11, R190 ;  /* 0x000000be000b7308 */ /* 0x0003620000000800 */
[----:B---3--:R-:W-:Y:S01]  /*3920*/  FMUL.FTZ R124, R13, R124 ;  /* 0x0000007c0d7c7220 */ /* 0x008fe20000410000 */
[----:B--2---:R-:W-:Y:S02]  /*3930*/  F2FP.F16.F32.PACK_AB R188, R220, R158 ;  /* 0x0000009edcbc723e */ /* 0x004fe400000000ff */
        /* <DEDUP_REMOVED lines=18> */
[----:B------:R-:W-:-:S02]  /*3a60*/  F2FP.F16.F32.PACK_AB R126, R161, R155 ;  /* 0x0000009ba17e723e */ /* 0x000fc400000000ff */
[----:B------:R-:W-:Y:S02]  /*3a70*/  F2FP.F16.F32.PACK_AB R147, R142, R147 ;  /* 0x000000938e93723e */ /* 0x000fe400000000ff */
[----:B------:R-:W-:Y:S01]  /*3a80*/  F2FP.F16.F32.PACK_AB R125, R5, R123 ;  /* 0x0000007b057d723e */ /* 0x000fe200000000ff */
[----:B------:R-:W-:Y:S01]  /*3a90*/  IMAD R5, R16, 0x1000, R235 ;  /* 0x0000100010057824 */ /* 0x000fe200078e02eb */
[----:B------:R-:W-:Y:S01]  /*3aa0*/  F2FP.F16.F32.PACK_AB R127, R9, R8 ;  /* 0x00000008097f723e */ /* 0x000fe200000000ff */
[----:B------:R1:W-:Y:S01]  /*3ab0*/  STSM.16.MT88.4 [R7+0x20000], R144 ;  /* 0x0200009007007844 */ /* 0x0003e20000004200 */
[----:B------:R-:W-:Y:S02]  /*3ac0*/  F2FP.F16.F32.PACK_AB R160, R12, R160 ;  /* 0x000000a00ca0723e */ /* 0x000fe400000000ff */
[----:B------:R-:W-:Y:S01]  /*3ad0*/  WARPGROUP.ARRIVE ;  /* 0x00000000000079c5 */ /* 0x000fe20000000000 */
[----:B------:R-:W-:-:S05]  /*3ae0*/  F2FP.F16.F32.PACK_AB R161, R23, R132 ;  /* 0x0000008417a1723e */ /* 0x000fca00000000ff */
        /* <DEDUP_REMOVED lines=18> */
[----:B------:R-:W-:-:S04]  /*3c10*/  F2FP.F16.F32.PACK_AB R127, R133, R20 ;  /* 0x00000014857f723e */ /* 0x000fc800000000ff */
[----:B------:R-:W-:-:S06]  /*3c20*/  WARPGROUP.ARRIVE ;  /* 0x00000000000079c5 */ /* 0x000fcc0000000000 */
        /* <DEDUP_REMOVED lines=170> */
.L_x_2434:
        /* <DEDUP_REMOVED lines=8> */
[----:B------:R-:W-:-:S05]  /*4750*/  UMOV UR14, UR10 ;  /* 0x0000000a000e7c82 */ /* 0x000fca0008000000 */
        /* <DEDUP_REMOVED lines=37> */
.L_x_2435:
        /* <DEDUP_REMOVED lines=62> */
.L_x_2417:
[----:B------:R-:W-:Y:S05]  /*4d90*/  @P0 BRA `(.L_x_2416) ;  /* 0x0000003c00780947 */ /* 0x000fea0003800000 */
[----:B-1----:R-:W1:Y:S01]  /*4da0*/  S2R R4, SR_TID.X ;  /* 0x0000000000047919 */ /* 0x002e620000002100 */
[----:B------:R-:W2:Y:S01]  /*4db0*/  S2UR UR5, SR_CgaCtaId ;  /* 0x00000000000579c3 */ /* 0x000ea20000008800 */
[----:B------:R-:W-:Y:S01]  /*4dc0*/  ULDC UR4, c[0x0][0x850] ;  /* 0x0002140000047ab9 */ /* 0x000fe20000000800 */
[----:B------:R-:W-:Y:S01]  /*4dd0*/  UIMAD UR8, UR36, 0x3000, URZ ;  /* 0x00003000240878a4 */ /* 0x000fe2000f8e023f */
[----:B------:R-:W-:Y:S01]  /*4de0*/  BSSY B0, `(.L_x_2437) ;  /* 0x0000050000007945 */ /* 0x000fe20003800000 */
[----:B------:R-:W-:Y:S01]  /*4df0*/  UISETP.NE.AND UP0, UPT, UR4, 0x1, UPT ;  /* 0x000000010400788c */ /* 0x000fe2000bf05270 */
[----:B------:R-:W-:Y:S02]  /*4e00*/  ULDC.64 UR12, c[0x0][0x818] ;  /* 0x00020600000c7ab9 */ /* 0x000fe40000000a00 */
[----:B------:R-:W-:Y:S01]  /*4e10*/  UMOV UR4, 0x400 ;  /* 0x0000040000047882 */ /* 0x000fe20000000000 */
[----:B------:R-:W-:Y:S01]  /*4e20*/  USHF.R.S32.HI UR9, URZ, 0x1f, UR8 ;  /* 0x0000001f3f097899 */ /* 0x000fe20008011408 */
[----:B------:R-:W-:Y:S01]  /*4e30*/  ULDC.64 UR14, c[0x0][0x820] ;  /* 0x00020800000e7ab9 */ /* 0x000fe20000000a00 */
[----:B------:R-:W-:-:S05]  /*4e40*/  ULDC.64 UR16, c[0x0][0x848] ;  /* 0x0002120000107ab9 */ /* 0x000fca0000000a00 */
[----:B------:R-:W-:Y:S02]  /*4e50*/  @UP0 ULDC UR6, c[0x0][0x854] ;  /* 0x0002150000060ab9 */ /* 0x000fe40000000800 */
[----:B------:R-:W-:Y:S02]  /*4e60*/  UIMAD.WIDE.U32 UR6, UR40, UR6, URZ ;  /* 0x00000006280672a5 */ /* 0x000fe4000f8e003f */
[----:B--2---:R-:W-:-:S03]  /*4e70*/  ULEA UR4, UR5, UR4, 0x18 ;  /* 0x0000000405047291 */ /* 0x004fc6000f8ec03f */
[----:B------:R-:W-:Y:S02]  /*4e80*/  @UP0 ULDC UR5, c[0x0][0x858] ;  /* 0x0002160000050ab9 */ /* 0x000fe40000000800 */
[----:B------:R-:W-:Y:S01]  /*4e90*/  @UP0 USHF.R.U32.HI UR40, URZ, UR5, UR7 ;  /* 0x000000053f280299 */ /* 0x000fe20008011607 */
[----:B-1----:R-:W-:-:S03]  /*4ea0*/  VIADD R3, R4, 0xffffff80 ;  /* 0xffffff8004037836 */ /* 0x002fc60000000000 */
[----:B------:R-:W-:Y:S02]  /*4eb0*/  USHF.R.S32.HI UR5, URZ, 0x1f, UR40 ;  /* 0x0000001f3f057899 */ /* 0x000fe40008011428 */
[----:B------:R-:W-:Y:S01]  /*4ec0*/  UIMAD.WIDE.U32 UR6, UR40, UR12, UR8 ;  /* 0x0000000c280672a5 */ /* 0x000fe2000f8e0008 */
[----:B------:R-:W-:Y:S01]  /*4ed0*/  SHF.R.S32.HI R0, RZ, 0x1f, R3 ;  /* 0x0000001fff007819 */ /* 0x000fe20000011403 */
[----:B------:R-:W-:Y:S01]  /*4ee0*/  UIMAD UR10, UR5, UR12, URZ ;  /* 0x0000000c050a72a4 */ /* 0x000fe2000f8e023f */
[----:B------:R-:W-:Y:S01]  /*4ef0*/  BAR.SYNC.DEFER_BLOCKING 0x1, 0x100 ;  /* 0x0044000000007b1d */ /* 0x000fe20000010000 */
[----:B------:R-:W-:Y:S02]  /*4f00*/  ISETP.NE.AND P0, PT, R3, RZ, PT ;  /* 0x000000ff0300720c */ /* 0x000fe40003f05270 */
[----:B------:R-:W-:Y:S01]  /*4f10*/  LEA.HI R2, R0, R3, RZ, 0x7 ;  /* 0x0000000300027211 */ /* 0x000fe200078f38ff */
[----:B------:R-:W-:-:S03]  /*4f20*/  UIMAD UR10, UR40, UR13, UR10 ;  /* 0x0000000d280a72a4 */ /* 0x000fc6000f8e020a */
[----:B------:R-:W-:Y:S01]  /*4f30*/  LOP3.LUT R0, R2, 0x3fffff80, RZ, 0xc0, !PT ;  /* 0x3fffff8002007812 */ /* 0x000fe200078ec0ff */
[----:B------:R-:W-:Y:S01]  /*4f40*/  ULDC.64 UR12, c[0x0][0x840] ;  /* 0x00021000000c7ab9 */ /* 0x000fe20000000a00 */
[----:B------:R-:W-:Y:S01]  /*4f50*/  SHF.R.S32.HI R5, RZ, 0x7, R2 ;  /* 0x00000007ff057819 */ /* 0x000fe20000011402 */
[----:B------:R-:W-:Y:S02]  /*4f60*/  UIMAD UR5, UR5, UR12, URZ ;  /* 0x0000000c050572a4 */ /* 0x000fe4000f8e023f */
[----:B------:R-:W-:Y:S01]  /*4f70*/  IMAD.IADD R0, R3, 0x1, -R0 ;  /* 0x0000000103007824 */ /* 0x000fe200078e0a00 */
[----:B------:R-:W-:Y:S02]  /*4f80*/  UIMAD.WIDE.U32 UR8, UR40, UR12, UR8 ;  /* 0x0000000c280872a5 */ /* 0x000fe4000f8e0008 */
[----:B------:R-:W-:Y:S01]  /*4f90*/  UIMAD UR12, UR40, UR13, UR5 ;  /* 0x0000000d280c72a4 */ /* 0x000fe2000f8e0205 */
[----:B------:R-:W-:Y:S01]  /*4fa0*/  IMAD R0, R5, 0x600, R0 ;  /* 0x0000060005007824 */ /* 0x000fe200078e0200 */
[----:B------:R-:W-:-:S02]  /*4fb0*/  USHF.R.S32.HI UR5, URZ, 0x1f, UR37 ;  /* 0x0000001f3f057899 */ /* 0x000fc40008011425 */
[----:B------:R-:W-:Y:S01]  /*4fc0*/  UIADD3 UR7, UR7, UR10, URZ ;  /* 0x0000000a07077290 */ /* 0x000fe2000fffe03f */
[----:B------:R-:W-:Y:S01]  /*4fd0*/  IMAD.SHL.U32 R0, R0, 0x4, RZ ;  /* 0x0000000400007824 */ /* 0x000fe200078e00ff */
[----:B------:R-:W-:Y:S02]  /*4fe0*/  UIMAD UR11, UR5, UR14, URZ ;  /* 0x0000000e050b72a4 */ /* 0x000fe4000f8e023f */
[----:B------:R-:W-:Y:S02]  /*4ff0*/  UIMAD UR5, UR5, UR16, URZ ;  /* 0x00000010050572a4 */ /* 0x000fe4000f8e023f */
[----:B------:R-:W-:Y:S01]  /*5000*/  LEA R0, R0, UR4, 0x2 ;  /* 0x0000000400007c11 */ /* 0x000fe2000f8e10ff */
[----:B------:R-:W-:Y:S02]  /*5010*/  UIADD3 UR9, UR9, UR12, URZ ;  /* 0x0000000c09097290 */ /* 0x000fe4000fffe03f */
[----:B------:R-:W-:Y:S02]  /*5020*/  UIMAD UR11, UR37, UR15, UR11 ;  /* 0x0000000f250b72a4 */ /* 0x000fe4000f8e020b */
[----:B------:R1:W-:Y:S01]  /*5030*/  STS.128 [R0], R24 ;  /* 0x0000001800007388 */ /* 0x0003e20000000c00 */
        /* <DEDUP_REMOVED lines=35> */
.L_x_2439:
[----:B------:R-:W-:Y:S01]  /*5270*/  @P0 ELECT P1, URZ, PT ;  /* 0x00000000003f082f */ /* 0x000fe20003820000 */
[----:B------:R2:W-:-:S12]  /*5280*/  UBLKRED.G.S.ADD.F32.RN [UR6], [UR4], UR5, desc[UR8] ;  /* 0x00000806040073bb */ /* 0x0005d800080a1405 */
[----:B------:R-:W-:Y:S02]  /*5290*/  @P1 PLOP3.LUT P0, PT, P1, PT, PT, 0x8, 0x0 ;  /* 0x000000000000181c */ /* 0x000fe40000f0e170 */
[----:B------:R-:W-:-:S11]  /*52a0*/  PLOP3.LUT P1, PT, PT, PT, PT, 0x8, 0x0 ;  /* 0x000000000000781c */ /* 0x000fd60003f2e170 */
[----:B--2---:R-:W-:Y:S05]  /*52b0*/  @P0 BRA.U.ANY `(.L_x_2439) ;  /* 0xfffffffd00ec0947 */ /* 0x004fea000393ffff */
[----:B------:R0:W-:Y:S01]  /*52c0*/  UTMACMDFLUSH ;  /* 0x00000000000079b7 */ /* 0x0001e20000000000 */
[----:B------:R-:W-:-:S04]  /*52d0*/  DEPBAR.LE SB0, 0x0 ;  /* 0x000080000000791a */ /* 0x000fc80000000000 */
.L_x_2438:
[----:B------:R-:W-:Y:S05]  /*52e0*/  BSYNC B0 ;  /* 0x0000000000007941 */ /* 0x000fea0003800000 */
.L_x_2437:
        /* <DEDUP_REMOVED lines=28> */
.L_x_2440:
        /* <DEDUP_REMOVED lines=8> */
.L_x_2412:
        /* <DEDUP_REMOVED lines=29> */
.L_x_2442:
[----:B------:R-:W-:Y:S01]  /*5700*/  ULDC UR9, c[0x0][0x8cc] ;  /* 0x0002330000097ab9 */ /* 0x000fe20000000800 */
[----:B------:R-:W-:Y:S01]  /*5710*/  UMOV UR7, UR8 ;  /* 0x0000000800077c82 */ /* 0x000fe20008000000 */
[----:B------:R-:W-:-:S11]  /*5720*/  UISETP.NE.AND UP0, UPT, UR9, 0x1, UPT ;  /* 0x000000010900788c */ /* 0x000fd6000bf05270 */
[----:B------:R-:W-:Y:S02]  /*5730*/  @UP0 ULDC.64 UR10, c[0x0][0x8d0] ;  /* 0x00023400000a0ab9 */ /* 0x000fe40000000a00 */
[----:B------:R-:W-:-:S04]  /*5740*/  UIMAD.WIDE.U32 UR4, UR8, UR10, URZ ;  /* 0x0000000a080472a5 */ /* 0x000fc8000f8e003f */
[----:B------:R-:W-:-:S04]  /*5750*/  @UP0 USHF.R.U32.HI UR7, URZ, UR11, UR5 ;  /* 0x0000000b3f070299 */ /* 0x000fc80008011605 */
[----:B------:R-:W-:-:S12]  /*5760*/  UIMAD UR4, UR7, UR9, URZ ;  /* 0x00000009070472a4 */ /* 0x000fd8000f8e023f */
.L_x_2443:
        /* <DEDUP_REMOVED lines=67> */
.L_x_2446:
[----:B------:R-:W-:Y:S05]  /*5ba0*/  BSYNC B0 ;  /* 0x0000000000007941 */ /* 0x000fea0003800000 */
.L_x_2445:
        /* <DEDUP_REMOVED lines=19> */
.L_x_2448:
[----:B------:R-:W-:Y:S05]  /*5ce0*/  BSYNC B0 ;  /* 0x0000000000007941 */ /* 0x000fea0003800000 */
.L_x_2447:
[----:B------:R-:W-:Y:S06]  /*5cf0*/  BAR.ARV 0xa, 0xa0 ;  /* 0x0282800000007b1d */ /* 0x000fec0000002000 */
[----:B------:R-:W-:Y:S04]  /*5d00*/  BSSY B0, `(.L_x_2449) ;  /* 0x0000003000007945 */ /* 0x000fe80003800000 */
[----:B------:R-:W-:Y:S05]  /*5d10*/  @!P0 BRA `(.L_x_2450) ;  /* 0x0000000000048947 */ /* 0x000fea0003800000 */
[----:B------:R-:W-:-:S04]  /*5d20*/  DEPBAR.LE SB0, 0x0 ;  /* 0x000080000000791a */ /* 0x000fc80000000000 */
.L_x_2450:
[----:B------:R-:W-:Y:S05]  /*5d30*/  BSYNC B0 ;  /* 0x0000000000007941 */ /* 0x000fea0003800000 */
.L_x_2449:
[----:B------:R-:W-:Y:S06]  /*5d40*/  BAR.ARV 0xb, 0xa0 ;  /* 0x02c2800000007b1d */ /* 0x000fec0000002000 */
[----:B------:R-:W-:Y:S01]  /*5d50*/  UIADD3 UR12, UR8, 0x1, URZ ;  /* 0x00000001080c7890 */ /* 0x000fe2000fffe03f */
[----:B------:R-:W-:Y:S11]  /*5d60*/  BRA `(.L_x_2451) ;  /* 0x0000000000047947 */ /* 0x000ff60003800000 */
.L_x_2444:
[----:B------:R-:W-:-:S05]  /*5d70*/  UMOV UR12, UR8 ;  /* 0x00000008000c7c82 */ /* 0x000fca0008000000 */
.L_x_2451:
        /* <DEDUP_REMOVED lines=18> */
.L_x_2464:
        /* <DEDUP_REMOVED lines=20> */
.L_x_2453:
[----:B------:R-:W-:Y:S05]  /*5fe0*/  BSYNC B0 ;  /* 0x0000000000007941 */ /* 0x000fea0003800000 */
.L_x_2452:
        /* <DEDUP_REMOVED lines=13> */
.L_x_2455:
[----:B------:R-:W-:Y:S05]  /*60c0*/  BSYNC B0 ;  /* 0x0000000000007941 */ /* 0x000fea0003800000 */
.L_x_2454:
[----:B------:R-:W-:Y:S06]  /*60d0*/  BAR.ARV 0xa, 0xa0 ;  /* 0x0282800000007b1d */ /* 0x000fec0000002000 */
[----:B------:R-:W-:Y:S04]  /*60e0*/  BSSY B0, `(.L_x_2456) ;  /* 0x0000003000007945 */ /* 0x000fe80003800000 */
[----:B------:R-:W-:Y:S05]  /*60f0*/  @!P0 BRA `(.L_x_2457) ;  /* 0x0000000000048947 */ /* 0x000fea0003800000 */
[----:B------:R-:W-:-:S04]  /*6100*/  DEPBAR.LE SB0, 0x0 ;  /* 0x000080000000791a */ /* 0x000fc80000000000 */
.L_x_2457:
[----:B------:R-:W-:Y:S05]  /*6110*/  BSYNC B0 ;  /* 0x0000000000007941 */ /* 0x000fea0003800000 */
.L_x_2456:
        /* <DEDUP_REMOVED lines=13> */
.L_x_2459:
[----:B------:R-:W-:Y:S05]  /*61f0*/  BSYNC B0 ;  /* 0x0000000000007941 */ /* 0x000fea0003800000 */
.L_x_2458:
        /* <DEDUP_REMOVED lines=13> */
.L_x_2461:
[----:B------:R-:W-:Y:S05]  /*62d0*/  BSYNC B0 ;  /* 0x0000000000007941 */ /* 0x000fea0003800000 */
.L_x_2460:
[----:B------:R-:W-:Y:S01]  /*62e0*/  UIADD3 UR12, UR12, 0x2, URZ ;  /* 0x000000020c0c7890 */ /* 0x000fe2000fffe03f */
[----:B------:R-:W-:Y:S06]  /*62f0*/  BAR.ARV 0xa, 0xa0 ;  /* 0x0282800000007b1d */ /* 0x000fec0000002000 */
[----:B------:R-:W-:Y:S01]  /*6300*/  UISETP.GE.AND UP0, UPT, UR12, UR5, UPT ;  /* 0x000000050c00728c */ /* 0x000fe2000bf06270 */
[----:B------:R-:W-:Y:S04]  /*6310*/  BSSY B0, `(.L_x_2462) ;  /* 0x0000003000007945 */ /* 0x000fe80003800000 */
[----:B------:R-:W-:Y:S06]  /*6320*/  @!P0 BRA `(.L_x_2463) ;  /* 0x0000000000048947 */ /* 0x000fec0003800000 */
[----:B------:R-:W-:-:S04]  /*6330*/  DEPBAR.LE SB0, 0x0 ;  /* 0x000080000000791a */ /* 0x000fc80000000000 */
.L_x_2463:
[----:B------:R-:W-:Y:S05]  /*6340*/  BSYNC B0 ;  /* 0x0000000000007941 */ /* 0x000fea0003800000 */
.L_x_2462:
[----:B------:R-:W-:Y:S06]  /*6350*/  BAR.ARV 0xb, 0xa0 ;  /* 0x02c2800000007b1d */ /* 0x000fec0000002000 */
[----:B------:R-:W-:Y:S01]  /*6360*/  PLOP3.LUT P1, PT, PT, PT, UP0, 0x80, 0x0 ;  /* 0x000000000000781c */ /* 0x000fe20003f2f008 */
[----:B------:R-:W-:Y:S02]  /*6370*/  UIADD3 UR20, UR20, 0x3000, URZ ;  /* 0x0000300014147890 */ /* 0x000fe4000fffe03f */
[----:B------:R-:W-:-:S10]  /*6380*/  UIADD3 UR4, UR4, 0x3000, URZ ;  /* 0x0000300004047890 */ /* 0x000fd4000fffe03f */
[----:B------:R-:W-:Y:S05]  /*6390*/  @!P1 BRA `(.L_x_2464) ;  /* 0xfffffff800c09947 */ /* 0x000fea000383ffff */
[----:B------:R-:W-:Y:S05]  /*63a0*/  BRA `(.L_x_2416) ;  /* 0x0000002400f47947 */ /* 0x000fea0003800000 */
.L_x_2441:
        /* <DEDUP_REMOVED lines=21> */
.L_x_2465:
[----:B------:R-:W-:Y:S01]  /*6500*/  ULDC UR8, c[0x0][0x8cc] ;  /* 0x0002330000087ab9 */ /* 0x000fe20000000800 */
[----:B------:R-:W-:Y:S01]  /*6510*/  UMOV UR11, UR7 ;  /* 0x00000007000b7c82 */ /* 0x000fe20008000000 */
[----:B------:R-:W-:-:S11]  /*6520*/  UISETP.NE.AND UP0, UPT, UR8, 0x1, UPT ;  /* 0x000000010800788c */ /* 0x000fd6000bf05270 */
[----:B------:R-:W-:Y:S02]  /*6530*/  @UP0 ULDC.64 UR12, c[0x0][0x8d0] ;  /* 0x00023400000c0ab9 */ /* 0x000fe40000000a00 */
[----:B------:R-:W-:-:S04]  /*6540*/  UIMAD.WIDE.U32 UR4, UR7, UR12, URZ ;  /* 0x0000000c070472a5 */ /* 0x000fc8000f8e003f */
[----:B------:R-:W-:-:S04]  /*6550*/  @UP0 USHF.R.U32.HI UR11, URZ, UR13, UR5 ;  /* 0x0000000d3f0b0299 */ /* 0x000fc80008011605 */
[----:B------:R-:W-:-:S12]  /*6560*/  UIMAD UR4, UR11, UR8, URZ ;  /* 0x000000080b0472a4 */ /* 0x000fd8000f8e023f */
.L_x_2466:
        /* <DEDUP_REMOVED lines=70> */
.L_x_2497:
        /* <DEDUP_REMOVED lines=15> */
.L_x_2470:
        /* <DEDUP_REMOVED lines=66> */
[----:B------:R-:W-:Y:S01]  /*6ee0*/  ISETP.GE.AND P1, PT, R4, R6, PT ;  /* 0x000000060400720c */ /* 0x000fe20003f26270 */
[----:B------:R-:W-:Y:S01]  /*6ef0*/  UTMALDG.4D [UR16], [UR48], desc[UR50] ;  /* 0x00003210300075b4 */ /* 0x000fe20008019000 */
[----:B------:R-:W-:Y:S01]  /*6f00*/  UMOV UR60, UR12 ;  /* 0x0000000c003c7c82 */ /* 0x000fe20008000000 */
        /* <DEDUP_REMOVED lines=30> */
[----:B-1----:R-:W-:Y:S01]  /*70f0*/  UIADD3 UR24, UR8, 0x6000, URZ ;  /* 0x0000600008187890 */ /* 0x002fe2000fffe03f */
[----:B------:R-:W-:Y:S01]  /*7100*/  UMOV UR26, UR18 ;  /* 0x00000012001a7c82 */ /* 0x000fe20008000000 */
[----:B------:R3:W-:Y:S01]  /*7110*/  UTMALDG.4D [UR40], [UR46], desc[UR54] ;  /* 0x000036282e0075b4 */ /* 0x0007e20008019000 */
[----:B--2---:R-:W-:-:S02]  /*7120*/  UIADD3 UR32, UR8, 0x8000, URZ ;  /* 0x0000800008207890 */ /* 0x004fc4000fffe03f */
[----:B------:R-:W-:-:S04]  /*7130*/  UIADD3 UR8, UR8, 0xa000, URZ ;  /* 0x0000a00008087890 */ /* 0x000fc8000fffe03f */
[----:B------:R3:W-:Y:S03]  /*7140*/  UTMALDG.4D [UR24], [UR30], desc[UR54] ;  /* 0x000036181e0075b4 */ /* 0x0007e60008019000 */
        /* <DEDUP_REMOVED lines=21> */
.L_x_2481:
[----:B--234-:R-:W-:-:S04]  /*72a0*/  SHF.L.U32 R21, R11, 0x1f, RZ ;  /* 0x0000001f0b157819 */ /* 0x01cfc800000006ff */
[----:B------:R-:W1:Y:S02]  /*72b0*/  SYNCS.PHASECHK.TRANS64.TRYWAIT P1, [R16+URZ+0x26840], R21 ;  /* 0x02684015100075a7 */ /* 0x000e64000802017f */
[----:B-1----:R-:W-:Y:S05]  /*72c0*/  @!P1 BRA `(.L_x_2473) ;  /* 0x0000001800ac9947 */ /* 0x002fea0003800000 */
.L_x_2498:
[----:B------:R-:W-:Y:S05]  /*72d0*/  @P0 BRA `(.L_x_2474) ;  /* 0x0000000000140947 */ /* 0x000fea0003800000 */
[----:B------:R-:W-:Y:S01]  /*72e0*/  ISETP.NE.AND P1, PT, R6, RZ, PT ;  /* 0x000000ff0600720c */ /* 0x000fe20003f25270 */
[----:B------:R-:W-:-:S04]  /*72f0*/  IMAD.MOV.U32 R3, RZ, RZ, 0x3100 ;  /* 0x00003100ff037424 */ /* 0x000fc800078e00ff */
[----:B------:R3:W-:Y:S08]  /*7300*/  SYNCS.ARRIVE.TRANS64 RZ, [R16+URZ+0x26830], R3 ;  /* 0x0268300310ff79a7 */ /* 0x0007f0000800003f */
[----:B------:R-:W-:Y:S05]  /*7310*/  @!P1 BRA `(.L_x_2474) ;  /* 0x0000000000049947 */ /* 0x000fea0003800000 */
[----:B------:R-:W-:Y:S01]  /*7320*/  BPT.TRAP 0x1 ;  /* 0x000000040000795c */ /* 0x000fe20000300000 */
.L_x_2474:
        /* <DEDUP_REMOVED lines=43> */
.L_x_2499:
[----:B------:R-:W-:Y:S05]  /*75e0*/  @P0 BRA `(.L_x_2476) ;  /* 0x0000000000140947 */ /* 0x000fea0003800000 */
[----:B------:R-:W-:Y:S01]  /*75f0*/  ISETP.NE.AND P1, PT, R6, RZ, PT ;  /* 0x000000ff0600720c */ /* 0x000fe20003f25270 */
[----:B------:R-:W-:-:S04]  /*7600*/  IMAD.MOV.U32 R2, RZ, RZ, 0x3100 ;  /* 0x00003100ff027424 */ /* 0x000fc800078e00ff */
[----:B------:R3:W-:Y:S08]  /*7610*/  SYNCS.ARRIVE.TRANS64 RZ, [R16+URZ+0x26818], R2 ;  /* 0x0268180210ff79a7 */ /* 0x0007f0000800003f */
[----:B------:R-:W-:Y:S05]  /*7620*/  @!P1 BRA `(.L_x_2476) ;  /* 0x0000000000049947 */ /* 0x000fea0003800000 */
[----:B------:R-:W-:Y:S01]  /*7630*/  BPT.TRAP 0x1 ;  /* 0x000000040000795c */ /* 0x000fe20000300000 */
.L_x_2476:
        /* <DEDUP_REMOVED lines=43> */
.L_x_2500:
[----:B------:R-:W-:Y:S05]  /*78f0*/  @P0 BRA `(.L_x_2478) ;  /* 0x0000000000140947 */ /* 0x000fea0003800000 */
[----:B------:R-:W-:Y:S01]  /*7900*/  ISETP.NE.AND P1, PT, R6, RZ, PT ;  /* 0x000000ff0600720c */ /* 0x000fe20003f25270 */
[----:B-123--:R-:W-:-:S04]  /*7910*/  IMAD.MOV.U32 R21, RZ, RZ, 0x3100 ;  /* 0x00003100ff157424 */ /* 0x00efc800078e00ff */
[----:B------:R4:W-:Y:S08]  /*7920*/  SYNCS.ARRIVE.TRANS64 RZ, [R16+URZ+0x26838], R21 ;  /* 0x0268381510ff79a7 */ /* 0x0009f0000800003f */
[----:B------:R-:W-:Y:S05]  /*7930*/  @!P1 BRA `(.L_x_2478) ;  /* 0x0000000000049947 */ /* 0x000fea0003800000 */
[----:B------:R-:W-:Y:S01]  /*7940*/  BPT.TRAP 0x1 ;  /* 0x000000040000795c */ /* 0x000fe20000300000 */
.L_x_2478:
        /* <DEDUP_REMOVED lines=38> */
.L_x_2502:
[----:B------:R-:W-:Y:S05]  /*7bb0*/  @P0 BRA `(.L_x_2480) ;  /* 0x0000000000140947 */ /* 0x000fea0003800000 */
[----:B------:R-:W-:Y:S01]  /*7bc0*/  ISETP.NE.AND P1, PT, R6, RZ, PT ;  /* 0x000000ff0600720c */ /* 0x000fe20003f25270 */
[----:B------:R-:W-:-:S04]  /*7bd0*/  IMAD.MOV.U32 R5, RZ, RZ, 0x3100 ;  /* 0x00003100ff057424 */ /* 0x000fc800078e00ff */
[----:B------:R1:W-:Y:S08]  /*7be0*/  SYNCS.ARRIVE.TRANS64 RZ, [R16+URZ+0x26810], R5 ;  /* 0x0268100510ff79a7 */ /* 0x0003f0000800003f */
[----:B------:R-:W-:Y:S05]  /*7bf0*/  @!P1 BRA `(.L_x_2480) ;  /* 0x0000000000049947 */ /* 0x000fea0003800000 */
[----:B------:R-:W-:Y:S01]  /*7c00*/  BPT.TRAP 0x1 ;  /* 0x000000040000795c */ /* 0x000fe20000300000 */
.L_x_2480:
        /* <DEDUP_REMOVED lines=44> */
.L_x_2472:
        /* <DEDUP_REMOVED lines=8> */
.L_x_2503:
[----:B------:R-:W-:Y:S05]  /*7f50*/  @P0 BRA `(.L_x_2483) ;  /* 0x0000000000140947 */ /* 0x000fea0003800000 */
[----:B------:R-:W-:Y:S01]  /*7f60*/  ISETP.NE.AND P1, PT, R6, RZ, PT ;  /* 0x000000ff0600720c */ /* 0x000fe20003f25270 */
[----:B------:R-:W-:-:S04]  /*7f70*/  IMAD.MOV.U32 R5, RZ, RZ, 0x3100 ;  /* 0x00003100ff057424 */ /* 0x000fc800078e00ff */
[----:B------:R2:W-:Y:S08]  /*7f80*/  SYNCS.ARRIVE.TRANS64 RZ, [R16+URZ+0x26830], R5 ;  /* 0x0268300510ff79a7 */ /* 0x0005f0000800003f */
[----:B------:R-:W-:Y:S05]  /*7f90*/  @!P1 BRA `(.L_x_2483) ;  /* 0x0000000000049947 */ /* 0x000fea0003800000 */
[----:B------:R-:W-:Y:S01]  /*7fa0*/  BPT.TRAP 0x1 ;  /* 0x000000040000795c */ /* 0x000fe20000300000 */
.L_x_2483:
        /* <DEDUP_REMOVED lines=40> */
.L_x_2504:
[----:B------:R-:W-:Y:S05]  /*8230*/  @P0 BRA `(.L_x_2485) ;  /* 0x0000000000140947 */ /* 0x000fea0003800000 */
[----:B------:R-:W-:Y:S01]  /*8240*/  ISETP.NE.AND P0, PT, R6, RZ, PT ;  /* 0x000000ff0600720c */ /* 0x000fe20003f05270 */
[----:B------:R-:W-:-:S04]  /*8250*/  IMAD.MOV.U32 R5, RZ, RZ, 0x3100 ;  /* 0x00003100ff057424 */ /* 0x000fc800078e00ff */
[----:B------:R1:W-:Y:S08]  /*8260*/  SYNCS.ARRIVE.TRANS64 RZ, [R16+URZ+0x26818], R5 ;  /* 0x0268180510ff79a7 */ /* 0x0003f0000800003f */
[----:B------:R-:W-:Y:S05]  /*8270*/  @!P0 BRA `(.L_x_2485) ;  /* 0x0000000000048947 */ /* 0x000fea0003800000 */
[----:B------:R-:W-:Y:S01]  /*8280*/  BPT.TRAP 0x1 ;  /* 0x000000040000795c */ /* 0x000fe20000300000 */
.L_x_2485:
        /* <DEDUP_REMOVED lines=44> */
.L_x_2471:
[----:B------:R-:W1:Y:S01]  /*8550*/  S2R R0, SR_TID.X ;  /* 0x0000000000007919 */ /* 0x000e620000002100 */
[----:B------:R-:W-:Y:S01]  /*8560*/  IMAD R3, R19, 0x8, R16 ;  /* 0x0000000813037824 */ /* 0x000fe200078e0210 */
[----:B-1----:R-:W-:Y:S02]  /*8570*/  LOP3.LUT R2, R0, 0x7f, RZ, 0xc0, !PT ;  /* 0x0000007f00027812 */ /* 0x002fe400078ec0ff */
[----:B------:R-:W-:Y:S02]  /*8580*/  SHF.L.U32 R0, R11, 0x1f, RZ ;  /* 0x0000001f0b007819 */ /* 0x000fe400000006ff */
[----:B------:R-:W-:Y:S02]  /*8590*/  ISETP.NE.AND P1, PT, R2, RZ, PT ;  /* 0x000000ff0200720c */ /* 0x000fe40003f25270 */
[----:B------:R-:W1:Y:S02]  /*85a0*/  SYNCS.PHASECHK.TRANS64.TRYWAIT P0, [R3+URZ+0x26840], R0 ;  /* 0x02684000030075a7 */ /* 0x000e64000800017f */
[----:B-1----:R-:W-:Y:S09]  /*85b0*/  @!P0 BRA `(.L_x_2486) ;  /* 0x00000008006c8947 */ /* 0x002ff20003800000 */
.L_x_2505:
[----:B------:R-:W-:Y:S05]  /*85c0*/  @P1 BRA `(.L_x_2487) ;  /* 0x0000000000181947 */ /* 0x000fea0003800000 */
[----:B------:R-:W1:Y:S01]  /*85d0*/  S2R R2, SR_TID.X ;  /* 0x0000000000027919 */ /* 0x000e620000002100 */
[----:B------:R-:W-:-:S04]  /*85e0*/  IMAD.MOV.U32 R0, RZ, RZ, 0x3100 ;  /* 0x00003100ff007424 */ /* 0x000fc800078e00ff */
[----:B------:R1:W-:Y:S02]  /*85f0*/  SYNCS.ARRIVE.TRANS64 RZ, [R3+URZ+0x26830], R0 ;  /* 0x0268300003ff79a7 */ /* 0x0003e4000800003f */
[----:B-1----:R-:W-:-:S13]  /*8600*/  LOP3.LUT P0, RZ, R2, 0x1f, RZ, 0xc0, !PT ;  /* 0x0000001f02ff7812 */ /* 0x002fda000780c0ff */
[----:B------:R-:W-:Y:S05]  /*8610*/  @!P0 BRA `(.L_x_2487) ;  /* 0x0000000000048947 */ /* 0x000fea0003800000 */
[----:B------:R-:W-:Y:S01]  /*8620*/  BPT.TRAP 0x1 ;  /* 0x000000040000795c */ /* 0x000fe20000300000 */
.L_x_2487:
        /* <DEDUP_REMOVED lines=47> */
.L_x_2468:
[----:B------:R-:W-:Y:S05]  /*8920*/  BSYNC B0 ;  /* 0x0000000000007941 */ /* 0x000fea0003800000 */
.L_x_2467:
[----:B------:R-:W-:-:S03]  /*8930*/  UMOV UR7, 0xffffffff ;  /* 0xffffffff00077882 */ /* 0x000fc60000000000 */
[----:B------:R-:W-:Y:S05]  /*8940*/  BRA.DIV UR7, `(.L_x_2488) ;  /* 0x00000006079c7947 */ /* 0x000fea000b800000 */
[----:B------:R-:W-:-:S13]  /*8950*/  ELECT P6, URZ, PT ;  /* 0x00000000003f782f */ /* 0x000fda00038c0000 */
.L_x_2508:
[----:B------:R-:W-:Y:S05]  /*8960*/  @!P6 BRA `(.L_x_2416) ;  /* 0x000000000084e947 */ /* 0x000fea0003800000 */
[----:B------:R-:W-:-:S06]  /*8970*/  ULOP3.LUT UR7, UR38, 0x2, URZ, 0xfc, !UPT ;  /* 0x0000000226077892 */ /* 0x000fcc000f8efc3f */
[----:B------:R-:W-:-:S05]  /*8980*/  IMAD.U32 R2, RZ, RZ, UR7 ;  /* 0x00000007ff027e24 */ /* 0x000fca000f8e00ff */
[----:B------:R-:W-:-:S13]  /*8990*/  ISETP.NE.AND P2, PT, R2, 0x3, PT ;  /* 0x000000030200780c */ /* 0x000fda0003f45270 */
[----:B------:R-:W-:Y:S05]  /*89a0*/  @!P2 BRA `(.L_x_2489) ;  /* 0x000000000004a947 */ /* 0x000fea0003800000 */
[----:B------:R-:W-:Y:S01]  /*89b0*/  BPT.TRAP 0x1 ;  /* 0x000000040000795c */ /* 0x000fe20000300000 */
.L_x_2489:
        /* <DEDUP_REMOVED lines=15> */
.L_x_2509:
[----:B------:R-:W2:Y:S02]  /*8ab0*/  SYNCS.PHASECHK.TRANS64.TRYWAIT P0, [R3+URZ], R2 ;  /* 0x00000002030075a7 */ /* 0x000ea4000800017f */
[----:B--2---:R-:W-:Y:S05]  /*8ac0*/  @!P0 BRA `(.L_x_2491) ;  /* 0x0000000400708947 */ /* 0x004fea0003800000 */
.L_x_2510:
[----:B------:R-:W-:Y:S05]  /*8ad0*/  @!P2 BRA `(.L_x_2492) ;  /* 0x000000000004a947 */ /* 0x000fea0003800000 */
[----:B------:R-:W-:Y:S01]  /*8ae0*/  BPT.TRAP 0x1 ;  /* 0x000000040000795c */ /* 0x000fe20000300000 */
.L_x_2492:
[----:B--2---:R-:W-:-:S04]  /*8af0*/  VIADD R3, R7, 0x26840 ;  /* 0x0002684007037836 */ /* 0x004fc80000000000 */
[----:B------:R-:W-:-:S04]  /*8b00*/  IMAD R0, R0, 0x8, R3 ;  /* 0x0000000800007824 */ /* 0x000fc800078e0203 */
[----:B------:R-:W2:Y:S02]  /*8b10*/  SYNCS.PHASECHK.TRANS64.TRYWAIT P0, [R0+URZ], R5 ;  /* 0x00000005000075a7 */ /* 0x000ea4000800017f */
[----:B--2---:R-:W-:Y:S05]  /*8b20*/  @!P0 BRA `(.L_x_2493) ;  /* 0x00000004006c8947 */ /* 0x004fea0003800000 */
.L_x_2511:
[----:B------:R-:W-:-:S07]  /*8b30*/  IMAD R3, R4, 0x8, R3 ;  /* 0x0000000804037824 */ /* 0x000fce00078e0203 */
.L_x_2494:
[----:B---3--:R3:W4:Y:S02]  /*8b40*/  SYNCS.PHASECHK.TRANS64.TRYWAIT P0, [R3+URZ], R2 ;  /* 0x00000002030075a7 */ /* 0x008724000800017f */
[----:B----4-:R-:W-:Y:S05]  /*8b50*/  @!P0 NANOSLEEP.SYNCS 0x989680 ;  /* 0x009896800000895d */ /* 0x010fea0003900000 */
[----:B------:R-:W4:Y:S02]  /*8b60*/  @!P0 SYNCS.PHASECHK.TRANS64 P0, [R3+URZ], R2 ;  /* 0x00000002030085a7 */ /* 0x000f24000800007f */
[----:B----4-:R-:W-:Y:S05]  /*8b70*/  @!P0 BRA `(.L_x_2494) ;  /* 0xfffffffc00f08947 */ /* 0x010fea000383ffff */
.L_x_2416:
[----:B------:R-:W-:Y:S05]  /*8b80*/  BSYNC B6 ;  /* 0x0000000000067941 */ /* 0x000fea0003800000 */
.L_x_2411:
[----:B------:R-:W-:Y:S05]  /*8b90*/  EXIT ;  /* 0x000000000000794d */ /* 0x000fea0003800000 */
.L_x_2422:
[----:B------:R-:W-:Y:S02]  /*8ba0*/  IMAD.MOV.U32 R13, RZ, RZ, R17 ;  /* 0x000000ffff0d7224 */ /* 0x000fe400078e0011 */
[----:B------:R-:W-:Y:S02]  /*8bb0*/  IMAD.MOV.U32 R12, RZ, RZ, RZ ;  /* 0x000000ffff0c7224 */ /* 0x000fe400078e00ff */
[----:B------:R-:W-:Y:S02]  /*8bc0*/  IMAD.MOV.U32 R11, RZ, RZ, 0x1f ;  /* 0x0000001fff0b7424 */ /* 0x000fe400078e00ff */
[----:B------:R-:W-:-:S07]  /*8bd0*/  IMAD.MOV.U32 R15, RZ, RZ, -0x1 ;  /* 0xffffffffff0f7424 */ /* 0x000fce00078e00ff */
[----:B------:R-:W-:Y:S05]  /*8be0*/  WARPSYNC.COLLECTIVE R15, `(.L_x_2495) ;  /* 0x000000000f087348 */ /* 0x000fea0003c00000 */
[----:B------:R1:W2:Y:S02]  /*8bf0*/  SHFL.IDX P6, R14, R13, R12, R11 ;  /* 0x0000000c0d0e7389 */ /* 0x0002a400000c000b */
[----:B-12---:R-:W-:Y:S01]  /*8c00*/  ENDCOLLECTIVE ;  /* 0x000000000000791b */ /* 0x006fe20003800000 */
.L_x_2495:
[----:B------:R-:W-:Y:S05]  /*8c10*/  BRA `(.L_x_2496) ;  /* 0xffffff8400747947 */ /* 0x000fea000383ffff */
.L_x_2424:
[----:B--2---:R2:W3:Y:S02]  /*8c20*/  SYNCS.PHASECHK.TRANS64.TRYWAIT P0, [R235+URZ+0x26800], R4 ;  /* 0x02680004eb0075a7 */ /* 0x0044e4000800017f */
[----:B---3--:R-:W-:Y:S05]  /*8c30*/  @!P0 NANOSLEEP.SYNCS 0x989680 ;  /* 0x009896800000895d */ /* 0x008fea0003900000 */
[----:B------:R-:W3:Y:S02]  /*8c40*/  @!P0 SYNCS.PHASECHK.TRANS64 P0, [R235+URZ+0x26800], R4 ;  /* 0x02680004eb0085a7 */ /* 0x000ee4000800007f */
[----:B---3--:R-:W-:Y:S05]  /*8c50*/  @!P0 BRA `(.L_x_2424) ;  /* 0xfffffffc00f08947 */ /* 0x008fea000383ffff */
[----:B------:R-:W-:Y:S05]  /*8c60*/  BRA `(.L_x_2423) ;  /* 0xffffff84009c7947 */ /* 0x000fea000383ffff */
.L_x_2429:
[----:B--2---:R-:W-:-:S04]  /*8c70*/  IMAD.U32 R5, RZ, RZ, UR9 ;  /* 0x00000009ff057e24 */ /* 0x004fc8000f8e00ff */
[----:B------:R2:W3:Y:S03]  /*8c80*/  SYNCS.PHASECHK.TRANS64.TRYWAIT P1, [R5+URZ+0x26810], R120 ;  /* 0x02681078050075a7 */ /* 0x0004e6000802017f */
[----:B---3--:R-:W-:Y:S05]  /*8c90*/  @!P1 NANOSLEEP.SYNCS 0x989680 ;  /* 0x009896800000995d */ /* 0x008fea0003900000 */
[----:B------:R-:W3:Y:S02]  /*8ca0*/  @!P1 SYNCS.PHASECHK.TRANS64 P1, [R5+URZ+0x26810], R120 ;  /* 0x02681078050095a7 */ /* 0x000ee4000802007f */
[----:B---3--:R-:W-:Y:S05]  /*8cb0*/  @!P1 BRA `(.L_x_2429) ;  /* 0xfffffffc00ec9947 */ /* 0x008fea000383ffff */
[----:B------:R-:W-:Y:S05]  /*8cc0*/  BRA `(.L_x_2428) ;  /* 0xffffff8c00f87947 */ /* 0x000fea000383ffff */
.L_x_2433:
[----:B------:R-:W-:-:S04]  /*8cd0*/  IMAD.U32 R121, RZ, RZ, UR9 ;  /* 0x00000009ff797e24 */ /* 0x000fc8000f8e00ff */
[----:B------:R1:W1:Y:S03]  /*8ce0*/  SYNCS.PHASECHK.TRANS64.TRYWAIT P1, [R121+URZ+0x26830], R120 ;  /* 0x02683078790075a7 */ /* 0x000266000802017f */
[----:B-1----:R-:W-:Y:S05]  /*8cf0*/  @!P1 NANOSLEEP.SYNCS 0x989680 ;  /* 0x009896800000995d */ /* 0x002fea0003900000 */
[----:B------:R-:W1:Y:S02]  /*8d00*/  @!P1 SYNCS.PHASECHK.TRANS64 P1, [R121+URZ+0x26830], R120 ;  /* 0x02683078790095a7 */ /* 0x000e64000802007f */
[----:B-1----:R-:W-:Y:S05]  /*8d10*/  @!P1 BRA `(.L_x_2433) ;  /* 0xfffffffc00ec9947 */ /* 0x002fea000383ffff */
[----:B------:R-:W-:Y:S05]  /*8d20*/  BRA `(.L_x_2432) ;  /* 0xffffff9400bc7947 */ /* 0x000fea000383ffff */
.L_x_2469:
[----:B-1----:R1:W2:Y:S02]  /*8d30*/  SYNCS.PHASECHK.TRANS64.TRYWAIT P0, [R16+URZ+0x26820], R3 ;  /* 0x02682003100075a7 */ /* 0x0022a4000800017f */
[----:B--2---:R-:W-:Y:S05]  /*8d40*/  @!P0 NANOSLEEP.SYNCS 0x989680 ;  /* 0x009896800000895d */ /* 0x004fea0003900000 */
[----:B------:R-:W2:Y:S02]  /*8d50*/  @!P0 SYNCS.PHASECHK.TRANS64 P0, [R16+URZ+0x26820], R3 ;  /* 0x02682003100085a7 */ /* 0x000ea4000800007f */
[----:B--2---:R-:W-:Y:S05]  /*8d60*/  @!P0 BRA `(.L_x_2469) ;  /* 0xfffffffc00f08947 */ /* 0x004fea000383ffff */
[----:B------:R-:W-:Y:S05]  /*8d70*/  BRA `(.L_x_2497) ;  /* 0xffffffdc00147947 */ /* 0x000fea000383ffff */
.L_x_2473:
[----:B-1----:R1:W3:Y:S02]  /*8d80*/  SYNCS.PHASECHK.TRANS64.TRYWAIT P1, [R16+URZ+0x26840], R21 ;  /* 0x02684015100075a7 */ /* 0x0022e4000802017f */
[----:B---3--:R-:W-:Y:S05]  /*8d90*/  @!P1 NANOSLEEP.SYNCS 0x989680 ;  /* 0x009896800000995d */ /* 0x008fea0003900000 */
[----:B------:R-:W3:Y:S02]  /*8da0*/  @!P1 SYNCS.PHASECHK.TRANS64 P1, [R16+URZ+0x26840], R21 ;  /* 0x02684015100095a7 */ /* 0x000ee4000802007f */
[----:B---3--:R-:W-:Y:S05]  /*8db0*/  @!P1 BRA `(.L_x_2473) ;  /* 0xfffffffc00f09947 */ /* 0x008fea000383ffff */
[----:B------:R-:W-:Y:S05]  /*8dc0*/  BRA `(.L_x_2498) ;  /* 0xffffffe400407947 */ /* 0x000fea000383ffff */
.L_x_2475:
[----:B--2---:R2:W3:Y:S02]  /*8dd0*/  SYNCS.PHASECHK.TRANS64.TRYWAIT P1, [R16+URZ+0x26828], R21 ;  /* 0x02682815100075a7 */ /* 0x0044e4000802017f */
[----:B---3--:R-:W-:Y:S05]  /*8de0*/  @!P1 NANOSLEEP.SYNCS 0x989680 ;  /* 0x009896800000995d */ /* 0x008fea0003900000 */
[----:B------:R-:W3:Y:S02]  /*8df0*/  @!P1 SYNCS.PHASECHK.TRANS64 P1, [R16+URZ+0x26828], R21 ;  /* 0x02682815100095a7 */ /* 0x000ee4000802007f */
[----:B---3--:R-:W-:Y:S05]  /*8e00*/  @!P1 BRA `(.L_x_2475) ;  /* 0xfffffffc00f09947 */ /* 0x008fea000383ffff */
[----:B------:R-:W-:Y:S05]  /*8e10*/  BRA `(.L_x_2499) ;  /* 0xffffffe400f07947 */ /* 0x000fea000383ffff */
.L_x_2477:
[----:B---3--:R3:W4:Y:S02]  /*8e20*/  SYNCS.PHASECHK.TRANS64.TRYWAIT P1, [R16+URZ+0x26848], R21 ;  /* 0x02684815100075a7 */ /* 0x008724000802017f */
[----:B----4-:R-:W-:Y:S05]  /*8e30*/  @!P1 NANOSLEEP.SYNCS 0x989680 ;  /* 0x009896800000995d */ /* 0x010fea0003900000 */
[----:B------:R-:W4:Y:S02]  /*8e40*/  @!P1 SYNCS.PHASECHK.TRANS64 P1, [R16+URZ+0x26848], R21 ;  /* 0x02684815100095a7 */ /* 0x000f24000802007f */
[----:B----4-:R-:W-:Y:S05]  /*8e50*/  @!P1 BRA `(.L_x_2477) ;  /* 0xfffffffc00f09947 */ /* 0x010fea000383ffff */
[----:B------:R-:W-:Y:S05]  /*8e60*/  BRA `(.L_x_2500) ;  /* 0xffffffe800a07947 */ /* 0x000fea000383ffff */
.L_x_2479:
[----:B------:R-:W-:-:S07]  /*8e70*/  SHF.L.U32 R5, R11, 0x1f, RZ ;  /* 0x0000001f0b057819 */ /* 0x000fce00000006ff */
.L_x_2501:
[----:B------:R1:W1:Y:S02]  /*8e80*/  SYNCS.PHASECHK.TRANS64.TRYWAIT P1, [R16+URZ+0x26820], R5 ;  /* 0x02682005100075a7 */ /* 0x000264000802017f */
[----:B-1----:R-:W-:Y:S05]  /*8e90*/  @!P1 NANOSLEEP.SYNCS 0x989680 ;  /* 0x009896800000995d */ /* 0x002fea0003900000 */
[----:B------:R-:W1:Y:S02]  /*8ea0*/  @!P1 SYNCS.PHASECHK.TRANS64 P1, [R16+URZ+0x26820], R5 ;  /* 0x02682005100095a7 */ /* 0x000e64000802007f */
[----:B-1----:R-:W-:Y:S05]  /*8eb0*/  @!P1 BRA `(.L_x_2501) ;  /* 0xfffffffc00f09947 */ /* 0x002fea000383ffff */
[----:B------:R-:W-:Y:S05]  /*8ec0*/  BRA `(.L_x_2502) ;  /* 0xffffffec00387947 */ /* 0x000fea000383ffff */
.L_x_2482:
[----:B-1----:R1:W2:Y:S02]  /*8ed0*/  SYNCS.PHASECHK.TRANS64.TRYWAIT P1, [R16+URZ+0x26840], R13 ;  /* 0x0268400d100075a7 */ /* 0x0022a4000802017f */
[----:B--2---:R-:W-:Y:S05]  /*8ee0*/  @!P1 NANOSLEEP.SYNCS 0x989680 ;  /* 0x009896800000995d */ /* 0x004fea0003900000 */
[----:B------:R-:W2:Y:S02]  /*8ef0*/  @!P1 SYNCS.PHASECHK.TRANS64 P1, [R16+URZ+0x26840], R13 ;  /* 0x0268400d100095a7 */ /* 0x000ea4000802007f */
[----:B--2---:R-:W-:Y:S05]  /*8f00*/  @!P1 BRA `(.L_x_2482) ;  /* 0xfffffffc00f09947 */ /* 0x004fea000383ffff */
[----:B------:R-:W-:Y:S05]  /*8f10*/  BRA `(.L_x_2503) ;  /* 0xfffffff0000c7947 */ /* 0x000fea000383ffff */
.L_x_2484:
[----:B--2---:R2:W1:Y:S02]  /*8f20*/  SYNCS.PHASECHK.TRANS64.TRYWAIT P1, [R16+URZ+0x26828], R13 ;  /* 0x0268280d100075a7 */ /* 0x004464000802017f */
[----:B-1----:R-:W-:Y:S05]  /*8f30*/  @!P1 NANOSLEEP.SYNCS 0x989680 ;  /* 0x009896800000995d */ /* 0x002fea0003900000 */
[----:B------:R-:W1:Y:S02]  /*8f40*/  @!P1 SYNCS.PHASECHK.TRANS64 P1, [R16+URZ+0x26828], R13 ;  /* 0x0268280d100095a7 */ /* 0x000e64000802007f */
[----:B-1----:R-:W-:Y:S05]  /*8f50*/  @!P1 BRA `(.L_x_2484) ;  /* 0xfffffffc00f09947 */ /* 0x002fea000383ffff */
[----:B------:R-:W-:Y:S05]  /*8f60*/  BRA `(.L_x_2504) ;  /* 0xfffffff000b07947 */ /* 0x000fea000383ffff */
.L_x_2486:
[----:B------:R1:W1:Y:S02]  /*8f70*/  SYNCS.PHASECHK.TRANS64.TRYWAIT P0, [R3+URZ+0x26840], R0 ;  /* 0x02684000030075a7 */ /* 0x000264000800017f */
[----:B-1----:R-:W-:Y:S05]  /*8f80*/  @!P0 NANOSLEEP.SYNCS 0x989680 ;  /* 0x009896800000895d */ /* 0x002fea0003900000 */
[----:B------:R-:W1:Y:S02]  /*8f90*/  @!P0 SYNCS.PHASECHK.TRANS64 P0, [R3+URZ+0x26840], R0 ;  /* 0x02684000030085a7 */ /* 0x000e64000800007f */
[----:B-1----:R-:W-:Y:S05]  /*8fa0*/  @!P0 BRA `(.L_x_2486) ;  /* 0xfffffffc00f08947 */ /* 0x002fea000383ffff */
[----:B------:R-:W-:Y:S05]  /*8fb0*/  BRA `(.L_x_2505) ;  /* 0xfffffff400807947 */ /* 0x000fea000383ffff */
.L_x_2488:
[----:B------:R-:W-:Y:S01]  /*8fc0*/  BSSY B0, `(.L_x_2506) ;  /* 0x0000006000007945 */ /* 0x000fe20003800000 */
[----:B------:R-:W-:-:S07]  /*8fd0*/  IMAD.MOV.U32 R15, RZ, RZ, -0x1 ;  /* 0xffffffffff0f7424 */ /* 0x000fce00078e00ff */
[----:B------:R-:W-:Y:S05]  /*8fe0*/  WARPSYNC.COLLECTIVE R15, `(.L_x_2507) ;  /* 0x000000000f0c7348 */ /* 0x000fea0003c00000 */
[----:B------:R-:W-:Y:S02]  /*8ff0*/  ELECT P6, UR62, PT ;  /* 0x00000000003e782f */ /* 0x000fe400038c0000 */
[----:B------:R-:W-:Y:S01]  /*9000*/  MOV R14, UR62 ;  /* 0x0000003e000e7c02 */ /* 0x000fe20008000f00 */
[----:B------:R-:W-:Y:S10]  /*9010*/  ENDCOLLECTIVE ;  /* 0x000000000000791b */ /* 0x000ff40003800000 */
.L_x_2507:
[----:B------:R-:W-:Y:S05]  /*9020*/  BSYNC B0 ;  /* 0x0000000000007941 */ /* 0x000fea0003800000 */
.L_x_2506:
[----:B------:R-:W-:Y:S05]  /*9030*/  BRA `(.L_x_2508) ;  /* 0xfffffff800487947 */ /* 0x000fea000383ffff */
.L_x_2490:
[----:B-1----:R1:W2:Y:S02]  /*9040*/  SYNCS.PHASECHK.TRANS64.TRYWAIT P0, [R6+URZ], R5 ;  /* 0x00000005060075a7 */ /* 0x0022a4000800017f */
[----:B--2---:R-:W-:Y:S05]  /*9050*/  @!P0 NANOSLEEP.SYNCS 0x989680 ;  /* 0x009896800000895d */ /* 0x004fea0003900000 */
[----:B------:R-:W2:Y:S02]  /*9060*/  @!P0 SYNCS.PHASECHK.TRANS64 P0, [R6+URZ], R5 ;  /* 0x00000005060085a7 */ /* 0x000ea4000800007f */
[----:B--2---:R-:W-:Y:S05]  /*9070*/  @!P0 BRA `(.L_x_2490) ;  /* 0xfffffffc00f08947 */ /* 0x004fea000383ffff */
[----:B------:R-:W-:Y:S05]  /*9080*/  BRA `(.L_x_2509) ;  /* 0xfffffff800887947 */ /* 0x000fea000383ffff */
.L_x_2491:
[----:B--2---:R2:W3:Y:S02]  /*9090*/  SYNCS.PHASECHK.TRANS64.TRYWAIT P0, [R3+URZ], R2 ;  /* 0x00000002030075a7 */ /* 0x0044e4000800017f */
[----:B---3--:R-:W-:Y:S05]  /*90a0*/  @!P0 NANOSLEEP.SYNCS 0x989680 ;  /* 0x009896800000895d */ /* 0x008fea0003900000 */
[----:B------:R-:W3:Y:S02]  /*90b0*/  @!P0 SYNCS.PHASECHK.TRANS64 P0, [R3+URZ], R2 ;  /* 0x00000002030085a7 */ /* 0x000ee4000800007f */
[----:B---3--:R-:W-:Y:S05]  /*90c0*/  @!P0 BRA `(.L_x_2491) ;  /* 0xfffffffc00f08947 */ /* 0x008fea000383ffff */
[----:B------:R-:W-:Y:S05]  /*90d0*/  BRA `(.L_x_2510) ;  /* 0xfffffff8007c7947 */ /* 0x000fea000383ffff */
.L_x_2493:
[----:B--2---:R2:W3:Y:S02]  /*90e0*/  SYNCS.PHASECHK.TRANS64.TRYWAIT P0, [R0+URZ], R5 ;  /* 0x00000005000075a7 */ /* 0x0044e4000800017f */
[----:B---3--:R-:W-:Y:S05]  /*90f0*/  @!P0 NANOSLEEP.SYNCS 0x989680 ;  /* 0x009896800000895d */ /* 0x008fea0003900000 */
[----:B------:R-:W3:Y:S02]  /*9100*/  @!P0 SYNCS.PHASECHK.TRANS64 P0, [R0+URZ], R5 ;  /* 0x00000005000085a7 */ /* 0x000ee4000800007f */
[----:B---3--:R-:W-:Y:S05]  /*9110*/  @!P0 BRA `(.L_x_2493) ;  /* 0xfffffffc00f08947 */ /* 0x008fea000383ffff */
[----:B------:R-:W-:Y:S05]  /*9120*/  BRA `(.L_x_2511) ;  /* 0xfffffff800807947 */ /* 0x000fea000383ffff */
.L_x_2512:
        /* <DEDUP_REMOVED lines=13> */
.L_x_3313:


//--------------------- .text._ZN7cutlass13device_kernelIN5flash11enable_sm90INS1_16FlashAttnBwdSm90INS1_25CollectiveMainloopBwdSm90ILi2ELi2ELi2EN4cute5tupleIJNS5_1CILi1EEES8_S8_EEENS6_IJNS7_ILi64EEENS7_ILi128EEENS7_ILi96EEEEEENS_6half_tEfNS_4arch4Sm90ELb1ELb0ELb1ELb0ELb1ELb1ELb0ELb0ELi2ELi1ELi2ELi1ELb1EEENS1_24CollectiveEpilogueBwdGQAISD_fSG_Li256ELb0ELb1EEENS1_25SingleTileBwdLPTSchedulerILb0ELi128ELb1EEEEEEEEEvNT_6ParamsE --------------------------
	.section	.text._ZN7cutlass13device_kernelIN5flash11enable_sm90INS1_16FlashAttnBwdSm90INS1_25CollectiveMainloopBwdSm90ILi2ELi2ELi2EN4cute5tupleIJNS5_1CILi1EEES8_S8_EEENS6_IJNS7_ILi64EEENS7_ILi128EEENS7_ILi96EEEEEENS_6half_tEfNS_4arch4Sm90ELb1ELb0ELb1ELb0ELb1ELb1ELb0ELb0ELi2ELi1ELi2ELi1ELb1EEENS1_24CollectiveEpilogueBwdGQAISD_fSG_Li256ELb0ELb1EEENS1_25SingleTileBwdLPTSchedulerILb0ELi128ELb1EEEEEEEEEvNT_6ParamsE,"ax",@progbits
	.align	128
.text._ZN7cutlass13device_kernelIN5flash11enable_sm90INS1_16FlashAttnBwdSm90INS1_25CollectiveMainloopBwdSm90ILi2ELi2ELi2EN4cute5tupleIJNS5_1CILi1EEES8_S8_EEENS6_IJNS7_ILi64EEENS7_ILi128EEENS7_ILi96EEEEEENS_6half_tEfNS_4arch4Sm90ELb1ELb0ELb1ELb0ELb1ELb1ELb0ELb0ELi2ELi1ELi2ELi1ELb1EEENS1_24CollectiveEpilogueBwdGQAISD_fSG_Li256ELb0ELb1EEENS1_25SingleTileBwdLPTSchedulerILb0ELi128ELb1EEEEEEEEEvNT_6ParamsE:
        .type           _ZN7cutlass13device_kernelIN5flash11enable_sm90INS1_16FlashAttnBwdSm90INS1_25CollectiveMainloopBwdSm90ILi2ELi2ELi2EN4cute5tupleIJNS5_1CILi1EEES8_S8_EEENS6_IJNS7_ILi64EEENS7_ILi128EEENS7_ILi96EEEEEENS_6half_tEfNS_4arch4Sm90ELb1ELb0ELb1ELb0ELb1ELb1ELb0ELb0ELi2ELi1ELi2ELi1ELb1EEENS1_24CollectiveEpilogueBwdGQAISD_fSG_Li256ELb0ELb1EEENS1_25SingleTileBwdLPTSchedulerILb0ELi128ELb1EEEEEEEEEvNT_6ParamsE,@function
        .size           _ZN7cutlass13device_kernelIN5flash11enable_sm90INS1_16FlashAttnBwdSm90INS1_25CollectiveMainloopBwdSm90ILi2ELi2ELi2EN4cute5tupleIJNS5_1CILi1EEES8_S8_EEENS6_IJNS7_ILi64EEENS7_ILi128EEENS7_ILi96EEEEEENS_6half_tEfNS_4arch4Sm90ELb1ELb0ELb1ELb0ELb1ELb1ELb0ELb0ELi2ELi1ELi2ELi1ELb1EEENS1_24CollectiveEpilogueBwdGQAISD_fSG_Li256ELb0ELb1EEENS1_25SingleTileBwdLPTSchedulerILb0ELi128ELb1EEEEEEEEEvNT_6ParamsE,(.L_x_3314 - _ZN7cutlass13device_kernelIN5flash11enable_sm90INS1_16FlashAttnBwdSm90INS1_25CollectiveMainloopBwdSm90ILi2ELi2ELi2EN4cute5tupleIJNS5_1CILi1EEES8_S8_EEENS6_IJNS7_ILi64EEENS7_ILi128EEENS7_ILi96EEEEEENS_6half_tEfNS_4arch4Sm90ELb1ELb0ELb1ELb0ELb1ELb1ELb0ELb0ELi2ELi1ELi2ELi1ELb1EEENS1_24CollectiveEpilogueBwdGQAISD_fSG_Li256ELb0ELb1EEENS1_25SingleTileBwdLPTSchedulerILb0ELi128ELb1EEEEEEEEEvNT_6ParamsE)
        .other          _ZN7cutlass13device_kernelIN5flash11enable_sm90INS1_16FlashAttnBwdSm90INS1_25CollectiveMainloopBwdSm90ILi2ELi2ELi2EN4cute5tupleIJNS5_1CILi1EEES8_S8_EEENS6_IJNS7_ILi64EEENS7_ILi128EEENS7_ILi96EEEEEENS_6half_tEfNS_4arch4Sm90ELb1ELb0ELb1ELb0ELb1ELb1ELb0ELb0ELi2ELi1ELi2ELi1ELb1EEENS1_24CollectiveEpilogueBwdGQAISD_fSG_Li256ELb0ELb1EEENS1_25SingleTileBwdLPTSchedulerILb0ELi128ELb1EEEEEEEEEvNT_6ParamsE,@"STO_CUDA_ENTRY STV_DEFAULT"
_ZN7cutlass13device_kernelIN5flash11enable_sm90INS1_16FlashAttnBwdSm90INS1_25CollectiveMainloopBwdSm90ILi2ELi2ELi2EN4cute5tupleIJNS5_1CILi1EEES8_S8_EEENS6_IJNS7_ILi64EEENS7_ILi128EEENS7_ILi96EEEEEENS_6half_tEfNS_4arch4Sm90ELb1ELb0ELb1ELb0ELb1ELb1ELb0ELb0ELi2ELi1ELi2ELi1ELb1EEENS1_24CollectiveEpilogueBwdGQAISD_fSG_Li256ELb0ELb1EEENS1_25SingleTileBwdLPTSchedulerILb0ELi128ELb1EEEEEEEEEvNT_6ParamsE:
        /* <DEDUP_REMOVED lines=24> */
.L_x_2514:
[----:B------:R-:W-:Y:S05]  /*0180*/  BSYNC B0 ;  /* 0x0000000000007941 */ /* 0x000fea0003800000 */
.L_x_2513:
        /* <DEDUP_REMOVED lines=37> */
.L_x_2515:
        /* <DEDUP_REMOVED lines=22> */
.L_x_2516:
[----:B------:R-:W-:Y:S01]  /*0540*/  PLOP3.LUT P0, PT, PT, PT, UP0, 0x80, 0x0 ;  /* 0x000000000000781c */ /* 0x000fe20003f0f008 */
[----:B------:R-:W-:Y:S01]  /*0550*/  NOP ;  /* 0x0000000000007918 */ /* 0x000fe20000000000 */
[----:B------:R-:W-:Y:S01]  /*0560*/  ULDC.64 UR46, c[0x0][0x208] ;  /* 0x00008200002e7ab9 */ /* 0x000fe20000000a00 */
[----:B------:R-:W-:Y:S01]  /*0570*/  BSSY B6, `(.L_x_2517) ;  /* 0x0000955000067945 */ /* 0x000fe20003800000 */
[----:B-12-4-:R-:W-:Y:S09]  /*0580*/  BAR.SYNC.DEFER_BLOCKING 0x0 ;  /* 0x0000000000007b1d */ /* 0x016ff20000010000 */
[----:B------:R-:W-:Y:S05]  /*0590*/  @!P0 BRA `(.L_x_2518) ;  /* 0x0000005400348947 */ /* 0x000fea0003800000 */
.L_x_2519:
        /* <DEDUP_REMOVED lines=32> */
.L_x_2520:
[----:B------:R-:W-:Y:S01]  /*07a0*/  ULDC UR7, c[0x0][0x8cc] ;  /* 0x0002330000077ab9 */ /* 0x000fe20000000800 */
[----:B------:R-:W-:Y:S01]  /*07b0*/  UMOV UR36, UR10 ;  /* 0x0000000a00247c82 */ /* 0x000fe20008000000 */
[----:B------:R-:W-:-:S11]  /*07c0*/  UISETP.NE.AND UP0, UPT, UR7, 0x1, UPT ;  /* 0x000000010700788c */ /* 0x000fd6000bf05270 */
[----:B------:R-:W-:Y:S02]  /*07d0*/  @UP0 ULDC.64 UR8, c[0x0][0x8d0] ;  /* 0x0002340000080ab9 */ /* 0x000fe40000000a00 */
[----:B------:R-:W-:-:S04]  /*07e0*/  UIMAD.WIDE.U32 UR4, UR10, UR8, URZ ;  /* 0x000000080a0472a5 */ /* 0x000fc8000f8e003f */
[----:B------:R-:W-:-:S04]  /*07f0*/  @UP0 USHF.R.U32.HI UR36, URZ, UR9, UR5 ;  /* 0x000000093f240299 */ /* 0x000fc80008011605 */
[----:B------:R-:W-:-:S12]  /*0800*/  UIMAD UR4, UR36, UR7, URZ ;  /* 0x00000007240472a4 */ /* 0x000fd8000f8e023f */
.L_x_2521:
        /* <DEDUP_REMOVED lines=104> */
.L_x_2525:
        /* <DEDUP_REMOVED lines=15> */
.L_x_2524:
        /* <DEDUP_REMOVED lines=22> */
.L_x_2527:
        /* <DEDUP_REMOVED lines=15> */
.L_x_2526:
[----:B------:R-:W-:Y:S01]  /*11d0*/  SHF.R.S32.HI R19, RZ, 0x1f, R18 ;  /* 0x0000001fff137819 */ /* 0x000fe20000011412 */
[----:B------:R-:W-:-:S03]  /*11e0*/  UMOV UR4, 0xffffffff ;  /* 0xffffffff00047882 */ /* 0x000fc60000000000 */
[----:B------:R-:W-:-:S04]  /*11f0*/  LEA.HI R0, R19, R18, RZ, 0x7 ;  /* 0x0000001213007211 */ /* 0x000fc800078f38ff */
[----:B------:R-:W-:Y:S01]  /*1200*/  SHF.R.S32.HI R17, RZ, 0x7, R0 ;  /* 0x00000007ff117819 */ /* 0x000fe20000011400 */
[----:B------:R-:W-:Y:S06]  /*1210*/  BRA.DIV UR4, `(.L_x_2528) ;  /* 0x0000008a04307947 */ /* 0x000fec000b800000 */
[----:B------:R1:W2:Y:S02]  /*1220*/  SHFL.IDX PT, R14, R17, RZ, 0x1f ;  /* 0x00001fff110e7589 */ /* 0x0002a400000e0000 */
.L_x_2632:
        /* <DEDUP_REMOVED lines=15> */
.L_x_2529:
        /* <DEDUP_REMOVED lines=19> */
.L_x_2531:
        /* <DEDUP_REMOVED lines=124> */
.L_x_2542:
[----:B------:R-:W-:-:S06]  /*1c10*/  UISETP.NE.AND UP0, UPT, UR16, 0x3, UPT ;  /* 0x000000031000788c */ /* 0x000fcc000bf05270 */
[----:B------:R-:W-:-:S13]  /*1c20*/  PLOP3.LUT P0, PT, PT, PT, UP0, 0x80, 0x0 ;  /* 0x000000000000781c */ /* 0x000fda0003f0f008 */
[----:B-1----:R-:W-:Y:S05]  /*1c30*/  @!P0 BRA `(.L_x_2532) ;  /* 0x0000000000048947 */ /* 0x002fea0003800000 */
[----:B------:R-:W-:Y:S01]  /*1c40*/  BPT.TRAP 0x1 ;  /* 0x000000040000795c */ /* 0x000fe20000300000 */
.L_x_2532:
[----:B------:R-:W-:Y:S01]  /*1c50*/  R2UR UR9, R235 ;  /* 0x00000000eb0972ca */ /* 0x000fe200000e0000 */
[----:B------:R-:W-:-:S05]  /*1c60*/  IMAD.U32 R120, RZ, RZ, UR4 ;  /* 0x00000004ff787e24 */ /* 0x000fca000f8e00ff */
[----:B------:R-:W-:-:S07]  /*1c70*/  SHF.L.U32 R120, R120, 0x1f, RZ ;  /* 0x0000001f78787819 */ /* 0x000fce00000006ff */
[----:B------:R-:W-:-:S09]  /*1c80*/  ULEA UR9, UR5, UR9, 0x3 ;  /* 0x0000000905097291 */ /* 0x000fd2000f8e183f */
[----:B------:R1:W2:Y:S01]  /*1c90*/  SYNCS.PHASECHK.TRANS64.TRYWAIT P1, [UR9+0x26810], R120 ;  /* 0x02681078ff0075a7 */ /* 0x0002a20008020149 */
[----:B------:R-:W-:Y:S05]  /*1ca0*/  @!P0 BRA `(.L_x_2533) ;  /* 0x0000000000048947 */ /* 0x000fea0003800000 */
[----:B------:R-:W-:Y:S01]  /*1cb0*/  BPT.TRAP 0x1 ;  /* 0x000000040000795c */ /* 0x000fe20000300000 */
.L_x_2533:
[----:B--2---:R-:W-:Y:S05]  /*1cc0*/  @P1 BRA `(.L_x_2534) ;  /* 0x0000000000081947 */ /* 0x004fea0003800000 */
[----:B------:R-:W2:Y:S02]  /*1cd0*/  SYNCS.PHASECHK.TRANS64.TRYWAIT P1, [UR9+0x26810], R120 ;  /* 0x02681078ff0075a7 */ /* 0x000ea40008020149 */
[----:B--2---:R-:W-:Y:S05]  /*1ce0*/  @!P1 BRA `(.L_x_2535) ;  /* 0x0000007c00b09947 */ /* 0x004fea0003800000 */
.L_x_2534:
        /* <DEDUP_REMOVED lines=66> */
.L_x_2536:
[----:B------:R1:W1:Y:S01]  /*2110*/  SYNCS.PHASECHK.TRANS64.TRYWAIT P1, [UR9+0x26830], R120 ;  /* 0x02683078ff0075a7 */ /* 0x0002620008020149 */
[----:B------:R-:W-:Y:S05]  /*2120*/  @!P0 BRA `(.L_x_2537) ;  /* 0x0000000000048947 */ /* 0x000fea0003800000 */
[----:B------:R-:W-:Y:S01]  /*2130*/  BPT.TRAP 0x1 ;  /* 0x000000040000795c */ /* 0x000fe20000300000 */
.L_x_2537:
        /* <DEDUP_REMOVED lines=50> */
.L_x_2538:
        /* <DEDUP_REMOVED lines=79> */
[C---:B------:R-:W-:Y:S01]  /*2950*/  ISETP.GT.AND P6, PT, R120.reuse, 0x19, PT ;  /* 0x000000197800780c */ /* 0x040fe20003fc4270 */
[----:B------:R-:W-:Y:S01]  /*2960*/  UMOV UR15, 0xc0000010 ;  /* 0xc0000010000f7882 */ /* 0x000fe20000000000 */
[C---:B------:R-:W-:Y:S01]  /*2970*/  ISETP.GT.AND P1, PT, R120.reuse, 0x20, PT ;  /* 0x000000207800780c */ /* 0x040fe20003f24270 */
[----:B------:R-:W-:Y:S01]  /*2980*/  MUFU.EX2 R162, R162 ;  /* 0x000000a200a27308 */ /* 0x000fe20000000800 */
[----:B------:R-:W-:-:S02]  /*2990*/  ISETP.GT.AND P3, PT, R120, 0x21, PT ;  /* 0x000000217800780c */ /* 0x000fc40003f64270 */
        /* <DEDUP_REMOVED lines=66> */
[----:B------:R-:W-:Y:S02]  /*2dc0*/  UMOV UR11, 0x80000020 ;  /* 0x80000020000b7882 */ /* 0x000fe40000000000 */
        /* <DEDUP_REMOVED lines=231> */
[----:B------:R-:W-:Y:S02]  /*3c40*/  R2UR UR10, R237 ;  /* 0x00000000ed0a72ca */ /* 0x000fe400000e0000 */
[----:B------:R-:W-:-:S11]  /*3c50*/  R2UR UR11, R5 ;  /* 0x00000000050b72ca */ /* 0x000fd600000e0000 */
[----:B------:R-:W-:Y:S02]  /*3c60*/  USHF.R.U32.HI UR10, URZ, 0x4, UR10 ;  /* 0x000000043f0a7899 */ /* 0x000fe4000801160a */
[----:B------:R-:W-:Y:S02]  /*3c70*/  USHF.R.U32.HI UR11, URZ, 0x4, UR11 ;  /* 0x000000043f0b7899 */ /* 0x000fe4000801160b */
[----:B------:R-:W-:Y:S02]  /*3c80*/  ULOP3.LUT UR10, UR10, 0x3fff, URZ, 0xc0, !UPT ;  /* 0x00003fff0a0a7892 */ /* 0x000fe4000f8ec03f */
[----:B------:R-:W-:Y:S02]  /*3c90*/  ULOP3.LUT UR18, UR11, 0x3fff, URZ, 0xc0, !UPT ;  /* 0x00003fff0b127892 */ /* 0x000fe4000f8ec03f */
[----:B------:R-:W-:Y:S02]  /*3ca0*/  ULOP3.LUT UR19, UR10, 0x10000, URZ, 0xfc, !UPT ;  /* 0x000100000a137892 */ /* 0x000fe4000f8efc3f */
[----:B------:R-:W-:Y:S01]  /*3cb0*/  UIADD3 UR10, UR12, 0xc0, URZ ;  /* 0x000000c00c0a7890 */ /* 0x000fe2000fffe03f */
[----:B------:R-:W-:Y:S01]  /*3cc0*/  UMOV UR11, 0x80000020 ;  /* 0x80000020000b7882 */ /* 0x000fe20000000000 */
[----:B------:R-:W-:Y:S01]  /*3cd0*/  ULEA UR19, UR5, UR19, 0xa ;  /* 0x0000001305137291 */ /* 0x000fe2000f8e503f */
[----:B------:R-:W-:Y:S01]  /*3ce0*/  UMOV UR14, UR18 ;  /* 0x00000012000e7c82 */ /* 0x000fe20008000000 */
[----:B------:R-:W-:-:S05]  /*3cf0*/  UIADD3 UR20, UR18, 0x200, URZ ;  /* 0x0000020012147890 */ /* 0x000fca000fffe03f */
        /* <DEDUP_REMOVED lines=161> */
.L_x_2540:
        /* <DEDUP_REMOVED lines=23> */
[----:B------:R-:W-:Y:S01]  /*4880*/  UIADD3 UR10, UR12, 0xc0, URZ ;  /* 0x000000c00c0a7890 */ /* 0x000fe2000fffe03f */
        /* <DEDUP_REMOVED lines=21> */
.L_x_2541:
        /* <DEDUP_REMOVED lines=62> */
.L_x_2523:
[----:B------:R-:W-:Y:S05]  /*4dc0*/  @P0 BRA `(.L_x_2522) ;  /* 0x0000004c003c0947 */ /* 0x000fea0003800000 */
[----:B-1----:R-:W1:Y:S01]  /*4dd0*/  S2R R4, SR_TID.X ;  /* 0x0000000000047919 */ /* 0x002e620000002100 */
[----:B------:R-:W-:Y:S01]  /*4de0*/  ULDC UR8, c[0x0][0x850] ;  /* 0x0002140000087ab9 */ /* 0x000fe20000000800 */
[----:B------:R-:W-:Y:S01]  /*4df0*/  UMOV UR10, UR39 ;  /* 0x00000027000a7c82 */ /* 0x000fe20008000000 */
[----:B------:R-:W-:Y:S01]  /*4e00*/  UISETP.NE.AND UP0, UPT, UR8, 0x1, UPT ;  /* 0x000000010800788c */ /* 0x000fe2000bf05270 */
[----:B------:R-:W2:Y:S01]  /*4e10*/  S2UR UR19, SR_CgaCtaId ;  /* 0x00000000001379c3 */ /* 0x000ea20000008800 */
[----:B------:R-:W-:Y:S01]  /*4e20*/  ULDC.64 UR12, c[0x0][0x818] ;  /* 0x00020600000c7ab9 */ /* 0x000fe20000000a00 */
[----:B------:R-:W-:Y:S01]  /*4e30*/  ULOP3.LUT UR36, URZ, UR36, URZ, 0x33, !UPT ;  /* 0x000000243f247292 */ /* 0x000fe2000f8e333f */
[----:B------:R-:W-:Y:S01]  /*4e40*/  BSSY B0, `(.L_x_2543) ;  /* 0x0000056000007945 */ /* 0x000fe20003800000 */
[----:B------:R-:W-:Y:S01]  /*4e50*/  ULDC UR6, c[0x0][0x8b4] ;  /* 0x00022d0000067ab9 */ /* 0x000fe20000000800 */
[----:B------:R-:W-:Y:S01]  /*4e60*/  ULDC UR16, c[0x0][0x80c] ;  /* 0x0002030000107ab9 */ /* 0x000fe20000000800 */
[----:B------:R-:W-:-:S02]  /*4e70*/  UIADD3 UR36, UR36, UR6, URZ ;  /* 0x0000000624247290 */ /* 0x000fc4000fffe03f */
[----:B------:R-:W-:Y:S02]  /*4e80*/  UIMAD UR11, UR37, UR16, URZ ;  /* 0x00000010250b72a4 */ /* 0x000fe4000f8e023f */
[----:B------:R-:W-:Y:S01]  /*4e90*/  @UP0 ULDC UR4, c[0x0][0x854] ;  /* 0x0002150000040ab9 */ /* 0x000fe20000000800 */
[----:B------:R-:W-:Y:S01]  /*4ea0*/  @UP0 ULDC UR7, c[0x0][0x858] ;  /* 0x0002160000070ab9 */ /* 0x000fe20000000800 */
[----:B------:R-:W-:Y:S02]  /*4eb0*/  UIMAD.WIDE.U32 UR4, UR39, UR4, URZ ;  /* 0x00000004270472a5 */ /* 0x000fe4000f8e003f */
[----:B------:R-:W-:Y:S02]  /*4ec0*/  UIMAD UR6, UR36, 0x3000, URZ ;  /* 0x00003000240678a4 */ /* 0x000fe4000f8e023f */
[----:B------:R-:W-:Y:S01]  /*4ed0*/  @UP0 USHF.R.U32.HI UR10, URZ, UR7, UR5 ;  /* 0x000000073f0a0299 */ /* 0x000fe20008011605 */
[----:B------:R-:W-:Y:S01]  /*4ee0*/  UMOV UR18, 0x400 ;  /* 0x0000040000127882 */ /* 0x000fe20000000000 */
[----:B------:R-:W-:-:S02]  /*4ef0*/  USHF.R.S32.HI UR7, URZ, 0x1f, UR6 ;  /* 0x0000001f3f077899 */ /* 0x000fc40008011406 */
[----:B------:R-:W-:Y:S01]  /*4f00*/  USHF.R.S32.HI UR17, URZ, 0x1f, UR10 ;  /* 0x0000001f3f117899 */ /* 0x000fe2000801140a */
[----:B------:R-:W-:Y:S01]  /*4f10*/  ULDC.64 UR14, c[0x0][0x840] ;  /* 0x00021000000e7ab9 */ /* 0x000fe20000000a00 */
[----:B------:R-:W-:Y:S02]  /*4f20*/  UIMAD.WIDE.U32 UR4, UR10, UR12, UR6 ;  /* 0x0000000c0a0472a5 */ /* 0x000fe4000f8e0006 */
[----:B------:R-:W-:Y:S01]  /*4f30*/  UIMAD UR9, UR17, UR12, URZ ;  /* 0x0000000c110972a4 */ /* 0x000fe2000f8e023f */
[C---:B-1----:R-:W-:Y:S01]  /*4f40*/  VIADD R3, R4.reuse, 0xffffff80 ;  /* 0xffffff8004037836 */ /* 0x042fe20000000000 */
[----:B------:R-:W-:Y:S01]  /*4f50*/  UIMAD.WIDE.U32 UR6, UR10, UR14, UR6 ;  /* 0x0000000e0a0672a5 */ /* 0x000fe2000f8e0006 */
[----:B------:R-:W-:Y:S01]  /*4f60*/  BAR.SYNC.DEFER_BLOCKING 0x1, 0x100 ;  /* 0x0044000000007b1d */ /* 0x000fe20000010000 */
[----:B------:R-:W-:Y:S01]  /*4f70*/  UIMAD UR20, UR10, UR13, UR9 ;  /* 0x0000000d0a1472a4 */ /* 0x000fe2000f8e0209 */
[----:B------:R-:W-:Y:S01]  /*4f80*/  ISETP.NE.AND P1, PT, R4, 0x80, PT ;  /* 0x000000800400780c */ /* 0x000fe20003f25270 */
[----:B------:R-:W-:Y:S01]  /*4f90*/  UIMAD UR21, UR17, UR14, URZ ;  /* 0x0000000e111572a4 */ /* 0x000fe2000f8e023f */
[----:B------:R-:W-:Y:S01]  /*4fa0*/  SHF.R.S32.HI R0, RZ, 0x1f, R3 ;  /* 0x0000001fff007819 */ /* 0x000fe20000011403 */
[----:B------:R-:W-:Y:S01]  /*4fb0*/  UIADD3 UR5, UR5, UR20, URZ ;  /* 0x0000001405057290 */ /* 0x000fe2000fffe03f */
[----:B------:R-:W-:Y:S01]  /*4fc0*/  ISETP.NE.AND P0, PT, R3, RZ, PT ;  /* 0x000000ff0300720c */ /* 0x000fe20003f05270 */
[----:B------:R-:W-:Y:S01]  /*4fd0*/  ULDC UR9, c[0x0][0x870] ;  /* 0x00021c0000097ab9 */ /* 0x000fe20000000800 */
[----:B------:R-:W-:Y:S01]  /*4fe0*/  LEA.HI R2, R0, R3, RZ, 0x7 ;  /* 0x0000000300027211 */ /* 0x000fe200078f38ff */
[----:B------:R-:W-:Y:S01]  /*4ff0*/  UIMAD UR9, UR9, UR36, URZ ;  /* 0x00000024090972a4 */ /* 0x000fe2000f8e023f */
[----:B------:R-:W-:-:S02]  /*5000*/  ULDC.64 UR12, c[0x0][0x868] ;  /* 0x00021a00000c7ab9 */ /* 0x000fc40000000a00 */
[----:B------:R-:W-:Y:S01]  /*5010*/  LOP3.LUT R0, R2, 0x3fffff80, RZ, 0xc0, !PT ;  /* 0x3fffff8002007812 */ /* 0x000fe200078ec0ff */
[----:B------:R-:W-:Y:S01]  /*5020*/  UIMAD UR16, UR9, UR16, URZ ;  /* 0x00000010091072a4 */ /* 0x000fe2000f8e023f */
[----:B------:R-:W-:Y:S01]  /*5030*/  SHF.R.S32.HI R5, RZ, 0x7, R2 ;  /* 0x00000007ff057819 */ /* 0x000fe20000011402 */
[----:B--2---:R-:W-:Y:S02]  /*5040*/  ULEA UR9, UR19, UR18, 0x18 ;  /* 0x0000001213097291 */ /* 0x004fe4000f8ec03f */
[----:B------:R-:W-:Y:S01]  /*5050*/  IMAD.IADD R0, R3, 0x1, -R0 ;  /* 0x0000000103007824 */ /* 0x000fe200078e0a00 */
[----:B------:R-:W-:Y:S02]  /*5060*/  USHF.R.S32.HI UR19, URZ, 0x1f, UR16 ;  /* 0x0000001f3f137899 */ /* 0x000fe40008011410 */
[----:B------:R-:W-:Y:S01]  /*5070*/  USHF.R.S32.HI UR18, URZ, 0x1f, UR11 ;  /* 0x0000001f3f127899 */ /* 0x000fe2000801140b */
[----:B------:R-:W-:Y:S01]  /*5080*/  IMAD R0, R5, 0x600, R0 ;  /* 0x0000060005007824 */ /* 0x000fe200078e0200 */
[----:B------:R-:W-:-:S02]  /*5090*/  UIADD3 UR16, UP0, UP1, UR16, UR11, UR10 ;  /* 0x0000000b10107290 */ /* 0x000fc4000f91e00a */
[----:B------:R-:W-:Y:S01]  /*50a0*/  UIMAD UR15, UR10, UR15, UR21 ;  /* 0x0000000f0a0f72a4 */ /* 0x000fe2000f8e0215 */
[----:B------:R-:W-:Y:S01]  /*50b0*/  IMAD.SHL.U32 R0, R0, 0x4, RZ ;  /* 0x0000000400007824 */ /* 0x000fe200078e00ff */
[----:B------:R-:W-:Y:S02]  /*50c0*/  UIADD3.X UR14, UR19, UR18, UR17, UP0, UP1 ;  /* 0x00000012130e7290 */ /* 0x000fe400087e2411 */
[----:B------:R-:W-:Y:S02]  /*50d0*/  USHF.L.U32 UR11, UR16, 0x2, URZ ;  /* 0x00000002100b7899 */ /* 0x000fe4000800063f */
[----:B------:R-:W-:Y:S01]  /*50e0*/  LEA R0, R0, UR9, 0x2 ;  /* 0x0000000900007c11 */ /* 0x000fe2000f8e10ff */
[----:B------:R-:W-:Y:S02]  /*50f0*/  USHF.L.U64.HI UR14, UR16, 0x2, UR14 ;  /* 0x00000002100e7899 */ /* 0x000fe4000801020e */
[----:B------:R-:W-:Y:S02]  /*5100*/  UIADD3 UR16, UP0, UR11, UR12, URZ ;  /* 0x0000000c0b107290 */ /* 0x000fe4000ff1e03f */
[----:B------:R1:W-:Y:S01]  /*5110*/  STS.128 [R0], R24 ;  /* 0x0000001800007388 */ /* 0x0003e20000000c00 */
[----:B------:R-:W-:Y:S01]  /*5120*/  USHF.R.S32.HI UR12, URZ, 0x1f, UR37 ;  /* 0x0000001f3f0c7899 */ /* 0x000fe20008011425 */
[----:B------:R-:W-:-:S02]  /*5130*/  ULDC.64 UR18, c[0x0][0x820] ;  /* 0x0002080000127ab9 */ /* 0x000fc40000000a00 */
[----:B------:R1:W-:Y:S01]  /*5140*/  STS.128 [R0+0x800], R28 ;  /* 0x0008001c00007388 */ /* 0x0003e20000000c00 */
[----:B------:R-:W-:Y:S01]  /*5150*/  UIADD3.X UR17, UR14, UR13, URZ, UP0, !UPT ;  /* 0x0000000d0e117290 */ /* 0x000fe200087fe43f */
[----:B------:R-:W-:Y:S01]  /*5160*/  IMAD.U32 R2, RZ, RZ, UR16 ;  /* 0x00000010ff027e24 */ /* 0x000fe2000f8e00ff */
[----:B------:R-:W-:Y:S01]  /*5170*/  ULDC.64 UR22, c[0x0][0x848] ;  /* 0x0002120000167ab9 */ /* 0x000fe20000000a00 */
[----:B------:R1:W-:Y:S01]  /*5180*/  STS.128 [R0+0x1000], R32 ;  /* 0x0010002000007388 */ /* 0x0003e20000000c00 */
[----:B------:R-:W-:Y:S02]  /*5190*/  UIMAD UR13, UR12, UR18, URZ ;  /* 0x000000120c0d72a4 */ /* 0x000fe4000f8e023f */
[----:B------:R-:W-:Y:S01]  /*51a0*/  UIMAD UR12, UR12, UR22, URZ ;  /* 0x000000160c0c72a4 */ /* 0x000fe2000f8e023f */
[----:B------:R1:W-:Y:S01]  /*51b0*/  STS.128 [R0+0x1800], R36 ;  /* 0x0018002400007388 */ /* 0x0003e20000000c00 */
[----:B------:R-:W-:Y:S01]  /*51c0*/  UIADD3 UR7, UR7, UR15, URZ ;  /* 0x0000000f07077290 */ /* 0x000fe2000fffe03f */
[----:B------:R-:W-:Y:S01]  /*51d0*/  IMAD.U32 R3, RZ, RZ, UR17 ;  /* 0x00000011ff037e24 */ /* 0x000fe2000f8e00ff */
        /* <DEDUP_REMOVED lines=9> */
[----:B------:R-:W-:Y:S02]  /*5270*/  UIADD3 UR15, -UR10, URZ, URZ ;  /* 0x0000003f0a0f7290 */ /* 0x000fe4000fffe13f */
[----:B------:R1:W-:Y:S01]  /*5280*/  STS.128 [R0+0x3800], R52 ;  /* 0x0038003400007388 */ /* 0x0003e20000000c00 */
[----:B------:R-:W-:-:S02]  /*5290*/  UIADD3 UR10, UR5, UR13, URZ ;  /* 0x0000000d050a7290 */ /* 0x000fc4000fffe03f */
[----:B------:R-:W-:Y:S01]  /*52a0*/  ULEA UR18, UP0, UR4, UR18, 0x2 ;  /* 0x0000001204127291 */ /* 0x000fe2000f80103f */
[----:B------:R1:W-:Y:S01]  /*52b0*/  STS.128 [R0+0x4000], R56 ;  /* 0x0040003800007388 */ /* 0x0003e20000000c00 */
[----:B------:R-:W-:Y:S02]  /*52c0*/  UIADD3 UR5, UR7, UR12, URZ ;  /* 0x0000000c07057290 */ /* 0x000fe4000fffe03f */
[----:B------:R-:W-:Y:S01]  /*52d0*/  ULEA UR20, UP1, UR6, UR20, 0x2 ;  /* 0x0000001406147291 */ /* 0x000fe2000f82103f */
[----:B------:R1:W-:Y:S01]  /*52e0*/  STS.128 [R0+0x4800], R60 ;  /* 0x0048003c00007388 */ /* 0x0003e20000000c00 */
[----:B------:R-:W-:Y:S02]  /*52f0*/  ULEA.HI.X UR19, UR4, UR19, UR10, 0x2, UP0 ;  /* 0x0000001304137291 */ /* 0x000fe400080f140a */
[----:B------:R-:W-:Y:S01]  /*5300*/  ULEA.HI.X UR5, UR6, UR21, UR5, 0x2, UP1 ;  /* 0x0000001506057291 */ /* 0x000fe200088f1405 */
[----:B------:R1:W-:Y:S01]  /*5310*/  STS.128 [R0+0x5000], R64 ;  /* 0x0050004000007388 */ /* 0x0003e20000000c00 */
[----:B------:R-:W-:-:S03]  /*5320*/  UIMAD UR15, UR8, UR15, UR39 ;  /* 0x0000000f080f72a4 */ /* 0x000fc6000f8e0227 */
[----:B------:R1:W-:Y:S01]  /*5330*/  STS.128 [R0+0x5800], R68 ;  /* 0x0058004400007388 */ /* 0x0003e20000000c00 */
[----:B------:R-:W-:Y:S08]  /*5340*/  @P0 BRA `(.L_x_2544) ;  /* 0x0000000000140947 */ /* 0x000ff00003800000 */
.L_x_2545:
[----:B------:R-:W2:Y:S04]  /*5350*/  LDG.E.STRONG.GPU R4, desc[UR46][R2.64] ;  /* 0x0000002e02047981 */ /* 0x000ea8000c1ef900 */
[----:B--2---:R-:W-:Y:S01]  /*5360*/  CCTL.IVALL ;  /* 0x00000000ff00798f */ /* 0x004fe20002000000 */
[----:B------:R-:W-:Y:S05]  /*5370*/  YIELD ;  /* 0x0000000000007946 */ /* 0x000fea0003800000 */
[----:B------:R-:W-:-:S13]  /*5380*/  ISETP.NE.AND P0, PT, R4, UR15, PT ;  /* 0x0000000f04007c0c */ /* 0x000fda000bf05270 */
[----:B------:R-:W-:Y:S05]  /*5390*/  @P0 BRA `(.L_x_2545) ;  /* 0xfffffffc00ec0947 */ /* 0x000fea000383ffff */
.L_x_2544:
[----:B------:R-:W-:Y:S05]  /*53a0*/  BSYNC B0 ;  /* 0x0000000000007941 */ /* 0x000fea0003800000 */
.L_x_2543:
[----:B------:R-:W-:-:S03]  /*53b0*/  UMOV UR4, 0xffffffff ;  /* 0xffffffff00047882 */ /* 0x000fc60000000000 */
[----:B------:R-:W-:Y:S05]  /*53c0*/  BRA.DIV UR4, `(.L_x_2546) ;  /* 0x0000004a04287947 */ /* 0x000fea000b800000 */
[----:B------:R-:W-:Y:S01]  /*53d0*/  NOP ;  /* 0x0000000000007918 */ /* 0x000fe20000000000 */
.L_x_2635:
        /* <DEDUP_REMOVED lines=15> */
.L_x_2549:
[----:B------:R-:W-:Y:S01]  /*54d0*/  @P0 ELECT P2, URZ, PT ;  /* 0x00000000003f082f */ /* 0x000fe20003840000 */
[----:B------:R2:W-:-:S12]  /*54e0*/  UBLKRED.G.S.ADD.F32.RN [UR4], [UR9], UR6, desc[UR12] ;  /* 0x00000c04090073bb */ /* 0x0005d800080a1406 */
[----:B------:R-:W-:Y:S02]  /*54f0*/  @P2 PLOP3.LUT P0, PT, P2, PT, PT, 0x8, 0x0 ;  /* 0x000000000000281c */ /* 0x000fe4000170e170 */
[----:B------:R-:W-:-:S11]  /*5500*/  PLOP3.LUT P2, PT, PT, PT, PT, 0x8, 0x0 ;  /* 0x000000000000781c */ /* 0x000fd60003f4e170 */
[----:B--2---:R-:W-:Y:S05]  /*5510*/  @P0 BRA.U.ANY `(.L_x_2549) ;  /* 0xfffffffd00ec0947 */ /* 0x004fea000393ffff */
[----:B------:R0:W-:Y:S01]  /*5520*/  UTMACMDFLUSH ;  /* 0x00000000000079b7 */ /* 0x0001e20000000000 */
[----:B------:R-:W-:-:S04]  /*5530*/  DEPBAR.LE SB0, 0x0 ;  /* 0x000080000000791a */ /* 0x000fc80000000000 */
.L_x_2548:
[----:B------:R-:W-:Y:S05]  /*5540*/  BSYNC B0 ;  /* 0x0000000000007941 */ /* 0x000fea0003800000 */
.L_x_2547:
        /* <DEDUP_REMOVED lines=14> */
.L_x_2551:
[----:B------:R-:W-:Y:S05]  /*5630*/  BSYNC B0 ;  /* 0x0000000000007941 */ /* 0x000fea0003800000 */
.L_x_2550:
        /* <DEDUP_REMOVED lines=20> */
.L_x_2554:
[----:B-12---:R-:W2:Y:S04]  /*5780*/  LDG.E.STRONG.GPU R0, desc[UR46][R2.64] ;  /* 0x0000002e02007981 */ /* 0x006ea8000c1ef900 */
[----:B--2---:R-:W-:Y:S01]  /*5790*/  CCTL.IVALL ;  /* 0x00000000ff00798f */ /* 0x004fe20002000000 */
[----:B------:R-:W-:Y:S05]  /*57a0*/  YIELD ;  /* 0x0000000000007946 */ /* 0x000fea0003800000 */
[----:B------:R-:W-:-:S13]  /*57b0*/  ISETP.NE.AND P0, PT, R0, UR15, PT ;  /* 0x0000000f00007c0c */ /* 0x000fda000bf05270 */
[----:B------:R-:W-:Y:S05]  /*57c0*/  @P0 BRA `(.L_x_2554) ;  /* 0xfffffffc00ec0947 */ /* 0x000fea000383ffff */
.L_x_2553:
[----:B------:R-:W-:Y:S05]  /*57d0*/  BSYNC B0 ;  /* 0x0000000000007941 */ /* 0x000fea0003800000 */
.L_x_2552:
[----:B------:R-:W-:-:S03]  /*57e0*/  UMOV UR4, 0xffffffff ;  /* 0xffffffff00047882 */ /* 0x000fc60000000000 */
[----:B------:R-:W-:Y:S05]  /*57f0*/  BRA.DIV UR4, `(.L_x_2555) ;  /* 0x0000004604387947 */ /* 0x000fea000b800000 */
[----:B------:R-:W-:Y:S01]  /*5800*/  NOP ;  /* 0x0000000000007918 */ /* 0x000fe20000000000 */
.L_x_2638:
        /* <DEDUP_REMOVED lines=16> */
.L_x_2558:
[----:B------:R-:W-:Y:S01]  /*5910*/  @P0 ELECT P2, URZ, PT ;  /* 0x00000000003f082f */ /* 0x000fe20003840000 */
[----:B------:R3:W-:-:S12]  /*5920*/  UBLKRED.G.S.ADD.F32.RN [UR4], [UR9], UR6, desc[UR10] ;  /* 0x00000a04090073bb */ /* 0x0007d800080a1406 */
[----:B------:R-:W-:Y:S02]  /*5930*/  @P2 PLOP3.LUT P0, PT, P2, PT, PT, 0x8, 0x0 ;  /* 0x000000000000281c */ /* 0x000fe4000170e170 */
[----:B------:R-:W-:-:S11]  /*5940*/  PLOP3.LUT P2, PT, PT, PT, PT, 0x8, 0x0 ;  /* 0x000000000000781c */ /* 0x000fd60003f4e170 */
[----:B---3--:R-:W-:Y:S05]  /*5950*/  @P0 BRA.U.ANY `(.L_x_2558) ;  /* 0xfffffffd00ec0947 */ /* 0x008fea000393ffff */
[----:B------:R0:W-:Y:S01]  /*5960*/  UTMACMDFLUSH ;  /* 0x00000000000079b7 */ /* 0x0001e20000000000 */
[----:B------:R-:W-:-:S04]  /*5970*/  DEPBAR.LE SB0, 0x0 ;  /* 0x000080000000791a */ /* 0x000fc80000000000 */
.L_x_2557:
[----:B------:R-:W-:Y:S05]  /*5980*/  BSYNC B0 ;  /* 0x0000000000007941 */ /* 0x000fea0003800000 */
.L_x_2556:
        /* <DEDUP_REMOVED lines=14> */
.L_x_2518:
        /* <DEDUP_REMOVED lines=29> */
.L_x_2560:
[----:B------:R-:W-:Y:S01]  /*5c40*/  ULDC UR9, c[0x0][0x8cc] ;  /* 0x0002330000097ab9 */ /* 0x000fe20000000800 */
[----:B------:R-:W-:Y:S01]  /*5c50*/  UMOV UR7, UR8 ;  /* 0x0000000800077c82 */ /* 0x000fe20008000000 */
[----:B------:R-:W-:-:S11]  /*5c60*/  UISETP.NE.AND UP0, UPT, UR9, 0x1, UPT ;  /* 0x000000010900788c */ /* 0x000fd6000bf05270 */
[----:B------:R-:W-:Y:S02]  /*5c70*/  @UP0 ULDC.64 UR10, c[0x0][0x8d0] ;  /* 0x00023400000a0ab9 */ /* 0x000fe40000000a00 */
[----:B------:R-:W-:-:S04]  /*5c80*/  UIMAD.WIDE.U32 UR4, UR8, UR10, URZ ;  /* 0x0000000a080472a5 */ /* 0x000fc8000f8e003f */
[----:B------:R-:W-:-:S04]  /*5c90*/  @UP0 USHF.R.U32.HI UR7, URZ, UR11, UR5 ;  /* 0x0000000b3f070299 */ /* 0x000fc80008011605 */
[----:B------:R-:W-:-:S12]  /*5ca0*/  UIMAD UR4, UR7, UR9, URZ ;  /* 0x00000009070472a4 */ /* 0x000fd8000f8e023f */
.L_x_2561:
        /* <DEDUP_REMOVED lines=84> */
.L_x_2565:
[----:B------:R-:W2:Y:S04]  /*61f0*/  LDG.E.STRONG.GPU R4, desc[UR46][R2.64] ;  /* 0x0000002e02047981 */ /* 0x000ea8000c1ef900 */
[----:B--2---:R-:W-:Y:S01]  /*6200*/  CCTL.IVALL ;  /* 0x00000000ff00798f */ /* 0x004fe20002000000 */
[----:B------:R-:W-:Y:S05]  /*6210*/  YIELD ;  /* 0x0000000000007946 */ /* 0x000fea0003800000 */
[----:B------:R-:W-:-:S13]  /*6220*/  ISETP.NE.AND P1, PT, R4, R5, PT ;  /* 0x000000050400720c */ /* 0x000fda0003f25270 */
[----:B------:R-:W-:Y:S05]  /*6230*/  @P1 BRA `(.L_x_2565) ;  /* 0xfffffffc00ec1947 */ /* 0x000fea000383ffff */
.L_x_2564:
[----:B------:R-:W-:Y:S05]  /*6240*/  BSYNC B0 ;  /* 0x0000000000007941 */ /* 0x000fea0003800000 */
.L_x_2563:
[----:B------:R-:W-:-:S03]  /*6250*/  UMOV UR4, 0xffffffff ;  /* 0xffffffff00047882 */ /* 0x000fc60000000000 */
[----:B------:R-:W-:Y:S05]  /*6260*/  BRA.DIV UR4, `(.L_x_2566) ;  /* 0x0000003a04b87947 */ /* 0x000fea000b800000 */
[----:B------:R-:W-:Y:S01]  /*6270*/  NOP ;  /* 0x0000000000007918 */ /* 0x000fe20000000000 */
.L_x_2641:
        /* <DEDUP_REMOVED lines=22> */
.L_x_2568:
[----:B------:R-:W-:Y:S05]  /*63e0*/  BSYNC B0 ;  /* 0x0000000000007941 */ /* 0x000fea0003800000 */
.L_x_2567:
        /* <DEDUP_REMOVED lines=20> */
.L_x_2570:
[----:B------:R-:W-:Y:S05]  /*6530*/  BSYNC B0 ;  /* 0x0000000000007941 */ /* 0x000fea0003800000 */
.L_x_2569:
[----:B------:R-:W-:Y:S06]  /*6540*/  BAR.ARV 0xa, 0xa0 ;  /* 0x0282800000007b1d */ /* 0x000fec0000002000 */
[----:B------:R-:W-:Y:S04]  /*6550*/  BSSY B0, `(.L_x_2571) ;  /* 0x0000003000007945 */ /* 0x000fe80003800000 */
[----:B------:R-:W-:Y:S05]  /*6560*/  @!P0 BRA `(.L_x_2572) ;  /* 0x0000000000048947 */ /* 0x000fea0003800000 */
[----:B------:R-:W-:-:S04]  /*6570*/  DEPBAR.LE SB0, 0x0 ;  /* 0x000080000000791a */ /* 0x000fc80000000000 */
.L_x_2572:
[----:B------:R-:W-:Y:S05]  /*6580*/  BSYNC B0 ;  /* 0x0000000000007941 */ /* 0x000fea0003800000 */
.L_x_2571:
        /* <DEDUP_REMOVED lines=19> */
.L_x_2574:
[----:B------:R-:W-:Y:S05]  /*66c0*/  BSYNC B0 ;  /* 0x0000000000007941 */ /* 0x000fea0003800000 */
.L_x_2573:
[----:B------:R-:W-:Y:S01]  /*66d0*/  UIADD3 UR17, UR8, 0x1, URZ ;  /* 0x0000000108117890 */ /* 0x000fe2000fffe03f */
[----:B------:R-:W-:Y:S11]  /*66e0*/  BRA `(.L_x_2575) ;  /* 0x0000000000047947 */ /* 0x000ff60003800000 */
.L_x_2562:
[----:B------:R-:W-:-:S05]  /*66f0*/  UMOV UR17, UR8 ;  /* 0x0000000800117c82 */ /* 0x000fca0008000000 */
.L_x_2575:
        /* <DEDUP_REMOVED lines=12> */
.L_x_2600:
        /* <DEDUP_REMOVED lines=18> */
.L_x_2578:
[----:B------:R-:W2:Y:S04]  /*68e0*/  LDG.E.STRONG.GPU R4, desc[UR46][R2.64] ;  /* 0x0000002e02047981 */ /* 0x000ea8000c1ef900 */
[----:B--2---:R-:W-:Y:S01]  /*68f0*/  CCTL.IVALL ;  /* 0x00000000ff00798f */ /* 0x004fe20002000000 */
[----:B------:R-:W-:Y:S05]  /*6900*/  YIELD ;  /* 0x0000000000007946 */ /* 0x000fea0003800000 */
[----:B------:R-:W-:-:S13]  /*6910*/  ISETP.NE.AND P1, PT, R4, R5, PT ;  /* 0x000000050400720c */ /* 0x000fda0003f25270 */
[----:B------:R-:W-:Y:S05]  /*6920*/  @P1 BRA `(.L_x_2578) ;  /* 0xfffffffc00ec1947 */ /* 0x000fea000383ffff */
.L_x_2577:
[----:B------:R-:W-:Y:S05]  /*6930*/  BSYNC B0 ;  /* 0x0000000000007941 */ /* 0x000fea0003800000 */
.L_x_2576:
[----:B------:R-:W-:-:S03]  /*6940*/  UMOV UR18, 0xffffffff ;  /* 0xffffffff00127882 */ /* 0x000fc60000000000 */
[----:B------:R-:W-:Y:S05]  /*6950*/  BRA.DIV UR18, `(.L_x_2579) ;  /* 0x0000003612187947 */ /* 0x000fea000b800000 */
[----:B------:R-:W-:Y:S01]  /*6960*/  NOP ;  /* 0x0000000000007918 */ /* 0x000fe20000000000 */
.L_x_2644:
        /* <DEDUP_REMOVED lines=19> */
.L_x_2581:
[----:B------:R-:W-:Y:S05]  /*6aa0*/  BSYNC B0 ;  /* 0x0000000000007941 */ /* 0x000fea0003800000 */
.L_x_2580:
        /* <DEDUP_REMOVED lines=15> */
.L_x_2583:
[----:B------:R-:W-:Y:S05]  /*6ba0*/  BSYNC B0 ;  /* 0x0000000000007941 */ /* 0x000fea0003800000 */
.L_x_2582:
[----:B------:R-:W-:Y:S06]  /*6bb0*/  BAR.ARV 0xa, 0xa0 ;  /* 0x0282800000007b1d */ /* 0x000fec0000002000 */
[----:B------:R-:W-:Y:S04]  /*6bc0*/  BSSY B0, `(.L_x_2584) ;  /* 0x0000003000007945 */ /* 0x000fe80003800000 */
[----:B------:R-:W-:Y:S05]  /*6bd0*/  @!P0 BRA `(.L_x_2585) ;  /* 0x0000000000048947 */ /* 0x000fea0003800000 */
[----:B------:R-:W-:-:S04]  /*6be0*/  DEPBAR.LE SB0, 0x0 ;  /* 0x000080000000791a */ /* 0x000fc80000000000 */
.L_x_2585:
[----:B------:R-:W-:Y:S05]  /*6bf0*/  BSYNC B0 ;  /* 0x0000000000007941 */ /* 0x000fea0003800000 */
.L_x_2584:
        /* <DEDUP_REMOVED lines=19> */
.L_x_2587:
[----:B------:R-:W-:Y:S05]  /*6d30*/  BSYNC B0 ;  /* 0x0000000000007941 */ /* 0x000fea0003800000 */
.L_x_2586:
        /* <DEDUP_REMOVED lines=16> */
.L_x_2590:
[----:B------:R-:W2:Y:S04]  /*6e40*/  LDG.E.STRONG.GPU R4, desc[UR46][R2.64] ;  /* 0x0000002e02047981 */ /* 0x000ea8000c1ef900 */
[----:B--2---:R-:W-:Y:S01]  /*6e50*/  CCTL.IVALL ;  /* 0x00000000ff00798f */ /* 0x004fe20002000000 */
[----:B------:R-:W-:Y:S05]  /*6e60*/  YIELD ;  /* 0x0000000000007946 */ /* 0x000fea0003800000 */
[----:B------:R-:W-:-:S13]  /*6e70*/  ISETP.NE.AND P1, PT, R4, R5, PT ;  /* 0x000000050400720c */ /* 0x000fda0003f25270 */
[----:B------:R-:W-:Y:S05]  /*6e80*/  @P1 BRA `(.L_x_2590) ;  /* 0xfffffffc00ec1947 */ /* 0x000fea000383ffff */
.L_x_2589:
[----:B------:R-:W-:Y:S05]  /*6e90*/  BSYNC B0 ;  /* 0x0000000000007941 */ /* 0x000fea0003800000 */
.L_x_2588:
[----:B------:R-:W-:-:S03]  /*6ea0*/  UMOV UR10, 0xffffffff ;  /* 0xffffffff000a7882 */ /* 0x000fc60000000000 */
[----:B------:R-:W-:Y:S05]  /*6eb0*/  BRA.DIV UR10, `(.L_x_2591) ;  /* 0x0000002e0adc7947 */ /* 0x000fea000b800000 */
[----:B------:R-:W-:Y:S01]  /*6ec0*/  NOP ;  /* 0x0000000000007918 */ /* 0x000fe20000000000 */
.L_x_2647:
        /* <DEDUP_REMOVED lines=15> */
.L_x_2593:
[----:B------:R-:W-:Y:S05]  /*6fc0*/  BSYNC B0 ;  /* 0x0000000000007941 */ /* 0x000fea0003800000 */
.L_x_2592:
        /* <DEDUP_REMOVED lines=15> */
.L_x_2595:
[----:B------:R-:W-:Y:S05]  /*70c0*/  BSYNC B0 ;  /* 0x0000000000007941 */ /* 0x000fea0003800000 */
.L_x_2594:
[----:B------:R-:W-:Y:S06]  /*70d0*/  BAR.ARV 0xa, 0xa0 ;  /* 0x0282800000007b1d */ /* 0x000fec0000002000 */
[----:B------:R-:W-:Y:S04]  /*70e0*/  BSSY B0, `(.L_x_2596) ;  /* 0x0000003000007945 */ /* 0x000fe80003800000 */
[----:B------:R-:W-:Y:S05]  /*70f0*/  @!P0 BRA `(.L_x_2597) ;  /* 0x0000000000048947 */ /* 0x000fea0003800000 */
[----:B------:R-:W-:-:S04]  /*7100*/  DEPBAR.LE SB0, 0x0 ;  /* 0x000080000000791a */ /* 0x000fc80000000000 */
.L_x_2597:
[----:B------:R-:W-:Y:S05]  /*7110*/  BSYNC B0 ;  /* 0x0000000000007941 */ /* 0x000fea0003800000 */
.L_x_2596:
        /* <DEDUP_REMOVED lines=19> */
.L_x_2599:
[----:B------:R-:W-:Y:S05]  /*7250*/  BSYNC B0 ;  /* 0x0000000000007941 */ /* 0x000fea0003800000 */
.L_x_2598:
[----:B------:R-:W-:Y:S02]  /*7260*/  UIADD3 UR17, UR17, 0x2, URZ ;  /* 0x0000000211117890 */ /* 0x000fe4000fffe03f */
[----:B------:R-:W-:Y:S02]  /*7270*/  UIADD3 UR4, UR4, 0x3000, URZ ;  /* 0x0000300004047890 */ /* 0x000fe4000fffe03f */
[----:B------:R-:W-:-:S06]  /*7280*/  UISETP.GE.AND UP0, UPT, UR17, UR5, UPT ;  /* 0x000000051100728c */ /* 0x000fcc000bf06270 */
[----:B------:R-:W-:-:S13]  /*7290*/  PLOP3.LUT P1, PT, PT, PT, UP0, 0x80, 0x0 ;  /* 0x000000000000781c */ /* 0x000fda0003f2f008 */
[----:B------:R-:W-:Y:S05]  /*72a0*/  @!P1 BRA `(.L_x_2600) ;  /* 0xfffffff400449947 */ /* 0x000fea000383ffff */
[----:B------:R-:W-:Y:S05]  /*72b0*/  BRA `(.L_x_2522) ;  /* 0x0000002800007947 */ /* 0x000fea0003800000 */
.L_x_2559:
        /* <DEDUP_REMOVED lines=21> */
.L_x_2601:
[----:B------:R-:W-:Y:S01]  /*7410*/  ULDC UR9, c[0x0][0x8cc] ;  /* 0x0002330000097ab9 */ /* 0x000fe20000000800 */
[----:B------:R-:W-:Y:S01]  /*7420*/  UMOV UR7, UR8 ;  /* 0x0000000800077c82 */ /* 0x000fe20008000000 */
[----:B------:R-:W-:-:S11]  /*7430*/  UISETP.NE.AND UP0, UPT, UR9, 0x1, UPT ;  /* 0x000000010900788c */ /* 0x000fd6000bf05270 */
[----:B------:R-:W-:Y:S02]  /*7440*/  @UP0 ULDC.64 UR10, c[0x0][0x8d0] ;  /* 0x00023400000a0ab9 */ /* 0x000fe40000000a00 */
[----:B------:R-:W-:-:S04]  /*7450*/  UIMAD.WIDE.U32 UR4, UR8, UR10, URZ ;  /* 0x0000000a080472a5 */ /* 0x000fc8000f8e003f */
[----:B------:R-:W-:-:S04]  /*7460*/  @UP0 USHF.R.U32.HI UR7, URZ, UR11, UR5 ;  /* 0x0000000b3f070299 */ /* 0x000fc80008011605 */
[----:B------:R-:W-:-:S12]  /*7470*/  UIMAD UR4, UR7, UR9, URZ ;  /* 0x00000009070472a4 */ /* 0x000fd8000f8e023f */
.L_x_2602:
        /* <DEDUP_REMOVED lines=73> */
.L_x_2648:
        /* <DEDUP_REMOVED lines=15> */
.L_x_2606:
        /* <DEDUP_REMOVED lines=66> */
[----:B------:R-:W-:Y:S01]  /*7e20*/  ISETP.GE.AND P1, PT, R4, R6, PT ;  /* 0x000000060400720c */ /* 0x000fe20003f26270 */
[----:B------:R1:W-:Y:S01]  /*7e30*/  UTMALDG.4D [UR16], [UR48], desc[UR50] ;  /* 0x00003210300075b4 */ /* 0x0003e20008019000 */
[----:B------:R-:W-:Y:S01]  /*7e40*/  UMOV UR57, UR9 ;  /* 0x0000000900397c82 */ /* 0x000fe20008000000 */
        /* <DEDUP_REMOVED lines=27> */
[----:B-1----:R-:W-:Y:S01]  /*8000*/  UMOV UR10, 0x40 ;  /* 0x00000040000a7882 */ /* 0x002fe20000000000 */
        /* <DEDUP_REMOVED lines=29> */
.L_x_2617:
[----:B--234-:R-:W-:-:S04]  /*81e0*/  SHF.L.U32 R21, R11, 0x1f, RZ ;  /* 0x0000001f0b157819 */ /* 0x01cfc800000006ff */
[----:B------:R-:W1:Y:S02]  /*81f0*/  SYNCS.PHASECHK.TRANS64.TRYWAIT P1, [R16+URZ+0x26840], R21 ;  /* 0x02684015100075a7 */ /* 0x000e64000802017f */
[----:B-1----:R-:W-:Y:S05]  /*8200*/  @!P1 BRA `(.L_x_2609) ;  /* 0x0000001c00389947 */ /* 0x002fea0003800000 */
.L_x_2649:
[----:B------:R-:W-:Y:S05]  /*8210*/  @P0 BRA `(.L_x_2610) ;  /* 0x0000000000140947 */ /* 0x000fea0003800000 */
[----:B------:R-:W-:Y:S01]  /*8220*/  ISETP.NE.AND P1, PT, R6, RZ, PT ;  /* 0x000000ff0600720c */ /* 0x000fe20003f25270 */
[----:B------:R-:W-:-:S04]  /*8230*/  IMAD.MOV.U32 R3, RZ, RZ, 0x3100 ;  /* 0x00003100ff037424 */ /* 0x000fc800078e00ff */
[----:B------:R3:W-:Y:S08]  /*8240*/  SYNCS.ARRIVE.TRANS64 RZ, [R16+URZ+0x26830], R3 ;  /* 0x0268300310ff79a7 */ /* 0x0007f0000800003f */
[----:B------:R-:W-:Y:S05]  /*8250*/  @!P1 BRA `(.L_x_2610) ;  /* 0x0000000000049947 */ /* 0x000fea0003800000 */
[----:B------:R-:W-:Y:S01]  /*8260*/  BPT.TRAP 0x1 ;  /* 0x000000040000795c */ /* 0x000fe20000300000 */
.L_x_2610:
        /* <DEDUP_REMOVED lines=43> */
.L_x_2650:
[----:B------:R-:W-:Y:S05]  /*8520*/  @P0 BRA `(.L_x_2612) ;  /* 0x0000000000140947 */ /* 0x000fea0003800000 */
[----:B------:R-:W-:Y:S01]  /*8530*/  ISETP.NE.AND P1, PT, R6, RZ, PT ;  /* 0x000000ff0600720c */ /* 0x000fe20003f25270 */
[----:B------:R-:W-:-:S04]  /*8540*/  IMAD.MOV.U32 R2, RZ, RZ, 0x3100 ;  /* 0x00003100ff027424 */ /* 0x000fc800078e00ff */
[----:B------:R3:W-:Y:S08]  /*8550*/  SYNCS.ARRIVE.TRANS64 RZ, [R16+URZ+0x26818], R2 ;  /* 0x0268180210ff79a7 */ /* 0x0007f0000800003f */
[----:B------:R-:W-:Y:S05]  /*8560*/  @!P1 BRA `(.L_x_2612) ;  /* 0x0000000000049947 */ /* 0x000fea0003800000 */
[----:B------:R-:W-:Y:S01]  /*8570*/  BPT.TRAP 0x1 ;  /* 0x000000040000795c */ /* 0x000fe20000300000 */
.L_x_2612:
        /* <DEDUP_REMOVED lines=43> */
.L_x_2651:
[----:B------:R-:W-:Y:S05]  /*8830*/  @P0 BRA `(.L_x_2614) ;  /* 0x0000000000140947 */ /* 0x000fea0003800000 */
[----:B------:R-:W-:Y:S01]  /*8840*/  ISETP.NE.AND P1, PT, R6, RZ, PT ;  /* 0x000000ff0600720c */ /* 0x000fe20003f25270 */
[----:B-123--:R-:W-:-:S04]  /*8850*/  IMAD.MOV.U32 R21, RZ, RZ, 0x3100 ;  /* 0x00003100ff157424 */ /* 0x00efc800078e00ff */
[----:B------:R4:W-:Y:S08]  /*8860*/  SYNCS.ARRIVE.TRANS64 RZ, [R16+URZ+0x26838], R21 ;  /* 0x0268381510ff79a7 */ /* 0x0009f0000800003f */
[----:B------:R-:W-:Y:S05]  /*8870*/  @!P1 BRA `(.L_x_2614) ;  /* 0x0000000000049947 */ /* 0x000fea0003800000 */
[----:B------:R-:W-:Y:S01]  /*8880*/  BPT.TRAP 0x1 ;  /* 0x000000040000795c */ /* 0x000fe20000300000 */
.L_x_2614:
        /* <DEDUP_REMOVED lines=38> */
.L_x_2653:
[----:B------:R-:W-:Y:S05]  /*8af0*/  @P0 BRA `(.L_x_2616) ;  /* 0x0000000000140947 */ /* 0x000fea0003800000 */
[----:B------:R-:W-:Y:S01]  /*8b00*/  ISETP.NE.AND P1, PT, R6, RZ, PT ;  /* 0x000000ff0600720c */ /* 0x000fe20003f25270 */
[----:B------:R-:W-:-:S04]  /*8b10*/  IMAD.MOV.U32 R5, RZ, RZ, 0x3100 ;  /* 0x00003100ff057424 */ /* 0x000fc800078e00ff */
[----:B------:R1:W-:Y:S08]  /*8b20*/  SYNCS.ARRIVE.TRANS64 RZ, [R16+URZ+0x26810], R5 ;  /* 0x0268100510ff79a7 */ /* 0x0003f0000800003f */
[----:B------:R-:W-:Y:S05]  /*8b30*/  @!P1 BRA `(.L_x_2616) ;  /* 0x0000000000049947 */ /* 0x000fea0003800000 */
[----:B------:R-:W-:Y:S01]  /*8b40*/  BPT.TRAP 0x1 ;  /* 0x000000040000795c */ /* 0x000fe20000300000 */
.L_x_2616:
        /* <DEDUP_REMOVED lines=44> */
.L_x_2608:
        /* <DEDUP_REMOVED lines=8> */
.L_x_2654:
[----:B------:R-:W-:Y:S05]  /*8e90*/  @P0 BRA `(.L_x_2619) ;  /* 0x0000000000140947 */ /* 0x000fea0003800000 */
[----:B------:R-:W-:Y:S01]  /*8ea0*/  ISETP.NE.AND P1, PT, R6, RZ, PT ;  /* 0x000000ff0600720c */ /* 0x000fe20003f25270 */
[----:B------:R-:W-:-:S04]  /*8eb0*/  IMAD.MOV.U32 R5, RZ, RZ, 0x3100 ;  /* 0x00003100ff057424 */ /* 0x000fc800078e00ff */
[----:B------:R2:W-:Y:S08]  /*8ec0*/  SYNCS.ARRIVE.TRANS64 RZ, [R16+URZ+0x26830], R5 ;  /* 0x0268300510ff79a7 */ /* 0x0005f0000800003f */
[----:B------:R-:W-:Y:S05]  /*8ed0*/  @!P1 BRA `(.L_x_2619) ;  /* 0x0000000000049947 */ /* 0x000fea0003800000 */
[----:B------:R-:W-:Y:S01]  /*8ee0*/  BPT.TRAP 0x1 ;  /* 0x000000040000795c */ /* 0x000fe20000300000 */
.L_x_2619:
        /* <DEDUP_REMOVED lines=40> */
.L_x_2655:
[----:B------:R-:W-:Y:S05]  /*9170*/  @P0 BRA `(.L_x_2621) ;  /* 0x0000000000140947 */ /* 0x000fea0003800000 */
[----:B------:R-:W-:Y:S01]  /*9180*/  ISETP.NE.AND P0, PT, R6, RZ, PT ;  /* 0x000000ff0600720c */ /* 0x000fe20003f05270 */
[----:B------:R-:W-:-:S04]  /*9190*/  IMAD.MOV.U32 R5, RZ, RZ, 0x3100 ;  /* 0x00003100ff057424 */ /* 0x000fc800078e00ff */
[----:B------:R1:W-:Y:S08]  /*91a0*/  SYNCS.ARRIVE.TRANS64 RZ, [R16+URZ+0x26818], R5 ;  /* 0x0268180510ff79a7 */ /* 0x0003f0000800003f */
[----:B------:R-:W-:Y:S05]  /*91b0*/  @!P0 BRA `(.L_x_2621) ;  /* 0x0000000000048947 */ /* 0x000fea0003800000 */
[----:B------:R-:W-:Y:S01]  /*91c0*/  BPT.TRAP 0x1 ;  /* 0x000000040000795c */ /* 0x000fe20000300000 */
.L_x_2621:
        /* <DEDUP_REMOVED lines=44> */
.L_x_2607:
[----:B------:R-:W1:Y:S01]  /*9490*/  S2R R0, SR_TID.X ;  /* 0x0000000000007919 */ /* 0x000e620000002100 */
[----:B------:R-:W-:Y:S01]  /*94a0*/  IMAD R3, R19, 0x8, R16 ;  /* 0x0000000813037824 */ /* 0x000fe200078e0210 */
[----:B-1----:R-:W-:Y:S02]  /*94b0*/  LOP3.LUT R2, R0, 0x7f, RZ, 0xc0, !PT ;  /* 0x0000007f00027812 */ /* 0x002fe400078ec0ff */
[----:B------:R-:W-:Y:S02]  /*94c0*/  SHF.L.U32 R0, R11, 0x1f, RZ ;  /* 0x0000001f0b007819 */ /* 0x000fe400000006ff */
[----:B------:R-:W-:Y:S02]  /*94d0*/  ISETP.NE.AND P1, PT, R2, RZ, PT ;  /* 0x000000ff0200720c */ /* 0x000fe40003f25270 */
[----:B------:R-:W1:Y:S02]  /*94e0*/  SYNCS.PHASECHK.TRANS64.TRYWAIT P0, [R3+URZ+0x26840], R0 ;  /* 0x02684000030075a7 */ /* 0x000e64000800017f */
[----:B-1----:R-:W-:Y:S09]  /*94f0*/  @!P0 BRA `(.L_x_2622) ;  /* 0x0000000800f88947 */ /* 0x002ff20003800000 */
.L_x_2656:
[----:B------:R-:W-:Y:S05]  /*9500*/  @P1 BRA `(.L_x_2623) ;  /* 0x0000000000181947 */ /* 0x000fea0003800000 */
[----:B------:R-:W1:Y:S01]  /*9510*/  S2R R2, SR_TID.X ;  /* 0x0000000000027919 */ /* 0x000e620000002100 */
[----:B------:R-:W-:-:S04]  /*9520*/  IMAD.MOV.U32 R0, RZ, RZ, 0x3100 ;  /* 0x00003100ff007424 */ /* 0x000fc800078e00ff */
[----:B------:R1:W-:Y:S02]  /*9530*/  SYNCS.ARRIVE.TRANS64 RZ, [R3+URZ+0x26830], R0 ;  /* 0x0268300003ff79a7 */ /* 0x0003e4000800003f */
[----:B-1----:R-:W-:-:S13]  /*9540*/  LOP3.LUT P0, RZ, R2, 0x1f, RZ, 0xc0, !PT ;  /* 0x0000001f02ff7812 */ /* 0x002fda000780c0ff */
[----:B------:R-:W-:Y:S05]  /*9550*/  @!P0 BRA `(.L_x_2623) ;  /* 0x0000000000048947 */ /* 0x000fea0003800000 */
[----:B------:R-:W-:Y:S01]  /*9560*/  BPT.TRAP 0x1 ;  /* 0x000000040000795c */ /* 0x000fe20000300000 */
.L_x_2623:
        /* <DEDUP_REMOVED lines=47> */
.L_x_2604:
[----:B------:R-:W-:Y:S05]  /*9860*/  BSYNC B0 ;  /* 0x0000000000007941 */ /* 0x000fea0003800000 */
.L_x_2603:
[----:B------:R-:W-:-:S03]  /*9870*/  UMOV UR7, 0xffffffff ;  /* 0xffffffff00077882 */ /* 0x000fc60000000000 */
[----:B------:R-:W-:Y:S05]  /*9880*/  BRA.DIV UR7, `(.L_x_2624) ;  /* 0x0000000a07287947 */ /* 0x000fea000b800000 */
[----:B------:R-:W-:-:S13]  /*9890*/  ELECT P6, URZ, PT ;  /* 0x00000000003f782f */ /* 0x000fda00038c0000 */
.L_x_2659:
[----:B------:R-:W-:Y:S05]  /*98a0*/  @!P6 BRA `(.L_x_2522) ;  /* 0x000000000084e947 */ /* 0x000fea0003800000 */
[----:B------:R-:W-:-:S06]  /*98b0*/  ULOP3.LUT UR7, UR38, 0x2, URZ, 0xfc, !UPT ;  /* 0x0000000226077892 */ /* 0x000fcc000f8efc3f */
[----:B------:R-:W-:-:S05]  /*98c0*/  IMAD.U32 R2, RZ, RZ, UR7 ;  /* 0x00000007ff027e24 */ /* 0x000fca000f8e00ff */
[----:B------:R-:W-:-:S13]  /*98d0*/  ISETP.NE.AND P2, PT, R2, 0x3, PT ;  /* 0x000000030200780c */ /* 0x000fda0003f45270 */
[----:B------:R-:W-:Y:S05]  /*98e0*/  @!P2 BRA `(.L_x_2625) ;  /* 0x000000000004a947 */ /* 0x000fea0003800000 */
[----:B------:R-:W-:Y:S01]  /*98f0*/  BPT.TRAP 0x1 ;  /* 0x000000040000795c */ /* 0x000fe20000300000 */
.L_x_2625:
        /* <DEDUP_REMOVED lines=15> */
.L_x_2660:
[----:B------:R-:W2:Y:S02]  /*99f0*/  SYNCS.PHASECHK.TRANS64.TRYWAIT P0, [R3+URZ], R2 ;  /* 0x00000002030075a7 */ /* 0x000ea4000800017f */
[----:B--2---:R-:W-:Y:S05]  /*9a00*/  @!P0 BRA `(.L_x_2627) ;  /* 0x0000000400fc8947 */ /* 0x004fea0003800000 */
.L_x_2661:
[----:B------:R-:W-:Y:S05]  /*9a10*/  @!P2 BRA `(.L_x_2628) ;  /* 0x000000000004a947 */ /* 0x000fea0003800000 */
[----:B------:R-:W-:Y:S01]  /*9a20*/  BPT.TRAP 0x1 ;  /* 0x000000040000795c */ /* 0x000fe20000300000 */
.L_x_2628:
[----:B--2---:R-:W-:-:S04]  /*9a30*/  VIADD R3, R7, 0x26840 ;  /* 0x0002684007037836 */ /* 0x004fc80000000000 */
[----:B------:R-:W-:-:S04]  /*9a40*/  IMAD R0, R0, 0x8, R3 ;  /* 0x0000000800007824 */ /* 0x000fc800078e0203 */
[----:B------:R-:W2:Y:S02]  /*9a50*/  SYNCS.PHASECHK.TRANS64.TRYWAIT P0, [R0+URZ], R5 ;  /* 0x00000005000075a7 */ /* 0x000ea4000800017f */
[----:B--2---:R-:W-:Y:S05]  /*9a60*/  @!P0 BRA `(.L_x_2629) ;  /* 0x0000000400f88947 */ /* 0x004fea0003800000 */
.L_x_2662:
[----:B------:R-:W-:-:S07]  /*9a70*/  IMAD R3, R4, 0x8, R3 ;  /* 0x0000000804037824 */ /* 0x000fce00078e0203 */
.L_x_2630:
[----:B---3--:R3:W4:Y:S02]  /*9a80*/  SYNCS.PHASECHK.TRANS64.TRYWAIT P0, [R3+URZ], R2 ;  /* 0x00000002030075a7 */ /* 0x008724000800017f */
[----:B----4-:R-:W-:Y:S05]  /*9a90*/  @!P0 NANOSLEEP.SYNCS 0x989680 ;  /* 0x009896800000895d */ /* 0x010fea0003900000 */
[----:B------:R-:W4:Y:S02]  /*9aa0*/  @!P0 SYNCS.PHASECHK.TRANS64 P0, [R3+URZ], R2 ;  /* 0x00000002030085a7 */ /* 0x000f24000800007f */
[----:B----4-:R-:W-:Y:S05]  /*9ab0*/  @!P0 BRA `(.L_x_2630) ;  /* 0xfffffffc00f08947 */ /* 0x010fea000383ffff */
.L_x_2522:
[----:B------:R-:W-:Y:S05]  /*9ac0*/  BSYNC B6 ;  /* 0x0000000000067941 */ /* 0x000fea0003800000 */
.L_x_2517:
[----:B------:R-:W-:Y:S05]  /*9ad0*/  EXIT ;  /* 0x000000000000794d */ /* 0x000fea0003800000 */
.L_x_2528:
[----:B------:R-:W-:Y:S02]  /*9ae0*/  IMAD.MOV.U32 R13, RZ, RZ, R17 ;  /* 0x000000ffff0d7224 */ /* 0x000fe400078e0011 */
[----:B------:R-:W-:Y:S02]  /*9af0*/  IMAD.MOV.U32 R12, RZ, RZ, RZ ;  /* 0x000000ffff0c7224 */ /* 0x000fe400078e00ff */
[----:B------:R-:W-:Y:S02]  /*9b00*/  IMAD.MOV.U32 R11, RZ, RZ, 0x1f ;  /* 0x0000001fff0b7424 */ /* 0x000fe400078e00ff */
[----:B------:R-:W-:-:S07]  /*9b10*/  IMAD.MOV.U32 R15, RZ, RZ, -0x1 ;  /* 0xffffffffff0f7424 */ /* 0x000fce00078e00ff */
[----:B------:R-:W-:Y:S05]  /*9b20*/  WARPSYNC.COLLECTIVE R15, `(.L_x_2631) ;  /* 0x000000000f087348 */ /* 0x000fea0003c00000 */
[----:B------:R1:W2:Y:S02]  /*9b30*/  SHFL.IDX P6, R14, R13, R12, R11 ;  /* 0x0000000c0d0e7389 */ /* 0x0002a400000c000b */
[----:B-12---:R-:W-:Y:S01]  /*9b40*/  ENDCOLLECTIVE ;  /* 0x000000000000791b */ /* 0x006fe20003800000 */
.L_x_2631:
[----:B------:R-:W-:Y:S05]  /*9b50*/  BRA `(.L_x_2632) ;  /* 0xffffff7400b47947 */ /* 0x000fea000383ffff */
.L_x_2530:
[----:B--2---:R2:W3:Y:S02]  /*9b60*/  SYNCS.PHASECHK.TRANS64.TRYWAIT P0, [R235+URZ+0x26800], R4 ;  /* 0x02680004eb0075a7 */ /* 0x0044e4000800017f */
[----:B---3--:R-:W-:Y:S05]  /*9b70*/  @!P0 NANOSLEEP.SYNCS 0x989680 ;  /* 0x009896800000895d */ /* 0x008fea0003900000 */
[----:B------:R-:W3:Y:S02]  /*9b80*/  @!P0 SYNCS.PHASECHK.TRANS64 P0, [R235+URZ+0x26800], R4 ;  /* 0x02680004eb0085a7 */ /* 0x000ee4000800007f */
[----:B---3--:R-:W-:Y:S05]  /*9b90*/  @!P0 BRA `(.L_x_2530) ;  /* 0xfffffffc00f08947 */ /* 0x008fea000383ffff */
[----:B------:R-:W-:Y:S05]  /*9ba0*/  BRA `(.L_x_2529) ;  /* 0xffffff7400dc7947 */ /* 0x000fea000383ffff */
.L_x_2535:
[----:B--2---:R-:W-:-:S04]  /*9bb0*/  IMAD.U32 R5, RZ, RZ, UR9 ;  /* 0x00000009ff057e24 */ /* 0x004fc8000f8e00ff */
[----:B------:R2:W3:Y:S03]  /*9bc0*/  SYNCS.PHASECHK.TRANS64.TRYWAIT P1, [R5+URZ+0x26810], R120 ;  /* 0x02681078050075a7 */ /* 0x0004e6000802017f */
[----:B---3--:R-:W-:Y:S05]  /*9bd0*/  @!P1 NANOSLEEP.SYNCS 0x989680 ;  /* 0x009896800000995d */ /* 0x008fea0003900000 */
[----:B------:R-:W3:Y:S02]  /*9be0*/  @!P1 SYNCS.PHASECHK.TRANS64 P1, [R5+URZ+0x26810], R120 ;  /* 0x02681078050095a7 */ /* 0x000ee4000802007f */
[----:B---3--:R-:W-:Y:S05]  /*9bf0*/  @!P1 BRA `(.L_x_2535) ;  /* 0xfffffffc00ec9947 */ /* 0x008fea000383ffff */
[----:B------:R-:W-:Y:S05]  /*9c00*/  BRA `(.L_x_2534) ;  /* 0xffffff8000387947 */ /* 0x000fea000383ffff */
.L_x_2539:
[----:B------:R-:W-:-:S04]  /*9c10*/  IMAD.U32 R121, RZ, RZ, UR9 ;  /* 0x00000009ff797e24 */ /* 0x000fc8000f8e00ff */
[----:B------:R1:W1:Y:S03]  /*9c20*/  SYNCS.PHASECHK.TRANS64.TRYWAIT P1, [R121+URZ+0x26830], R120 ;  /* 0x02683078790075a7 */ /* 0x000266000802017f */
[----:B-1----:R-:W-:Y:S05]  /*9c30*/  @!P1 NANOSLEEP.SYNCS 0x989680 ;  /* 0x009896800000995d */ /* 0x002fea0003900000 */
[----:B------:R-:W1:Y:S02]  /*9c40*/  @!P1 SYNCS.PHASECHK.TRANS64 P1, [R121+URZ+0x26830], R120 ;  /* 0x02683078790095a7 */ /* 0x000e64000802007f */
[----:B-1----:R-:W-:Y:S05]  /*9c50*/  @!P1 BRA `(.L_x_2539) ;  /* 0xfffffffc00ec9947 */ /* 0x002fea000383ffff */
[----:B------:R-:W-:Y:S05]  /*9c60*/  BRA `(.L_x_2538) ;  /* 0xffffff8400fc7947 */ /* 0x000fea000383ffff */
.L_x_2546:
[----:B------:R-:W-:Y:S01]  /*9c70*/  BSSY B0, `(.L_x_2633) ;  /* 0x0000005000007945 */ /* 0x000fe20003800000 */
[----:B------:R-:W-:-:S07]  /*9c80*/  IMAD.MOV.U32 R15, RZ, RZ, -0x1 ;  /* 0xffffffffff0f7424 */ /* 0x000fce00078e00ff */
[----:B-1----:R-:W-:Y:S05]  /*9c90*/  WARPSYNC.COLLECTIVE R15, `(.L_x_2634) ;  /* 0x000000000f087348 */ /* 0x002fea0003c00000 */
[----:B------:R-:W-:Y:S01]  /*9ca0*/  NOP ;  /* 0x0000000000007918 */ /* 0x000fe20000000000 */
[----:B-1----:R-:W-:Y:S01]  /*9cb0*/  ENDCOLLECTIVE ;  /* 0x000000000000791b */ /* 0x002fe20003800000 */
.L_x_2634:
[----:B------:R-:W-:Y:S05]  /*9cc0*/  BSYNC B0 ;  /* 0x0000000000007941 */ /* 0x000fea0003800000 */
.L_x_2633:
[----:B------:R-:W-:Y:S05]  /*9cd0*/  BRA `(.L_x_2635) ;  /* 0xffffffb400c07947 */ /* 0x000fea000383ffff */
.L_x_2555:
[----:B------:R-:W-:Y:S01]  /*9ce0*/  BSSY B0, `(.L_x_2636) ;  /* 0x0000005000007945 */ /* 0x000fe20003800000 */
[----:B------:R-:W-:-:S07]  /*9cf0*/  IMAD.MOV.U32 R15, RZ, RZ, -0x1 ;  /* 0xffffffffff0f7424 */ /* 0x000fce00078e00ff */
[----:B-12---:R-:W-:Y:S05]  /*9d00*/  WARPSYNC.COLLECTIVE R15, `(.L_x_2637) ;  /* 0x000000000f087348 */ /* 0x006fea0003c00000 */
[----:B------:R-:W-:Y:S01]  /*9d10*/  NOP ;  /* 0x0000000000007918 */ /* 0x000fe20000000000 */
[----:B-12---:R-:W-:Y:S01]  /*9d20*/  ENDCOLLECTIVE ;  /* 0x000000000000791b */ /* 0x006fe20003800000 */
.L_x_2637:
[----:B------:R-:W-:Y:S05]  /*9d30*/  BSYNC B0 ;  /* 0x0000000000007941 */ /* 0x000fea0003800000 */
.L_x_2636:
[----:B------:R-:W-:Y:S05]  /*9d40*/  BRA `(.L_x_2638) ;  /* 0xffffffb800b07947 */ /* 0x000fea000383ffff */
.L_x_2566:
[----:B------:R-:W-:Y:S01]  /*9d50*/  BSSY B0, `(.L_x_2639) ;  /* 0x0000005000007945 */ /* 0x000fe20003800000 */
[----:B------:R-:W-:-:S07]  /*9d60*/  IMAD.MOV.U32 R15, RZ, RZ, -0x1 ;  /* 0xffffffffff0f7424 */ /* 0x000fce00078e00ff */
[----:B------:R-:W-:Y:S05]  /*9d70*/  WARPSYNC.COLLECTIVE R15, `(.L_x_2640) ;  /* 0x000000000f087348 */ /* 0x000fea0003c00000 */
[----:B------:R-:W-:Y:S01]  /*9d80*/  NOP ;  /* 0x0000000000007918 */ /* 0x000fe20000000000 */
[----:B------:R-:W-:Y:S01]  /*9d90*/  ENDCOLLECTIVE ;  /* 0x000000000000791b */ /* 0x000fe20003800000 */
.L_x_2640:
[----:B------:R-:W-:Y:S05]  /*9da0*/  BSYNC B0 ;  /* 0x0000000000007941 */ /* 0x000fea0003800000 */
.L_x_2639:
[----:B------:R-:W-:Y:S05]  /*9db0*/  BRA `(.L_x_2641) ;  /* 0xffffffc400307947 */ /* 0x000fea000383ffff */
.L_x_2579:
[----:B------:R-:W-:Y:S01]  /*9dc0*/  BSSY B0, `(.L_x_2642) ;  /* 0x0000005000007945 */ /* 0x000fe20003800000 */
[----:B------:R-:W-:-:S07]  /*9dd0*/  IMAD.MOV.U32 R15, RZ, RZ, -0x1 ;  /* 0xffffffffff0f7424 */ /* 0x000fce00078e00ff */
[----:B------:R-:W-:Y:S05]  /*9de0*/  WARPSYNC.COLLECTIVE R15, `(.L_x_2643) ;  /* 0x000000000f087348 */ /* 0x000fea0003c00000 */
[----:B------:R-:W-:Y:S01]  /*9df0*/  NOP ;  /* 0x0000000000007918 */ /* 0x000fe20000000000 */
[----:B------:R-:W-:Y:S01]  /*9e00*/  ENDCOLLECTIVE ;  /* 0x000000000000791b */ /* 0x000fe20003800000 */
.L_x_2643:
[----:B------:R-:W-:Y:S05]  /*9e10*/  BSYNC B0 ;  /* 0x0000000000007941 */ /* 0x000fea0003800000 */
.L_x_2642:
[----:B------:R-:W-:Y:S05]  /*9e20*/  BRA `(.L_x_2644) ;  /* 0xffffffc800d07947 */ /* 0x000fea000383ffff */
.L_x_2591:
[----:B------:R-:W-:Y:S01]  /*9e30*/  BSSY B0, `(.L_x_2645) ;  /* 0x0000005000007945 */ /* 0x000fe20003800000 */
[----:B------:R-:W-:-:S07]  /*9e40*/  IMAD.MOV.U32 R15, RZ, RZ, -0x1 ;  /* 0xffffffffff0f7424 */ /* 0x000fce00078e00ff */
[----:B------:R-:W-:Y:S05]  /*9e50*/  WARPSYNC.COLLECTIVE R15, `(.L_x_2646) ;  /* 0x000000000f087348 */ /* 0x000fea0003c00000 */
[----:B------:R-:W-:Y:S01]  /*9e60*/  NOP ;  /* 0x0000000000007918 */ /* 0x000fe20000000000 */
[----:B------:R-:W-:Y:S01]  /*9e70*/  ENDCOLLECTIVE ;  /* 0x000000000000791b */ /* 0x000fe20003800000 */
.L_x_2646:
[----:B------:R-:W-:Y:S05]  /*9e80*/  BSYNC B0 ;  /* 0x0000000000007941 */ /* 0x000fea0003800000 */
.L_x_2645:
[----:B------:R-:W-:Y:S05]  /*9e90*/  BRA `(.L_x_2647) ;  /* 0xffffffd0000c7947 */ /* 0x000fea000383ffff */
.L_x_2605:
[----:B-1----:R1:W2:Y:S02]  /*9ea0*/  SYNCS.PHASECHK.TRANS64.TRYWAIT P0, [R16+URZ+0x26820], R3 ;  /* 0x02682003100075a7 */ /* 0x0022a4000800017f */
[----:B--2---:R-:W-:Y:S05]  /*9eb0*/  @!P0 NANOSLEEP.SYNCS 0x989680 ;  /* 0x009896800000895d */ /* 0x004fea0003900000 */
[----:B------:R-:W2:Y:S02]  /*9ec0*/  @!P0 SYNCS.PHASECHK.TRANS64 P0, [R16+URZ+0x26820], R3 ;  /* 0x02682003100085a7 */ /* 0x000ea4000800007f */
[----:B--2---:R-:W-:Y:S05]  /*9ed0*/  @!P0 BRA `(.L_x_2605) ;  /* 0xfffffffc00f08947 */ /* 0x004fea000383ffff */
[----:B------:R-:W-:Y:S05]  /*9ee0*/  BRA `(.L_x_2648) ;  /* 0xffffffd800887947 */ /* 0x000fea000383ffff */
.L_x_2609:
[----:B-1----:R1:W3:Y:S02]  /*9ef0*/  SYNCS.PHASECHK.TRANS64.TRYWAIT P1, [R16+URZ+0x26840], R21 ;  /* 0x02684015100075a7 */ /* 0x0022e4000802017f */
[----:B---3--:R-:W-:Y:S05]  /*9f00*/  @!P1 NANOSLEEP.SYNCS 0x989680 ;  /* 0x009896800000995d */ /* 0x008fea0003900000 */
[----:B------:R-:W3:Y:S02]  /*9f10*/  @!P1 SYNCS.PHASECHK.TRANS64 P1, [R16+URZ+0x26840], R21 ;  /* 0x02684015100095a7 */ /* 0x000ee4000802007f */
[----:B---3--:R-:W-:Y:S05]  /*9f20*/  @!P1 BRA `(.L_x_2609) ;  /* 0xfffffffc00f09947 */ /* 0x008fea000383ffff */
[----:B------:R-:W-:Y:S05]  /*9f30*/  BRA `(.L_x_2649) ;  /* 0xffffffe000b47947 */ /* 0x000fea000383ffff */
.L_x_2611:
[----:B--2---:R2:W3:Y:S02]  /*9f40*/  SYNCS.PHASECHK.TRANS64.TRYWAIT P1, [R16+URZ+0x26828], R21 ;  /* 0x02682815100075a7 */ /* 0x0044e4000802017f */
[----:B---3--:R-:W-:Y:S05]  /*9f50*/  @!P1 NANOSLEEP.SYNCS 0x989680 ;  /* 0x009896800000995d */ /* 0x008fea0003900000 */
[----:B------:R-:W3:Y:S02]  /*9f60*/  @!P1 SYNCS.PHASECHK.TRANS64 P1, [R16+URZ+0x26828], R21 ;  /* 0x02682815100095a7 */ /* 0x000ee4000802007f */
[----:B---3--:R-:W-:Y:S05]  /*9f70*/  @!P1 BRA `(.L_x_2611) ;  /* 0xfffffffc00f09947 */ /* 0x008fea000383ffff */
[----:B------:R-:W-:Y:S05]  /*9f80*/  BRA `(.L_x_2650) ;  /* 0xffffffe400647947 */ /* 0x000fea000383ffff */
.L_x_2613:
[----:B---3--:R3:W4:Y:S02]  /*9f90*/  SYNCS.PHASECHK.TRANS64.TRYWAIT P1, [R16+URZ+0x26848], R21 ;  /* 0x02684815100075a7 */ /* 0x008724000802017f */
[----:B----4-:R-:W-:Y:S05]  /*9fa0*/  @!P1 NANOSLEEP.SYNCS 0x989680 ;  /* 0x009896800000995d */ /* 0x010fea0003900000 */
[----:B------:R-:W4:Y:S02]  /*9fb0*/  @!P1 SYNCS.PHASECHK.TRANS64 P1, [R16+URZ+0x26848], R21 ;  /* 0x02684815100095a7 */ /* 0x000f24000802007f */
[----:B----4-:R-:W-:Y:S05]  /*9fc0*/  @!P1 BRA `(.L_x_2613) ;  /* 0xfffffffc00f09947 */ /* 0x010fea000383ffff */
[----:B------:R-:W-:Y:S05]  /*9fd0*/  BRA `(.L_x_2651) ;  /* 0xffffffe800147947 */ /* 0x000fea000383ffff */
.L_x_2615:
[----:B------:R-:W-:-:S07]  /*9fe0*/  SHF.L.U32 R5, R11, 0x1f, RZ ;  /* 0x0000001f0b057819 */ /* 0x000fce00000006ff */
.L_x_2652:
[----:B------:R1:W1:Y:S02]  /*9ff0*/  SYNCS.PHASECHK.TRANS64.TRYWAIT P1, [R16+URZ+0x26820], R5 ;  /* 0x02682005100075a7 */ /* 0x000264000802017f */
[----:B-1----:R-:W-:Y:S05]  /*a000*/  @!P1 NANOSLEEP.SYNCS 0x989680 ;  /* 0x009896800000995d */ /* 0x002fea0003900000 */
[----:B------:R-:W1:Y:S02]  /*a010*/  @!P1 SYNCS.PHASECHK.TRANS64 P1, [R16+URZ+0x26820], R5 ;  /* 0x02682005100095a7 */ /* 0x000e64000802007f */
[----:B-1----:R-:W-:Y:S05]  /*a020*/  @!P1 BRA `(.L_x_2652) ;  /* 0xfffffffc00f09947 */ /* 0x002fea000383ffff */
[----:B------:R-:W-:Y:S05]  /*a030*/  BRA `(.L_x_2653) ;  /* 0xffffffe800ac7947 */ /* 0x000fea000383ffff */
.L_x_2618:
[----:B-1----:R1:W2:Y:S02]  /*a040*/  SYNCS.PHASECHK.TRANS64.TRYWAIT P1, [R16+URZ+0x26840], R13 ;  /* 0x0268400d100075a7 */ /* 0x0022a4000802017f */
[----:B--2---:R-:W-:Y:S05]  /*a050*/  @!P1 NANOSLEEP.SYNCS 0x989680 ;  /* 0x009896800000995d */ /* 0x004fea0003900000 */
[----:B------:R-:W2:Y:S02]  /*a060*/  @!P1 SYNCS.PHASECHK.TRANS64 P1, [R16+URZ+0x26840], R13 ;  /* 0x0268400d100095a7 */ /* 0x000ea4000802007f */
[----:B--2---:R-:W-:Y:S05]  /*a070*/  @!P1 BRA `(.L_x_2618) ;  /* 0xfffffffc00f09947 */ /* 0x004fea000383ffff */
[----:B------:R-:W-:Y:S05]  /*a080*/  BRA `(.L_x_2654) ;  /* 0xffffffec00807947 */ /* 0x000fea000383ffff */
.L_x_2620:
[----:B--2---:R2:W1:Y:S02]  /*a090*/  SYNCS.PHASECHK.TRANS64.TRYWAIT P1, [R16+URZ+0x26828], R13 ;  /* 0x0268280d100075a7 */ /* 0x004464000802017f */
[----:B-1----:R-:W-:Y:S05]  /*a0a0*/  @!P1 NANOSLEEP.SYNCS 0x989680 ;  /* 0x009896800000995d */ /* 0x002fea0003900000 */
[----:B------:R-:W1:Y:S02]  /*a0b0*/  @!P1 SYNCS.PHASECHK.TRANS64 P1, [R16+URZ+0x26828], R13 ;  /* 0x0268280d100095a7 */ /* 0x000e64000802007f */
[----:B-1----:R-:W-:Y:S05]  /*a0c0*/  @!P1 BRA `(.L_x_2620) ;  /* 0xfffffffc00f09947 */ /* 0x002fea000383ffff */
[----:B------:R-:W-:Y:S05]  /*a0d0*/  BRA `(.L_x_2655) ;  /* 0xfffffff000247947 */ /* 0x000fea000383ffff */
.L_x_2622:
[----:B------:R1:W1:Y:S02]  /*a0e0*/  SYNCS.PHASECHK.TRANS64.TRYWAIT P0, [R3+URZ+0x26840], R0 ;  /* 0x02684000030075a7 */ /* 0x000264000800017f */
[----:B-1----:R-:W-:Y:S05]  /*a0f0*/  @!P0 NANOSLEEP.SYNCS 0x989680 ;  /* 0x009896800000895d */ /* 0x002fea0003900000 */
[----:B------:R-:W1:Y:S02]  /*a100*/  @!P0 SYNCS.PHASECHK.TRANS64 P0, [R3+URZ+0x26840], R0 ;  /* 0x02684000030085a7 */ /* 0x000e64000800007f */
[----:B-1----:R-:W-:Y:S05]  /*a110*/  @!P0 BRA `(.L_x_2622) ;  /* 0xfffffffc00f08947 */ /* 0x002fea000383ffff */
[----:B------:R-:W-:Y:S05]  /*a120*/  BRA `(.L_x_2656) ;  /* 0xfffffff000f47947 */ /* 0x000fea000383ffff */
.L_x_2624:
[----:B------:R-:W-:Y:S01]  /*a130*/  BSSY B0, `(.L_x_2657) ;  /* 0x0000006000007945 */ /* 0x000fe20003800000 */
[----:B------:R-:W-:-:S07]  /*a140*/  IMAD.MOV.U32 R15, RZ, RZ, -0x1 ;  /* 0xffffffffff0f7424 */ /* 0x000fce00078e00ff */
[----:B------:R-:W-:Y:S05]  /*a150*/  WARPSYNC.COLLECTIVE R15, `(.L_x_2658) ;  /* 0x000000000f0c7348 */ /* 0x000fea0003c00000 */
[----:B------:R-:W-:Y:S02]  /*a160*/  ELECT P6, UR62, PT ;  /* 0x00000000003e782f */ /* 0x000fe400038c0000 */
[----:B------:R-:W-:Y:S01]  /*a170*/  MOV R14, UR62 ;  /* 0x0000003e000e7c02 */ /* 0x000fe20008000f00 */
[----:B------:R-:W-:Y:S10]  /*a180*/  ENDCOLLECTIVE ;  /* 0x000000000000791b */ /* 0x000ff40003800000 */
.L_x_2658:
[----:B------:R-:W-:Y:S05]  /*a190*/  BSYNC B0 ;  /* 0x0000000000007941 */ /* 0x000fea0003800000 */
.L_x_2657:
[----:B------:R-:W-:Y:S05]  /*a1a0*/  BRA `(.L_x_2659) ;  /* 0xfffffff400bc7947 */ /* 0x000fea000383ffff */
.L_x_2626:
[----:B-1----:R1:W2:Y:S02]  /*a1b0*/  SYNCS.PHASECHK.TRANS64.TRYWAIT P0, [R6+URZ], R5 ;  /* 0x00000005060075a7 */ /* 0x0022a4000800017f */
[----:B--2---:R-:W-:Y:S05]  /*a1c0*/  @!P0 NANOSLEEP.SYNCS 0x989680 ;  /* 0x009896800000895d */ /* 0x004fea0003900000 */
[----:B------:R-:W2:Y:S02]  /*a1d0*/  @!P0 SYNCS.PHASECHK.TRANS64 P0, [R6+URZ], R5 ;  /* 0x00000005060085a7 */ /* 0x000ea4000800007f */
[----:B--2---:R-:W-:Y:S05]  /*a1e0*/  @!P0 BRA `(.L_x_2626) ;  /* 0xfffffffc00f08947 */ /* 0x004fea000383ffff */
[----:B------:R-:W-:Y:S05]  /*a1f0*/  BRA `(.L_x_2660) ;  /* 0xfffffff400fc7947 */ /* 0x000fea000383ffff */
.L_x_2627:
[----:B--2---:R2:W3:Y:S02]  /*a200*/  SYNCS.PHASECHK.TRANS64.TRYWAIT P0, [R3+URZ], R2 ;  /* 0x00000002030075a7 */ /* 0x0044e4000800017f */
[----:B---3--:R-:W-:Y:S05]  /*a210*/  @!P0 NANOSLEEP.SYNCS 0x989680 ;  /* 0x009896800000895d */ /* 0x008fea0003900000 */
[----:B------:R-:W3:Y:S02]  /*a220*/  @!P0 SYNCS.PHASECHK.TRANS64 P0, [R3+URZ], R2 ;  /* 0x00000002030085a7 */ /* 0x000ee4000800007f */
[----:B---3--:R-:W-:Y:S05]  /*a230*/  @!P0 BRA `(.L_x_2627) ;  /* 0xfffffffc00f08947 */ /* 0x008fea000383ffff */
[----:B------:R-:W-:Y:S05]  /*a240*/  BRA `(.L_x_2661) ;  /* 0xfffffff400f07947 */ /* 0x000fea000383ffff */
.L_x_2629:
[----:B--2---:R2:W3:Y:S02]  /*a250*/  SYNCS.PHASECHK.TRANS64.TRYWAIT P0, [R0+URZ], R5 ;  /* 0x00000005000075a7 */ /* 0x0044e4000800017f */
[----:B---3--:R-:W-:Y:S05]  /*a260*/  @!P0 NANOSLEEP.SYNCS 0x989680 ;  /* 0x009896800000895d */ /* 0x008fea0003900000 */
[----:B------:R-:W3:Y:S02]  /*a270*/  @!P0 SYNCS.PHASECHK.TRANS64 P0, [R0+URZ], R5 ;  /* 0x00000005000085a7 */ /* 0x000ee4000800007f */
[----:B---3--:R-:W-:Y:S05]  /*a280*/  @!P0 BRA `(.L_x_2629) ;  /* 0xfffffffc00f08947 */ /* 0x008fea000383ffff */
[----:B------:R-:W-:Y:S05]  /*a290*/  BRA `(.L_x_2662) ;  /* 0xfffffff400f47947 */ /* 0x000fea000383ffff */
.L_x_2663:
        /* <DEDUP_REMOVED lines=14> */
.L_x_3314:


//--------------------- .text._ZN7cutlass13device_kernelIN5flash22FlashAttnBwdPreprocessIN4cute5tupleIJNS3_1CILi64EEENS5_ILi96EEEEEENS_6half_tEfNS_4arch4Sm90ELb1ELb0EEEEEvNT_6ParamsE --------------------------
	.section	.text._ZN7cutlass13device_kernelIN5flash22FlashAttnBwdPreprocessIN4cute5tupleIJNS3_1CILi64EEENS5_ILi96EEEEEENS_6half_tEfNS_4arch4Sm90ELb1ELb0EEEEEvNT_6ParamsE,"ax",@progbits
	.align	128
.text._ZN7cutlass13device_kernelIN5flash22FlashAttnBwdPreprocessIN4cute5tupleIJNS3_1CILi64EEENS5_ILi96EEEEEENS_6half_tEfNS_4arch4Sm90ELb1ELb0EEEEEvNT_6ParamsE:
        .type           _ZN7cutlass13device_kernelIN5flash22FlashAttnBwdPreprocessIN4cute5tupleIJNS3_1CILi64EEENS5_ILi96EEEEEENS_6half_tEfNS_4arch4Sm90ELb1ELb0EEEEEvNT_6ParamsE,@function
        .size           _ZN7cutlass13device_kernelIN5flash22FlashAttnBwdPreprocessIN4cute5tupleIJNS3_1CILi64EEENS5_ILi96EEEEEENS_6half_tEfNS_4arch4Sm90ELb1ELb0EEEEEvNT_6ParamsE,(.L_x_3315 - _ZN7cutlass13device_kernelIN5flash22FlashAttnBwdPreprocessIN4cute5tupleIJNS3_1CILi64EEENS5_ILi96EEEEEENS_6half_tEfNS_4arch4Sm90ELb1ELb0EEEEEvNT_6ParamsE)
        .other          _ZN7cutlass13device_kernelIN5flash22FlashAttnBwdPreprocessIN4cute5tupleIJNS3_1CILi64EEENS5_ILi96EEEEEENS_6half_tEfNS_4arch4Sm90ELb1ELb0EEEEEvNT_6ParamsE,@"STO_CUDA_ENTRY STV_DEFAULT"
_ZN7cutlass13device_kernelIN5flash22FlashAttnBwdPreprocessIN4cute5tupleIJNS3_1CILi64EEENS5_ILi96EEEEEENS_6half_tEfNS_4arch4Sm90ELb1ELb0EEEEEvNT_6ParamsE:
[----:B------:R-:W-:Y:S01]  /*0000*/  LDC R1, c[0x0][0x28] ;  /* 0x00000a00ff017b82 */ /* 0x000fe20000000800 */
[----:B------:R-:W0:Y:S07]  /*0010*/  S2R R0, SR_TID.X ;  /* 0x0000000000007919 */ /* 0x000e2e0000002100 */
[----:B------:R-:W1:Y:S01]  /*0020*/  S2UR UR8, SR_CTAID.Z ;  /* 0x00000000000879c3 */ /* 0x000e620000002700 */
[----:B------:R-:W-:Y:S01]  /*0030*/  ULDC UR4, c[0x0][0x218] ;  /* 0x0000860000047ab9 */ /* 0x000fe20000000800 */
[----:B------:R-:W-:Y:S01]  /*0040*/  ULDC.64 UR6, c[0x0][0x208] ;  /* 0x0000820000067ab9 */ /* 0x000fe20000000a00 */
[----:B------:R-:W2:Y:S01]  /*0050*/  S2R R2, SR_CTAID.X ;  /* 0x0000000000027919 */ /* 0x000ea20000002500 */
[----:B------:R-:W-:Y:S01]  /*0060*/  BSSY B0, `(.L_x_2664) ;  /* 0x000002e000007945 */ /* 0x000fe20003800000 */
[----:B------:R-:W-:Y:S01]  /*0070*/  HFMA2.MMA R30, -RZ, RZ, 0, 0 ;  /* 0x00000000ff1e7435 */ /* 0x000fe200000001ff */
[----:B------:R-:W-:-:S02]  /*0080*/  MOV R3, 0x7f800000 ;  /* 0x7f80000000037802 */ /* 0x000fc40000000f00 */
        /* <DEDUP_REMOVED lines=11> */
[----:B-1----:R-:W-:Y:S01]  /*0140*/  USHF.R.S32.HI UR9, URZ, 0x1f, UR8 ;  /* 0x0000001f3f097899 */ /* 0x002fe20008011408 */
[----:B0-----:R-:W-:-:S02]  /*0150*/  SHF.R.S32.HI R7, RZ, 0x1f, R0 ;  /* 0x0000001fff077819 */ /* 0x001fc40000011400 */
[----:B------:R-:W-:Y:S02]  /*0160*/  ISETP.GT.AND P0, PT, R0, 0x3f, PT ;  /* 0x0000003f0000780c */ /* 0x000fe40003f04270 */
[----:B--2---:R-:W-:Y:S02]  /*0170*/  SHF.L.U32 R5, R2, 0x6, RZ ;  /* 0x0000000602057819 */ /* 0x004fe400000006ff */
[----:B------:R-:W-:Y:S02]  /*0180*/  LEA.HI R4, R7, R0, RZ, 0x2 ;  /* 0x0000000007047211 */ /* 0x000fe400078f10ff */
[----:B------:R-:W-:Y:S02]  /*0190*/  IADD3 R7, -R5, UR4, RZ ;  /* 0x0000000405077c10 */ /* 0x000fe4000fffe1ff */
[----:B------:R-:W-:Y:S02]  /*01a0*/  SHF.R.S32.HI R32, RZ, 0x2, R4 ;  /* 0x00000002ff207819 */ /* 0x000fe40000011404 */
[----:B------:R-:W-:-:S02]  /*01b0*/  ISETP.GE.OR P2, PT, R0, R7, P0 ;  /* 0x000000070000720c */ /* 0x000fc40000746670 */
[----:B------:R-:W-:Y:S02]  /*01c0*/  LOP3.LUT R31, R4, 0xfffffffc, RZ, 0xc0, !PT ;  /* 0xfffffffc041f7812 */ /* 0x000fe400078ec0ff */
[----:B------:R-:W-:Y:S02]  /*01d0*/  ISETP.GE.AND P1, PT, R32, R7, PT ;  /* 0x000000072000720c */ /* 0x000fe40003f26270 */
[----:B------:R-:W-:Y:S02]  /*01e0*/  SHF.R.S32.HI R33, RZ, 0x1f, R32 ;  /* 0x0000001fff217819 */ /* 0x000fe40000011420 */
[----:B------:R-:W-:-:S05]  /*01f0*/  IADD3 R4, -R31, R0, RZ ;  /* 0x000000001f047210 */ /* 0x000fca0007ffe1ff */
[----:B------:R-:W-:Y:S05]  /*0200*/  @P2 BRA `(.L_x_2665) ;  /* 0x00000000004c2947 */ /* 0x000fea0003800000 */
[----:B------:R-:W0:Y:S01]  /*0210*/  S2UR UR5, SR_CTAID.Y ;  /* 0x00000000000579c3 */ /* 0x000e220000002600 */
[----:B------:R-:W-:Y:S02]  /*0220*/  SHF.R.S32.HI R6, RZ, 0x1f, R0 ;  /* 0x0000001fff067819 */ /* 0x000fe40000011400 */
[----:B------:R-:W-:-:S04]  /*0230*/  IADD3 R38, P2, R5, R0, RZ ;  /* 0x0000000005267210 */ /* 0x000fc80007f5e0ff */
[----:B------:R-:W-:Y:S01]  /*0240*/  LEA.HI.X.SX32 R39, R5, R6, 0x1, P2 ;  /* 0x0000000605277211 */ /* 0x000fe200010f0eff */
[----:B------:R-:W1:Y:S08]  /*0250*/  LDC.64 R36, c[0x0][0x290] ;  /* 0x0000a400ff247b82 */ /* 0x000e700000000a00 */
[----:B------:R-:W2:Y:S01]  /*0260*/  LDC.64 R34, c[0x0][0x298] ;  /* 0x0000a600ff227b82 */ /* 0x000ea20000000a00 */
[----:B0-----:R-:W-:-:S06]  /*0270*/  USHF.R.S32.HI UR10, URZ, 0x1f, UR5 ;  /* 0x0000001f3f0a7899 */ /* 0x001fcc0008011405 */
[C---:B-1----:R-:W-:Y:S01]  /*0280*/  IMAD R6, R36.reuse, UR10, RZ ;  /* 0x0000000a24067c24 */ /* 0x042fe2000f8e02ff */
[----:B------:R-:W-:Y:S01]  /*0290*/  ULDC.64 UR10, c[0x0][0x288] ;  /* 0x0000a200000a7ab9 */ /* 0x000fe20000000a00 */
[----:B------:R-:W-:-:S04]  /*02a0*/  IMAD.WIDE.U32 R38, R36, UR5, R38 ;  /* 0x0000000524267c25 */ /* 0x000fc8000f8e0026 */
[----:B------:R-:W-:Y:S02]  /*02b0*/  IMAD R37, R37, UR5, R6 ;  /* 0x0000000525257c24 */ /* 0x000fe4000f8e0206 */
[----:B--2---:R-:W-:-:S03]  /*02c0*/  IMAD R6, R34, UR9, RZ ;  /* 0x0000000922067c24 */ /* 0x004fc6000f8e02ff */
[----:B------:R-:W-:Y:S01]  /*02d0*/  IADD3 R39, R39, R37, RZ ;  /* 0x0000002527277210 */ /* 0x000fe20007ffe0ff */
[----:B------:R-:W-:Y:S02]  /*02e0*/  IMAD R3, R35, UR8, R6 ;  /* 0x0000000823037c24 */ /* 0x000fe4000f8e0206 */
[----:B------:R-:W-:-:S05]  /*02f0*/  IMAD.WIDE.U32 R34, R34, UR8, R38 ;  /* 0x0000000822227c25 */ /* 0x000fca000f8e0026 */
[----:B------:R-:W-:Y:S02]  /*0300*/  IADD3 R3, R35, R3, RZ ;  /* 0x0000000323037210 */ /* 0x000fe40007ffe0ff */
[----:B------:R-:W-:-:S04]  /*0310*/  LEA R36, P2, R34, UR10, 0x2 ;  /* 0x0000000a22247c11 */ /* 0x000fc8000f8410ff */
[----:B------:R-:W-:-:S05]  /*0320*/  LEA.HI.X R37, R34, UR11, R3, 0x2, P2 ;  /* 0x0000000b22257c11 */ /* 0x000fca00090f1403 */
[----:B------:R0:W5:Y:S04]  /*0330*/  LDG.E R3, desc[UR6][R36.64] ;  /* 0x0000000624037981 */ /* 0x000168000c1e1900 */
.L_x_2665:
[----:B------:R-:W-:Y:S05]  /*0340*/  BSYNC B0 ;  /* 0x0000000000007941 */ /* 0x000fea0003800000 */
.L_x_2664:
[----:B------:R-:W-:Y:S04]  /*0350*/  BSSY B0, `(.L_x_2666) ;  /* 0x0000022000007945 */ /* 0x000fe80003800000 */
[----:B------:R-:W-:Y:S05]  /*0360*/  @P1 BRA `(.L_x_2667) ;  /* 0x0000000000801947 */ /* 0x000fea0003800000 */
[----:B------:R-:W1:Y:S01]  /*0370*/  S2UR UR5, SR_CTAID.Y ;  /* 0x00000000000579c3 */ /* 0x000e620000002600 */
[----:B------:R-:W-:-:S04]  /*0380*/  SHF.L.U32 R34, R4, 0x3, RZ ;  /* 0x0000000304227819 */ /* 0x000fc800000006ff */
[----:B------:R-:W-:-:S03]  /*0390*/  SHF.R.S32.HI R35, RZ, 0x1f, R34 ;  /* 0x0000001fff237819 */ /* 0x000fc60000011422 */
[----:B------:R-:W2:Y:S08]  /*03a0*/  LDC.64 R38, c[0x0][0x230] ;  /* 0x00008c00ff267b82 */ /* 0x000eb00000000a00 */
[----:B0-----:R-:W0:Y:S01]  /*03b0*/  LDC.64 R36, c[0x0][0x238] ;  /* 0x00008e00ff247b82 */ /* 0x001e220000000a00 */
[----:B-1----:R-:W-:-:S06]  /*03c0*/  USHF.R.S32.HI UR10, URZ, 0x1f, UR5 ;  /* 0x0000001f3f0a7899 */ /* 0x002fcc0008011405 */
[C---:B--2---:R-:W-:Y:S01]  /*03d0*/  IMAD R6, R38.reuse, UR10, RZ ;  /* 0x0000000a26067c24 */ /* 0x044fe2000f8e02ff */
[----:B------:R-:W-:Y:S01]  /*03e0*/  ULDC.64 UR10, c[0x0][0x228] ;  /* 0x00008a00000a7ab9 */ /* 0x000fe20000000a00 */
[----:B------:R-:W-:Y:S01]  /*03f0*/  IMAD.WIDE.U32 R40, R38, UR5, R34 ;  /* 0x0000000526287c25 */ /* 0x000fe2000f8e0022 */
[----:B------:R-:W-:-:S03]  /*0400*/  IADD3 R35, R34, 0x40, RZ ;  /* 0x0000004022237810 */ /* 0x000fc60007ffe0ff */
[----:B------:R-:W-:Y:S01]  /*0410*/  IMAD R39, R39, UR5, R6 ;  /* 0x0000000527277c24 */ /* 0x000fe2000f8e0206 */
[----:B------:R-:W-:Y:S01]  /*0420*/  ULDC UR5, c[0x0][0x21c] ;  /* 0x0000870000057ab9 */ /* 0x000fe20000000800 */
[----:B0-----:R-:W-:Y:S01]  /*0430*/  IMAD R6, R36, UR9, RZ ;  /* 0x0000000924067c24 */ /* 0x001fe2000f8e02ff */
[C---:B------:R-:W-:Y:S02]  /*0440*/  ISETP.GE.AND P2, PT, R34.reuse, UR5, PT ;  /* 0x0000000522007c0c */ /* 0x040fe4000bf46270 */
[----:B------:R-:W-:Y:S01]  /*0450*/  IADD3 R41, R41, R39, RZ ;  /* 0x0000002729297210 */ /* 0x000fe20007ffe0ff */
[----:B------:R-:W-:Y:S01]  /*0460*/  IMAD R31, R37, UR8, R6 ;  /* 0x00000008251f7c24 */ /* 0x000fe2000f8e0206 */
[----:B------:R-:W-:Y:S02]  /*0470*/  IADD3 R6, R34, 0x20, RZ ;  /* 0x0000002022067810 */ /* 0x000fe40007ffe0ff */
[----:B------:R-:W-:Y:S01]  /*0480*/  ISETP.GE.AND P4, PT, R35, UR5, PT ;  /* 0x0000000523007c0c */ /* 0x000fe2000bf86270 */
[----:B------:R-:W-:Y:S01]  /*0490*/  IMAD.WIDE.U32 R40, R36, UR8, R40 ;  /* 0x0000000824287c25 */ /* 0x000fe2000f8e0028 */
[----:B------:R-:W-:-:S03]  /*04a0*/  ISETP.GE.AND P3, PT, R6, UR5, PT ;  /* 0x0000000506007c0c */ /* 0x000fc6000bf66270 */
[----:B------:R-:W-:Y:S01]  /*04b0*/  IMAD.WIDE R36, R2, 0x40, R32 ;  /* 0x0000004002247825 */ /* 0x000fe200078e0220 */
[----:B------:R-:W-:-:S03]  /*04c0*/  IADD3 R41, R41, R31, RZ ;  /* 0x0000001f29297210 */ /* 0x000fc60007ffe0ff */
[----:B------:R-:W-:-:S04]  /*04d0*/  IMAD R31, R37, UR10, RZ ;  /* 0x0000000a251f7c24 */ /* 0x000fc8000f8e02ff */
[C---:B------:R-:W-:Y:S02]  /*04e0*/  IMAD R31, R36.reuse, UR11, R31 ;  /* 0x0000000b241f7c24 */ /* 0x040fe4000f8e021f */
[----:B------:R-:W-:Y:S01]  /*04f0*/  IMAD.WIDE.U32 R36, R36, UR10, R40 ;  /* 0x0000000a24247c25 */ /* 0x000fe2000f8e0028 */
[----:B------:R-:W-:-:S04]  /*0500*/  ULDC.64 UR10, c[0x0][0x210] ;  /* 0x00008400000a7ab9 */ /* 0x000fc80000000a00 */
[----:B------:R-:W-:Y:S02]  /*0510*/  IADD3 R31, R37, R31, RZ ;  /* 0x0000001f251f7210 */ /* 0x000fe40007ffe0ff */
[----:B------:R-:W-:-:S04]  /*0520*/  LEA R34, P5, R36, UR10, 0x1 ;  /* 0x0000000a24227c11 */ /* 0x000fc8000f8a08ff */
[----:B------:R-:W-:-:S05]  /*0530*/  LEA.HI.X R35, R36, UR11, R31, 0x1, P5 ;  /* 0x0000000b24237c11 */ /* 0x000fca000a8f0c1f */
[----:B------:R1:W5:Y:S04]  /*0540*/  @!P2 LDG.E.128 R16, desc[UR6][R34.64] ;  /* 0x000000062210a981 */ /* 0x000368000c1e1d00 */
[----:B------:R1:W5:Y:S04]  /*0550*/  @!P3 LDG.E.128 R12, desc[UR6][R34.64+0x40] ;  /* 0x00004006220cb981 */ /* 0x000368000c1e1d00 */
[----:B------:R1:W5:Y:S02]  /*0560*/  @!P4 LDG.E.128 R24, desc[UR6][R34.64+0x80] ;  /* 0x000080062218c981 */ /* 0x000364000c1e1d00 */
.L_x_2667:
[----:B------:R-:W-:Y:S05]  /*0570*/  BSYNC B0 ;  /* 0x0000000000007941 */ /* 0x000fea0003800000 */
.L_x_2666:
[----:B------:R-:W-:Y:S01]  /*0580*/  BSSY B0, `(.L_x_2668) ;  /* 0x0000024000007945 */ /* 0x000fe20003800000 */
[----:B------:R-:W-:Y:S01]  /*0590*/  HFMA2.MMA R31, -RZ, RZ, 0, 0 ;  /* 0x00000000ff1f7435 */ /* 0x000fe200000001ff */
[----:B-----5:R-:W-:Y:S02]  /*05a0*/  MOV R6, R16 ;  /* 0x0000001000067202 */ /* 0x020fe40000000f00 */
[----:B------:R-:W-:Y:S08]  /*05b0*/  @P1 BRA `(.L_x_2669) ;  /* 0x0000000000801947 */ /* 0x000ff00003800000 */
[----:B------:R-:W2:Y:S01]  /*05c0*/  S2UR UR5, SR_CTAID.Y ;  /* 0x00000000000579c3 */ /* 0x000ea20000002600 */
[----:B------:R-:W-:-:S04]  /*05d0*/  SHF.L.U32 R38, R4, 0x3, RZ ;  /* 0x0000000304267819 */ /* 0x000fc800000006ff */
[----:B------:R-:W-:-:S03]  /*05e0*/  SHF.R.S32.HI R39, RZ, 0x1f, R38 ;  /* 0x0000001fff277819 */ /* 0x000fc60000011426 */
[----:B-1----:R-:W1:Y:S08]  /*05f0*/  LDC.64 R34, c[0x0][0x250] ;  /* 0x00009400ff227b82 */ /* 0x002e700000000a00 */
[----:B0-----:R-:W0:Y:S01]  /*0600*/  LDC.64 R36, c[0x0][0x258] ;  /* 0x00009600ff247b82 */ /* 0x001e220000000a00 */
[----:B--2---:R-:W-:-:S06]  /*0610*/  USHF.R.S32.HI UR10, URZ, 0x1f, UR5 ;  /* 0x0000001f3f0a7899 */ /* 0x004fcc0008011405 */
[C---:B-1----:R-:W-:Y:S01]  /*0620*/  IMAD R42, R34.reuse, UR10, RZ ;  /* 0x0000000a222a7c24 */ /* 0x042fe2000f8e02ff */
[----:B------:R-:W-:Y:S01]  /*0630*/  ULDC.64 UR10, c[0x0][0x248] ;  /* 0x00009200000a7ab9 */ /* 0x000fe20000000a00 */
[----:B------:R-:W-:-:S04]  /*0640*/  IMAD.WIDE.U32 R40, R34, UR5, R38 ;  /* 0x0000000522287c25 */ /* 0x000fc8000f8e0026 */
[----:B------:R-:W-:Y:S01]  /*0650*/  IMAD R35, R35, UR5, R42 ;  /* 0x0000000523237c24 */ /* 0x000fe2000f8e022a */
[----:B------:R-:W-:Y:S01]  /*0660*/  ULDC UR5, c[0x0][0x21c] ;  /* 0x0000870000057ab9 */ /* 0x000fe20000000800 */
[----:B0-----:R-:W-:Y:S01]  /*0670*/  IMAD R34, R36, UR9, RZ ;  /* 0x0000000924227c24 */ /* 0x001fe2000f8e02ff */
[----:B------:R-:W-:Y:S02]  /*0680*/  ISETP.GE.AND P2, PT, R38, UR5, PT ;  /* 0x0000000526007c0c */ /* 0x000fe4000bf46270 */
[----:B------:R-:W-:Y:S01]  /*0690*/  IADD3 R41, R41, R35, RZ ;  /* 0x0000002329297210 */ /* 0x000fe20007ffe0ff */
[----:B------:R-:W-:Y:S02]  /*06a0*/  IMAD R39, R37, UR8, R34 ;  /* 0x0000000825277c24 */ /* 0x000fe4000f8e0222 */
[----:B------:R-:W-:-:S04]  /*06b0*/  IMAD.WIDE R34, R2, 0x40, R32 ;  /* 0x0000004002227825 */ /* 0x000fc800078e0220 */
[----:B------:R-:W-:Y:S01]  /*06c0*/  IMAD.WIDE.U32 R36, R36, UR8, R40 ;  /* 0x0000000824247c25 */ /* 0x000fe2000f8e0028 */
[C---:B------:R-:W-:Y:S02]  /*06d0*/  IADD3 R40, R38.reuse, 0x20, RZ ;  /* 0x0000002026287810 */ /* 0x040fe40007ffe0ff */
[----:B------:R-:W-:Y:S01]  /*06e0*/  IADD3 R41, R38, 0x40, RZ ;  /* 0x0000004026297810 */ /* 0x000fe20007ffe0ff */
[----:B------:R-:W-:Y:S01]  /*06f0*/  IMAD R35, R35, UR10, RZ ;  /* 0x0000000a23237c24 */ /* 0x000fe2000f8e02ff */
[----:B------:R-:W-:Y:S02]  /*0700*/  IADD3 R37, R37, R39, RZ ;  /* 0x0000002725257210 */ /* 0x000fe40007ffe0ff */
[----:B------:R-:W-:Y:S01]  /*0710*/  ISETP.GE.AND P3, PT, R40, UR5, PT ;  /* 0x0000000528007c0c */ /* 0x000fe2000bf66270 */
[C---:B------:R-:W-:Y:S01]  /*0720*/  IMAD R39, R34.reuse, UR11, R35 ;  /* 0x0000000b22277c24 */ /* 0x040fe2000f8e0223 */
[----:B------:R-:W-:Y:S01]  /*0730*/  ISETP.GE.AND P4, PT, R41, UR5, PT ;  /* 0x0000000529007c0c */ /* 0x000fe2000bf86270 */
        /* <DEDUP_REMOVED lines=8> */
.L_x_2669:
[----:B------:R-:W-:Y:S05]  /*07c0*/  BSYNC B0 ;  /* 0x0000000000007941 */ /* 0x000fea0003800000 */
.L_x_2668:
[----:B------:R-:W-:Y:S01]  /*07d0*/  HADD2.F32 R16, -RZ, R6.H1_H1 ;  /* 0x30000006ff107230 */ /* 0x000fe20000004100 */
[----:B0-2---:R-:W-:Y:S01]  /*07e0*/  MOV R36, R17 ;  /* 0x0000001100247202 */ /* 0x005fe20000000f00 */
[----:B-1---5:R-:W-:Y:S01]  /*07f0*/  HADD2.F32 R35, -RZ, R20.H1_H1 ;  /* 0x30000014ff237230 */ /* 0x022fe20000004100 */
[----:B------:R-:W-:Y:S01]  /*0800*/  MOV R34, R21 ;  /* 0x0000001500227202 */ /* 0x000fe20000000f00 */
[----:B------:R-:W-:Y:S01]  /*0810*/  HADD2.F32 R6, -RZ, R6.H0_H0 ;  /* 0x20000006ff067230 */ /* 0x000fe20000004100 */
[----:B------:R-:W-:Y:S01]  /*0820*/  ISETP.NE.AND P1, PT, R4, RZ, PT ;  /* 0x000000ff0400720c */ /* 0x000fe20003f25270 */
[----:B------:R-:W-:Y:S02]  /*0830*/  HADD2.F32 R17, -RZ, R20.H0_H0 ;  /* 0x20000014ff117230 */ /* 0x000fe40000004100 */
[----:B------:R-:W-:Y:S01]  /*0840*/  FMUL.FTZ R35, R16, R35 ;  /* 0x0000002310237220 */ /* 0x000fe20000410000 */
[----:B------:R-:W-:Y:S01]  /*0850*/  HADD2.F32 R16, -RZ, R36.H0_H0 ;  /* 0x20000024ff107230 */ /* 0x000fe20000004100 */
[----:B------:R-:W-:Y:S01]  /*0860*/  MOV R20, R19 ;  /* 0x0000001300147202 */ /* 0x000fe20000000f00 */
[----:B------:R-:W-:-:S02]  /*0870*/  HADD2.F32 R21, -RZ, R34.H0_H0 ;  /* 0x20000022ff157230 */ /* 0x000fc40000004100 */
[----:B------:R-:W-:Y:S01]  /*0880*/  FFMA.FTZ R35, R6, R17, R35 ;  /* 0x0000001106237223 */ /* 0x000fe20000010023 */
[----:B------:R-:W-:Y:S01]  /*0890*/  HADD2.F32 R6, -RZ, R36.H1_H1 ;  /* 0x30000024ff067230 */ /* 0x000fe20000004100 */
[----:B------:R-:W-:Y:S01]  /*08a0*/  BSSY B0, `(.L_x_2670) ;  /* 0x000005e000007945 */ /* 0x000fe20003800000 */
[----:B------:R-:W-:Y:S02]  /*08b0*/  HADD2.F32 R17, -RZ, R34.H1_H1 ;  /* 0x30000022ff117230 */ /* 0x000fe40000004100 */
[----:B------:R-:W-:Y:S01]  /*08c0*/  FFMA.FTZ R21, R16, R21, R35 ;  /* 0x0000001510157223 */ /* 0x000fe20000010023 */
[----:B------:R-:W-:Y:S02]  /*08d0*/  HADD2.F32 R16, -RZ, R18.H0_H0 ;  /* 0x20000012ff107230 */ /* 0x000fe40000004100 */
[----:B------:R-:W-:Y:S02]  /*08e0*/  HADD2.F32 R19, -RZ, R22.H0_H0 ;  /* 0x20000016ff137230 */ /* 0x000fe40000004100 */
[----:B------:R-:W-:Y:S01]  /*08f0*/  FFMA.FTZ R21, R6, R17, R21 ;  /* 0x0000001106157223 */ /* 0x000fe20000010015 */
[----:B------:R-:W-:Y:S01]  /*0900*/  HADD2.F32 R6, -RZ, R18.H1_H1 ;  /* 0x30000012ff067230 */ /* 0x000fe20000004100 */
[----:B------:R-:W-:Y:S01]  /*0910*/  MOV R18, R12 ;  /* 0x0000000c00127202 */ /* 0x000fe20000000f00 */
[----:B------:R-:W-:-:S02]  /*0920*/  HADD2.F32 R17, -RZ, R22.H1_H1 ;  /* 0x30000016ff117230 */ /* 0x000fc40000004100 */
[----:B------:R-:W-:Y:S01]  /*0930*/  FFMA.FTZ R21, R16, R19, R21 ;  /* 0x0000001310157223 */ /* 0x000fe20000010015 */
[--C-:B------:R-:W-:Y:S01]  /*0940*/  HADD2.F32 R16, -RZ, R20.reuse.H0_H0 ;  /* 0x20000014ff107230 */ /* 0x100fe20000004100 */
[----:B------:R-:W-:Y:S01]  /*0950*/  MOV R12, R8 ;  /* 0x00000008000c7202 */ /* 0x000fe20000000f00 */
[--C-:B------:R-:W-:Y:S02]  /*0960*/  HADD2.F32 R19, -RZ, R23.reuse.H0_H0 ;  /* 0x20000017ff137230 */ /* 0x100fe40000004100 */
[----:B------:R-:W-:Y:S01]  /*0970*/  FFMA.FTZ R21, R6, R17, R21 ;  /* 0x0000001106157223 */ /* 0x000fe20000010015 */
[----:B------:R-:W-:Y:S01]  /*0980*/  HADD2.F32 R6, -RZ, R20.H1_H1 ;  /* 0x30000014ff067230 */ /* 0x000fe20000004100 */
[----:B------:R-:W-:Y:S01]  /*0990*/  MOV R20, R13 ;  /* 0x0000000d00147202 */ /* 0x000fe20000000f00 */
[----:B------:R-:W-:Y:S02]  /*09a0*/  HADD2.F32 R17, -RZ, R23.H1_H1 ;  /* 0x30000017ff117230 */ /* 0x000fe40000004100 */
[----:B------:R-:W-:Y:S01]  /*09b0*/  FFMA.FTZ R19, R16, R19, R21 ;  /* 0x0000001310137223 */ /* 0x000fe20000010015 */
[----:B------:R-:W-:Y:S01]  /*09c0*/  HADD2.F32 R8, -RZ, R18.H0_H0 ;  /* 0x20000012ff087230 */ /* 0x000fe20000004100 */
[----:B------:R-:W-:Y:S01]  /*09d0*/  MOV R16, R9 ;  /* 0x0000000900107202 */ /* 0x000fe20000000f00 */
[----:B------:R-:W-:-:S02]  /*09e0*/  HADD2.F32 R13, -RZ, R12.H0_H0 ;  /* 0x2000000cff0d7230 */ /* 0x000fc40000004100 */
[----:B------:R-:W-:Y:S01]  /*09f0*/  FFMA.FTZ R17, R6, R17, R19 ;  /* 0x0000001106117223 */ /* 0x000fe20000010013 */
[----:B------:R-:W-:Y:S02]  /*0a00*/  HADD2.F32 R6, -RZ, R18.H1_H1 ;  /* 0x30000012ff067230 */ /* 0x000fe40000004100 */
[----:B------:R-:W-:Y:S02]  /*0a10*/  HADD2.F32 R9, -RZ, R12.H1_H1 ;  /* 0x3000000cff097230 */ /* 0x000fe40000004100 */
[----:B------:R-:W-:Y:S01]  /*0a20*/  FFMA.FTZ R17, R8, R13, R17 ;  /* 0x0000000d08117223 */ /* 0x000fe20000010011 */
[----:B------:R-:W-:Y:S01]  /*0a30*/  HADD2.F32 R8, -RZ, R20.H0_H0 ;  /* 0x20000014ff087230 */ /* 0x000fe20000004100 */
[----:B------:R-:W-:Y:S01]  /*0a40*/  MOV R12, R11 ;  /* 0x0000000b000c7202 */ /* 0x000fe20000000f00 */
[----:B------:R-:W-:Y:S02]  /*0a50*/  HADD2.F32 R13, -RZ, R16.H0_H0 ;  /* 0x20000010ff0d7230 */ /* 0x000fe40000004100 */
[----:B------:R-:W-:Y:S01]  /*0a60*/  FFMA.FTZ R17, R6, R9, R17 ;  /* 0x0000000906117223 */ /* 0x000fe20000010011 */
[----:B------:R-:W-:-:S02]  /*0a70*/  HADD2.F32 R6, -RZ, R20.H1_H1 ;  /* 0x30000014ff067230 */ /* 0x000fc40000004100 */
[----:B------:R-:W-:Y:S02]  /*0a80*/  HADD2.F32 R9, -RZ, R16.H1_H1 ;  /* 0x30000010ff097230 */ /* 0x000fe40000004100 */
[----:B------:R-:W-:Y:S01]  /*0a90*/  FFMA.FTZ R17, R8, R13, R17 ;  /* 0x0000000d08117223 */ /* 0x000fe20000010011 */
[----:B------:R-:W-:Y:S02]  /*0aa0*/  HADD2.F32 R8, -RZ, R14.H0_H0 ;  /* 0x2000000eff087230 */ /* 0x000fe40000004100 */
[----:B------:R-:W-:Y:S02]  /*0ab0*/  HADD2.F32 R13, -RZ, R10.H0_H0 ;  /* 0x2000000aff0d7230 */ /* 0x000fe40000004100 */
[----:B------:R-:W-:Y:S01]  /*0ac0*/  FFMA.FTZ R17, R6, R9, R17 ;  /* 0x0000000906117223 */ /* 0x000fe20000010011 */
[----:B------:R-:W-:Y:S02]  /*0ad0*/  HADD2.F32 R6, -RZ, R14.H1_H1 ;  /* 0x3000000eff067230 */ /* 0x000fe40000004100 */
[----:B------:R-:W-:-:S02]  /*0ae0*/  HADD2.F32 R9, -RZ, R10.H1_H1 ;  /* 0x3000000aff097230 */ /* 0x000fc40000004100 */
[----:B------:R-:W-:Y:S01]  /*0af0*/  FFMA.FTZ R13, R8, R13, R17 ;  /* 0x0000000d080d7223 */ /* 0x000fe20000010011 */
[--C-:B------:R-:W-:Y:S02]  /*0b00*/  HADD2.F32 R8, -RZ, R15.reuse.H0_H0 ;  /* 0x2000000fff087230 */ /* 0x100fe40000004100 */
[--C-:B------:R-:W-:Y:S02]  /*0b10*/  HADD2.F32 R11, -RZ, R12.reuse.H0_H0 ;  /* 0x2000000cff0b7230 */ /* 0x100fe40000004100 */
[----:B------:R-:W-:Y:S01]  /*0b20*/  FFMA.FTZ R13, R6, R9, R13 ;  /* 0x00000009060d7223 */ /* 0x000fe2000001000d */
[----:B------:R-:W-:Y:S02]  /*0b30*/  HADD2.F32 R6, -RZ, R15.H1_H1 ;  /* 0x3000000fff067230 */ /* 0x000fe40000004100 */
[----:B------:R-:W-:Y:S02]  /*0b40*/  HADD2.F32 R9, -RZ, R12.H1_H1 ;  /* 0x3000000cff097230 */ /* 0x000fe40000004100 */
[----:B------:R-:W-:Y:S01]  /*0b50*/  FFMA.FTZ R13, R8, R11, R13 ;  /* 0x0000000b080d7223 */ /* 0x000fe2000001000d */
[----:B------:R-:W-:-:S02]  /*0b60*/  HADD2.F32 R8, -RZ, R24.H0_H0 ;  /* 0x20000018ff087230 */ /* 0x000fc40000004100 */
[----:B------:R-:W-:Y:S02]  /*0b70*/  HADD2.F32 R11, -RZ, R28.H0_H0 ;  /* 0x2000001cff0b7230 */ /* 0x000fe40000004100 */
[----:B------:R-:W-:Y:S01]  /*0b80*/  FFMA.FTZ R13, R6, R9, R13 ;  /* 0x00000009060d7223 */ /* 0x000fe2000001000d */
[----:B------:R-:W-:Y:S02]  /*0b90*/  HADD2.F32 R24, -RZ, R24.H1_H1 ;  /* 0x30000018ff187230 */ /* 0x000fe40000004100 */
[----:B------:R-:W-:Y:S02]  /*0ba0*/  HADD2.F32 R9, -RZ, R28.H1_H1 ;  /* 0x3000001cff097230 */ /* 0x000fe40000004100 */
[----:B------:R-:W-:Y:S01]  /*0bb0*/  FFMA.FTZ R13, R8, R11, R13 ;  /* 0x0000000b080d7223 */ /* 0x000fe2000001000d */
[----:B------:R-:W-:Y:S02]  /*0bc0*/  HADD2.F32 R6, -RZ, R25.H0_H0 ;  /* 0x20000019ff067230 */ /* 0x000fe40000004100 */
[----:B------:R-:W-:-:S02]  /*0bd0*/  HADD2.F32 R11, -RZ, R29.H0_H0 ;  /* 0x2000001dff0b7230 */ /* 0x000fc40000004100 */
[----:B------:R-:W-:Y:S01]  /*0be0*/  FFMA.FTZ R9, R24, R9, R13 ;  /* 0x0000000918097223 */ /* 0x000fe2000001000d */
[----:B------:R-:W-:Y:S02]  /*0bf0*/  HADD2.F32 R25, -RZ, R25.H1_H1 ;  /* 0x30000019ff197230 */ /* 0x000fe40000004100 */
[----:B------:R-:W-:Y:S02]  /*0c00*/  HADD2.F32 R8, -RZ, R29.H1_H1 ;  /* 0x3000001dff087230 */ /* 0x000fe40000004100 */
[----:B------:R-:W-:Y:S01]  /*0c10*/  FFMA.FTZ R10, R6, R11, R9 ;  /* 0x0000000b060a7223 */ /* 0x000fe20000010009 */
[----:B------:R-:W-:Y:S02]  /*0c20*/  HADD2.F32 R6, -RZ, R26.H0_H0 ;  /* 0x2000001aff067230 */ /* 0x000fe40000004100 */
        /* <DEDUP_REMOVED lines=10> */
[----:B------:R-:W-:-:S04]  /*0cd0*/  FFMA.FTZ R6, R6, R9, R11 ;  /* 0x0000000906067223 */ /* 0x000fc8000001000b */
[----:B------:R-:W-:-:S05]  /*0ce0*/  FFMA.FTZ R6, R27, R8, R6 ;  /* 0x000000081b067223 */ /* 0x000fca0000010006 */
[----:B------:R-:W0:Y:S02]  /*0cf0*/  SHFL.BFLY PT, R9, R6, 0x2, 0x1f ;  /* 0x0c401f0006097f89 */ /* 0x000e2400000e0000 */
[----:B0-----:R-:W-:-:S05]  /*0d00*/  FADD.FTZ R9, R6, R9 ;  /* 0x0000000906097221 */ /* 0x001fca0000010000 */
[----:B------:R-:W0:Y:S02]  /*0d10*/  SHFL.BFLY PT, R8, R9, 0x1, 0x1f ;  /* 0x0c201f0009087f89 */ /* 0x000e2400000e0000 */
[----:B0-----:R-:W-:Y:S01]  /*0d20*/  FADD.FTZ R14, R9, R8 ;  /* 0x00000008090e7221 */ /* 0x001fe20000010000 */
[----:B------:R-:W-:Y:S06]  /*0d30*/  @P1 BRA `(.L_x_2671) ;  /* 0x0000000000501947 */ /* 0x000fec0003800000 */
[----:B------:R-:W0:Y:S01]  /*0d40*/  S2UR UR5, SR_CTAID.Y ;  /* 0x00000000000579c3 */ /* 0x000e220000002600 */
[----:B------:R-:W-:-:S04]  /*0d50*/  IADD3 R8, P1, R5, R32, RZ ;  /* 0x0000002005087210 */ /* 0x000fc80007f3e0ff */
[----:B------:R-:W-:Y:S02]  /*0d60*/  LEA.HI.X.SX32 R9, R5, R33, 0x1, P1 ;  /* 0x0000002105097211 */ /* 0x000fe400008f0eff */
[----:B------:R-:W-:Y:S01]  /*0d70*/  ISETP.GE.AND P1, PT, R32, R7, PT ;  /* 0x000000072000720c */ /* 0x000fe20003f26270 */
        /* <DEDUP_REMOVED lines=13> */
[----:B------:R-:W-:Y:S02]  /*0e50*/  LEA.HI.X R7, R8, UR11, R9, 0x2, P2 ;  /* 0x0000000b08077c11 */ /* 0x000fe400090f1409 */
[----:B------:R-:W-:-:S05]  /*0e60*/  FSEL R9, R14, RZ, !P1 ;  /* 0x000000ff0e097208 */ /* 0x000fca0004800000 */
[----:B------:R0:W-:Y:S02]  /*0e70*/  STG.E desc[UR6][R6.64], R9 ;  /* 0x0000000906007986 */ /* 0x0001e4000c101906 */
.L_x_2671:
[----:B------:R-:W-:Y:S05]  /*0e80*/  BSYNC B0 ;  /* 0x0000000000007941 */ /* 0x000fea0003800000 */
.L_x_2670:
[----:B------:R-:W-:Y:S01]  /*0e90*/  UIADD3 UR4, UR4, 0x3f, URZ ;  /* 0x0000003f04047890 */ /* 0x000fe2000fffe03f */
[----:B0-----:R-:W0:Y:S01]  /*0ea0*/  LDC.64 R8, c[0x0][0x2d0] ;  /* 0x0000b400ff087b82 */ /* 0x001e220000000a00 */
[----:B------:R-:W-:Y:S01]  /*0eb0*/  BSSY B0, `(.L_x_2672) ;  /* 0x0000021000007945 */ /* 0x000fe20003800000 */
[----:B------:R-:W-:Y:S01]  /*0ec0*/  SHF.L.U32 R14, R0, 0x2, RZ ;  /* 0x00000002000e7819 */ /* 0x000fe200000006ff */
[----:B------:R-:W-:Y:S01]  /*0ed0*/  USHF.R.S32.HI UR5, URZ, 0x1f, UR4 ;  /* 0x0000001f3f057899 */ /* 0x000fe20008011404 */
[----:B------:R-:W-:-:S03]  /*0ee0*/  IMAD R13, R2, 0x1800, RZ ;  /* 0x00001800020d7824 */ /* 0x000fc600078e02ff */
[----:B------:R-:W-:Y:S01]  /*0ef0*/  ULEA.HI UR5, UR5, UR4, URZ, 0x6 ;  /* 0x0000000405057291 */ /* 0x000fe2000f8f303f */
[----:B------:R-:W1:Y:S03]  /*0f00*/  LDC.64 R6, c[0x0][0x2d8] ;  /* 0x0000b600ff067b82 */ /* 0x000e660000000a00 */
[----:B------:R-:W-:-:S05]  /*0f10*/  ULOP3.LUT UR5, UR5, 0xffffffc0, URZ, 0xc0, !UPT ;  /* 0xffffffc005057892 */ /* 0x000fca000f8ec03f */
[----:B------:R-:W2:Y:S01]  /*0f20*/  S2UR UR12, SR_CTAID.Y ;  /* 0x00000000000c79c3 */ /* 0x000ea20000002600 */
[----:B------:R-:W-:-:S04]  /*0f30*/  IADD3 R11, -R5, UR5, RZ ;  /* 0x00000005050b7c10 */ /* 0x000fc8000fffe1ff */
[----:B------:R-:W-:-:S13]  /*0f40*/  ISETP.GE.OR P0, PT, R0, R11, P0 ;  /* 0x0000000b0000720c */ /* 0x000fda0000706670 */
[----:B------:R-:W-:Y:S05]  /*0f50*/  @P0 BRA `(.L_x_2673) ;  /* 0x0000000000580947 */ /* 0x000fea0003800000 */
[----:B------:R-:W3:Y:S01]  /*0f60*/  S2UR UR4, SR_CTAID.Y ;  /* 0x00000000000479c3 */ /* 0x000ee20000002600 */
[----:B------:R-:W-:Y:S01]  /*0f70*/  SHF.R.S32.HI R10, RZ, 0x1f, R0 ;  /* 0x0000001fff0a7819 */ /* 0x000fe20000011400 */
[----:B------:R-:W-:Y:S01]  /*0f80*/  FMUL.FTZ R12, R3, 1.4426950216293334961 ;  /* 0x3fb8aa3b030c7820 */ /* 0x000fe20000410000 */
[----:B------:R-:W-:-:S04]  /*0f90*/  IADD3 R4, P0, R5, R0, RZ ;  /* 0x0000000005047210 */ /* 0x000fc80007f1e0ff */
[----:B------:R-:W-:Y:S01]  /*0fa0*/  LEA.HI.X.SX32 R5, R5, R10, 0x1, P0 ;  /* 0x0000000a05057211 */ /* 0x000fe200000f0eff */
[----:B------:R-:W4:Y:S01]  /*0fb0*/  LDC.64 R16, c[0x0][0x2a8] ;  /* 0x0000aa00ff107b82 */ /* 0x000f220000000a00 */
[----:B------:R-:W-:-:S04]  /*0fc0*/  FSETP.NEU.FTZ.AND P0, PT, R3, -INF , PT ;  /* 0xff8000000300780b */ /* 0x000fc80003f1d000 */
[----:B------:R-:W-:-:S03]  /*0fd0*/  FSEL R3, R12, RZ, P0 ;  /* 0x000000ff0c037208 */ /* 0x000fc60000000000 */
[----:B------:R-:W5:Y:S01]  /*0fe0*/  LDC.64 R18, c[0x0][0x2b0] ;  /* 0x0000ac00ff127b82 */ /* 0x000f620000000a00 */
[----:B---3--:R-:W-:-:S06]  /*0ff0*/  USHF.R.S32.HI UR5, URZ, 0x1f, UR4 ;  /* 0x0000001f3f057899 */ /* 0x008fcc0008011404 */
[C---:B----4-:R-:W-:Y:S02]  /*1000*/  IMAD R10, R16.reuse, UR5, RZ ;  /* 0x00000005100a7c24 */ /* 0x050fe4000f8e02ff */
[----:B------:R-:W-:-:S04]  /*1010*/  IMAD.WIDE.U32 R4, R16, UR4, R4 ;  /* 0x0000000410047c25 */ /* 0x000fc8000f8e0004 */
[----:B------:R-:W-:Y:S01]  /*1020*/  IMAD R11, R17, UR4, R10 ;  /* 0x00000004110b7c24 */ /* 0x000fe2000f8e020a */
[----:B------:R-:W-:Y:S01]  /*1030*/  ULDC.64 UR4, c[0x0][0x2a0] ;  /* 0x0000a80000047ab9 */ /* 0x000fe20000000a00 */
[----:B-----5:R-:W-:-:S03]  /*1040*/  IMAD R10, R18, UR9, RZ ;  /* 0x00000009120a7c24 */ /* 0x020fc6000f8e02ff */
[----:B------:R-:W-:Y:S01]  /*1050*/  IADD3 R5, R5, R11, RZ ;  /* 0x0000000b05057210 */ /* 0x000fe20007ffe0ff */
[----:B------:R-:W-:Y:S02]  /*1060*/  IMAD R11, R19, UR8, R10 ;  /* 0x00000008130b7c24 */ /* 0x000fe4000f8e020a */
[----:B------:R-:W-:-:S05]  /*1070*/  IMAD.WIDE.U32 R4, R18, UR8, R4 ;  /* 0x0000000812047c25 */ /* 0x000fca000f8e0004 */
[----:B------:R-:W-:Y:S02]  /*1080*/  IADD3 R5, R5, R11, RZ ;  /* 0x0000000b05057210 */ /* 0x000fe40007ffe0ff */
[----:B------:R-:W-:-:S04]  /*1090*/  LEA R10, P1, R4, UR4, 0x2 ;  /* 0x00000004040a7c11 */ /* 0x000fc8000f8210ff */
[----:B------:R-:W-:-:S05]  /*10a0*/  LEA.HI.X R11, R4, UR5, R5, 0x2, P1 ;  /* 0x00000005040b7c11 */ /* 0x000fca00088f1405 */
[----:B------:R3:W-:Y:S04]  /*10b0*/  STG.E desc[UR6][R10.64], R3 ;  /* 0x000000030a007986 */ /* 0x0007e8000c101906 */
.L_x_2673:
[----:B--2---:R-:W-:Y:S05]  /*10c0*/  BSYNC B0 ;  /* 0x0000000000007941 */ /* 0x004fea0003800000 */
.L_x_2672:
[----:B------:R-:W-:Y:S01]  /*10d0*/  USHF.R.S32.HI UR4, URZ, 0x1f, UR12 ;  /* 0x0000001f3f047899 */ /* 0x000fe2000801140c */
[----:B---3--:R-:W-:Y:S01]  /*10e0*/  SHF.R.S32.HI R10, RZ, 0x1f, R14 ;  /* 0x0000001fff0a7819 */ /* 0x008fe2000001140e */
[----:B------:R-:W-:Y:S01]  /*10f0*/  ULDC.64 UR10, c[0x0][0x2e8] ;  /* 0x0000ba00000a7ab9 */ /* 0x000fe20000000a00 */
[----:B------:R-:W-:-:S04]  /*1100*/  IADD3 R4, P0, R13, R14, RZ ;  /* 0x0000000e0d047210 */ /* 0x000fc80007f1e0ff */
[----:B------:R-:W-:Y:S01]  /*1110*/  LEA.HI.X.SX32 R5, R13, R10, 0x1, P0 ;  /* 0x0000000a0d057211 */ /* 0x000fe200000f0eff */
[C---:B0-----:R-:W-:Y:S01]  /*1120*/  IMAD R10, R8.reuse, UR4, RZ ;  /* 0x00000004080a7c24 */ /* 0x041fe2000f8e02ff */
[----:B------:R-:W-:Y:S01]  /*1130*/  ISETP.NE.U32.AND P0, PT, RZ, UR10, PT ;  /* 0x0000000aff007c0c */ /* 0x000fe2000bf05070 */
[----:B------:R-:W-:Y:S01]  /*1140*/  ULDC.64 UR4, c[0x0][0x2b8] ;  /* 0x0000ae0000047ab9 */ /* 0x000fe20000000a00 */
[----:B------:R-:W-:Y:S02]  /*1150*/  IMAD.WIDE.U32 R4, R8, UR12, R4 ;  /* 0x0000000c08047c25 */ /* 0x000fe4000f8e0004 */
[----:B------:R-:W-:Y:S02]  /*1160*/  ISETP.NE.AND.EX P0, PT, RZ, UR11, PT, P0 ;  /* 0x0000000bff007c0c */ /* 0x000fe4000bf05300 */
[----:B------:R-:W-:Y:S02]  /*1170*/  IMAD R9, R9, UR12, R10 ;  /* 0x0000000c09097c24 */ /* 0x000fe4000f8e020a */
[----:B------:R-:W-:Y:S01]  /*1180*/  ISETP.NE.OR P0, PT, R0, RZ, !P0 ;  /* 0x000000ff0000720c */ /* 0x000fe20004705670 */
[----:B-1----:R-:W-:-:S02]  /*1190*/  IMAD R8, R6, UR9, RZ ;  /* 0x0000000906087c24 */ /* 0x002fc4000f8e02ff */
[----:B------:R-:W-:Y:S02]  /*11a0*/  IADD3 R5, R5, R9, RZ ;  /* 0x0000000905057210 */ /* 0x000fe40007ffe0ff */
[----:B------:R-:W-:Y:S02]  /*11b0*/  IMAD R3, R7, UR8, R8 ;  /* 0x0000000807037c24 */ /* 0x000fe4000f8e0208 */
[----:B------:R-:W-:-:S05]  /*11c0*/  IMAD.WIDE.U32 R6, R6, UR8, R4 ;  /* 0x0000000806067c25 */ /* 0x000fca000f8e0004 */
[----:B------:R-:W-:Y:S02]  /*11d0*/  IADD3 R3, R7, R3, RZ ;  /* 0x0000000307037210 */ /* 0x000fe40007ffe0ff */
[----:B------:R-:W-:-:S04]  /*11e0*/  LEA R4, P1, R6, UR4, 0x2 ;  /* 0x0000000406047c11 */ /* 0x000fc8000f8210ff */
[----:B------:R-:W-:-:S05]  /*11f0*/  LEA.HI.X R5, R6, UR5, R3, 0x2, P1 ;  /* 0x0000000506057c11 */ /* 0x000fca00088f1403 */
[----:B------:R0:W-:Y:S04]  /*1200*/  STG.E.128 desc[UR6][R4.64], RZ ;  /* 0x000000ff04007986 */ /* 0x0001e8000c101d06 */
[----:B------:R0:W-:Y:S04]  /*1210*/  STG.E.128 desc[UR6][R4.64+0x1000], RZ ;  /* 0x001000ff04007986 */ /* 0x0001e8000c101d06 */
[----:B------:R0:W-:Y:S04]  /*1220*/  STG.E.128 desc[UR6][R4.64+0x2000], RZ ;  /* 0x002000ff04007986 */ /* 0x0001e8000c101d06 */
[----:B------:R0:W-:Y:S04]  /*1230*/  STG.E.128 desc[UR6][R4.64+0x3000], RZ ;  /* 0x003000ff04007986 */ /* 0x0001e8000c101d06 */
[----:B------:R0:W-:Y:S04]  /*1240*/  STG.E.128 desc[UR6][R4.64+0x4000], RZ ;  /* 0x004000ff04007986 */ /* 0x0001e8000c101d06 */
[----:B------:R0:W-:Y:S01]  /*1250*/  STG.E.128 desc[UR6][R4.64+0x5000], RZ ;  /* 0x005000ff04007986 */ /* 0x0001e2000c101d06 */
[----:B------:R-:W-:Y:S05]  /*1260*/  @P0 EXIT ;  /* 0x000000000000094d */ /* 0x000fea0003800000 */
[----:B------:R-:W1:Y:S08]  /*1270*/  LDC R3, c[0x0][0x2e0] ;  /* 0x0000b800ff037b82 */ /* 0x000e700000000800 */
[----:B------:R-:W2:Y:S08]  /*1280*/  LDC R7, c[0x0][0x220] ;  /* 0x00008800ff077b82 */ /* 0x000eb00000000800 */
[----:B0-----:R-:W0:Y:S01]  /*1290*/  LDC.64 R4, c[0x0][0x2e8] ;  /* 0x0000ba00ff047b82 */ /* 0x001e220000000a00 */
[----:B-1----:R-:W-:-:S04]  /*12a0*/  IMAD R2, R2, R3, UR8 ;  /* 0x0000000802027e24 */ /* 0x002fc8000f8e0203 */
[----:B--2---:R-:W-:-:S04]  /*12b0*/  IMAD R3, R2, R7, UR12 ;  /* 0x0000000c02037e24 */ /* 0x004fc8000f8e0207 */
[----:B0-----:R-:W-:-:S05]  /*12c0*/  IMAD.WIDE R2, R3, 0x4, R4 ;  /* 0x0000000403027825 */ /* 0x001fca00078e0204 */
[----:B------:R-:W-:Y:S01]  /*12d0*/  STG.E desc[UR6][R2.64], RZ ;  /* 0x000000ff02007986 */ /* 0x000fe2000c101906 */
[----:B------:R-:W-:Y:S05]  /*12e0*/  EXIT ;  /* 0x000000000000794d */ /* 0x000fea0003800000 */
.L_x_2674:
        /* <DEDUP_REMOVED lines=9> */
.L_x_3315:


//--------------------- .text._ZN7cutlass13device_kernelIN5flash11enable_sm90INS1_16FlashAttnBwdSm90INS1_25CollectiveMainloopBwdSm90ILi2ELi2ELi2EN4cute5tupleIJNS5_1CILi1EEES8_S8_EEENS6_IJNS7_ILi64EEENS7_ILi128EEENS7_ILi96EEEEEENS_6half_tEfNS_4arch4Sm90ELb1ELb0ELb1ELb1ELb0ELb1ELb0ELb0ELi2ELi1ELi2ELi1ELb1EEENS1_21CollectiveEpilogueBwdISD_SE_SG_Li256ELb1ELb0ELi1EEENS1_25SingleTileBwdLPTSchedulerILb1ELi128ELb0EEEEEEEEEvNT_6ParamsE --------------------------
	.section	.text._ZN7cutlass13device_kernelIN5flash11enable_sm90INS1_16FlashAttnBwdSm90INS1_25CollectiveMainloopBwdSm90ILi2ELi2ELi2EN4cute5tupleIJNS5_1CILi1EEES8_S8_EEENS6_IJNS7_ILi64EEENS7_ILi128EEENS7_ILi96EEEEEENS_6half_tEfNS_4arch4Sm90ELb1ELb0ELb1ELb1ELb0ELb1ELb0ELb0ELi2ELi1ELi2ELi1ELb1EEENS1_21CollectiveEpilogueBwdISD_SE_SG_Li256ELb1ELb0ELi1EEENS1_25SingleTileBwdLPTSchedulerILb1ELi128ELb0EEEEEEEEEvNT_6ParamsE,"ax",@progbits
	.align	128
.text._ZN7cutlass13device_kernelIN5flash11enable_sm90INS1_16FlashAttnBwdSm90INS1_25CollectiveMainloopBwdSm90ILi2ELi2ELi2EN4cute5tupleIJNS5_1CILi1EEES8_S8_EEENS6_IJNS7_ILi64EEENS7_ILi128EEENS7_ILi96EEEEEENS_6half_tEfNS_4arch4Sm90ELb1ELb0ELb1ELb1ELb0ELb1ELb0ELb0ELi2ELi1ELi2ELi1ELb1EEENS1_21CollectiveEpilogueBwdISD_SE_SG_Li256ELb1ELb0ELi1EEENS1_25SingleTileBwdLPTSchedulerILb1ELi128ELb0EEEEEEEEEvNT_6ParamsE:
        .type           _ZN7cutlass13device_kernelIN5flash11enable_sm90INS1_16FlashAttnBwdSm90INS1_25CollectiveMainloopBwdSm90ILi2ELi2ELi2EN4cute5tupleIJNS5_1CILi1EEES8_S8_EEENS6_IJNS7_ILi64EEENS7_ILi128EEENS7_ILi96EEEEEENS_6half_tEfNS_4arch4Sm90ELb1ELb0ELb1ELb1ELb0ELb1ELb0ELb0ELi2ELi1ELi2ELi1ELb1EEENS1_21CollectiveEpilogueBwdISD_SE_SG_Li256ELb1ELb0ELi1EEENS1_25SingleTileBwdLPTSchedulerILb1ELi128ELb0EEEEEEEEEvNT_6ParamsE,@function
        .size           _ZN7cutlass13device_kernelIN5flash11enable_sm90INS1_16FlashAttnBwdSm90INS1_25CollectiveMainloopBwdSm90ILi2ELi2ELi2EN4cute5tupleIJNS5_1CILi1EEES8_S8_EEENS6_IJNS7_ILi64EEENS7_ILi128EEENS7_ILi96EEEEEENS_6half_tEfNS_4arch4Sm90ELb1ELb0ELb1ELb1ELb0ELb1ELb0ELb0ELi2ELi1ELi2ELi1ELb1EEENS1_21CollectiveEpilogueBwdISD_SE_SG_Li256ELb1ELb0ELi1EEENS1_25SingleTileBwdLPTSchedulerILb1ELi128ELb0EEEEEEEEEvNT_6ParamsE,(.L_x_3316 - _ZN7cutlass13device_kernelIN5flash11enable_sm90INS1_16FlashAttnBwdSm90INS1_25CollectiveMainloopBwdSm90ILi2ELi2ELi2EN4cute5tupleIJNS5_1CILi1EEES8_S8_EEENS6_IJNS7_ILi64EEENS7_ILi128EEENS7_ILi96EEEEEENS_6half_tEfNS_4arch4Sm90ELb1ELb0ELb1ELb1ELb0ELb1ELb0ELb0ELi2ELi1ELi2ELi1ELb1EEENS1_21CollectiveEpilogueBwdISD_SE_SG_Li256ELb1ELb0ELi1EEENS1_25SingleTileBwdLPTSchedulerILb1ELi128ELb0EEEEEEEEEvNT_6ParamsE)
        .other          _ZN7cutlass13device_kernelIN5flash11enable_sm90INS1_16FlashAttnBwdSm90INS1_25CollectiveMainloopBwdSm90ILi2ELi2ELi2EN4cute5tupleIJNS5_1CILi1EEES8_S8_EEENS6_IJNS7_ILi64EEENS7_ILi128EEENS7_ILi96EEEEEENS_6half_tEfNS_4arch4Sm90ELb1ELb0ELb1ELb1ELb0ELb1ELb0ELb0ELi2ELi1ELi2ELi1ELb1EEENS1_21CollectiveEpilogueBwdISD_SE_SG_Li256ELb1ELb0ELi1EEENS1_25SingleTileBwdLPTSchedulerILb1ELi128ELb0EEEEEEEEEvNT_6ParamsE,@"STO_CUDA_ENTRY STV_DEFAULT"
_ZN7cutlass13device_kernelIN5flash11enable_sm90INS1_16FlashAttnBwdSm90INS1_25CollectiveMainloopBwdSm90ILi2ELi2ELi2EN4cute5tupleIJNS5_1CILi1EEES8_S8_EEENS6_IJNS7_ILi64EEENS7_ILi128EEENS7_ILi96EEEEEENS_6half_tEfNS_4arch4Sm90ELb1ELb0ELb1ELb1ELb0ELb1ELb0ELb0ELi2ELi1ELi2ELi1ELb1EEENS1_21CollectiveEpilogueBwdISD_SE_SG_Li256ELb1ELb0ELi1EEENS1_25SingleTileBwdLPTSchedulerILb1ELi128ELb0EEEEEEEEEvNT_6ParamsE:
        /* <DEDUP_REMOVED lines=24> */
.L_x_2676:
[----:B------:R-:W-:Y:S05]  /*0180*/  BSYNC B0 ;  /* 0x0000000000007941 */ /* 0x000fea0003800000 */
.L_x_2675:
        /* <DEDUP_REMOVED lines=37> */
.L_x_2677:
        /* <DEDUP_REMOVED lines=22> */
.L_x_2678:
[----:B------:R-:W-:Y:S01]  /*0540*/  PLOP3.LUT P0, PT, PT, PT, UP0, 0x80, 0x0 ;  /* 0x000000000000781c */ /* 0x000fe20003f0f008 */
[----:B------:R-:W-:Y:S01]  /*0550*/  NOP ;  /* 0x0000000000007918 */ /* 0x000fe20000000000 */
[----:B------:R-:W-:Y:S01]  /*0560*/  ULDC.64 UR46, c[0x0][0x208] ;  /* 0x00008200002e7ab9 */ /* 0x000fe20000000a00 */
[----:B------:R-:W-:Y:S01]  /*0570*/  BSSY B6, `(.L_x_2679) ;  /* 0x0000ad0000067945 */ /* 0x000fe20003800000 */
[----:B-12-4-:R-:W-:Y:S09]  /*0580*/  BAR.SYNC.DEFER_BLOCKING 0x0 ;  /* 0x0000000000007b1d */ /* 0x016ff20000010000 */
[----:B------:R-:W-:Y:S05]  /*0590*/  @!P0 BRA `(.L_x_2680) ;  /* 0x0000006800408947 */ /* 0x000fea0003800000 */
.L_x_2681:
        /* <DEDUP_REMOVED lines=32> */
.L_x_2682:
[----:B------:R-:W-:Y:S01]  /*07a0*/  ULDC UR7, c[0x0][0x8c4] ;  /* 0x0002310000077ab9 */ /* 0x000fe20000000800 */
[----:B------:R-:W-:Y:S01]  /*07b0*/  UMOV UR36, UR10 ;  /* 0x0000000a00247c82 */ /* 0x000fe20008000000 */
[----:B------:R-:W-:-:S11]  /*07c0*/  UISETP.NE.AND UP0, UPT, UR7, 0x1, UPT ;  /* 0x000000010700788c */ /* 0x000fd6000bf05270 */
[----:B------:R-:W-:Y:S02]  /*07d0*/  @UP0 ULDC.64 UR8, c[0x0][0x8c8] ;  /* 0x0002320000080ab9 */ /* 0x000fe40000000a00 */
[----:B------:R-:W-:-:S04]  /*07e0*/  UIMAD.WIDE.U32 UR4, UR10, UR8, URZ ;  /* 0x000000080a0472a5 */ /* 0x000fc8000f8e003f */
[----:B------:R-:W-:-:S04]  /*07f0*/  @UP0 USHF.R.U32.HI UR36, URZ, UR9, UR5 ;  /* 0x000000093f240299 */ /* 0x000fc80008011605 */
[----:B------:R-:W-:-:S12]  /*0800*/  UIMAD UR4, UR36, UR7, URZ ;  /* 0x00000007240472a4 */ /* 0x000fd8000f8e023f */
.L_x_2683:
        /* <DEDUP_REMOVED lines=9> */
[----:B------:R-:W-:-:S03]  /*08a0*/  @UP0 USHF.R.U32.HI UR39, URZ, UR7, UR5 ;  /* 0x000000073f270299 */ /* 0x000fc60008011605 */
[----:B------:R-:W-:Y:S02]  /*08b0*/  ULDC.64 UR4, c[0x0][0x8f8] ;  /* 0x00023e0000047ab9 */ /* 0x000fe40000000a00 */
[----:B------:R-:W-:Y:S01]  /*08c0*/  ISETP.NE.U32.AND P0, PT, RZ, UR4, PT ;  /* 0x00000004ff007c0c */ /* 0x000fe2000bf05070 */
[----:B------:R-:W-:-:S03]  /*08d0*/  UIADD3 UR4, -UR39, URZ, URZ ;  /* 0x0000003f27047290 */ /* 0x000fc6000fffe13f */
[----:B------:R-:W-:Y:S01]  /*08e0*/  ISETP.NE.AND.EX P0, PT, RZ, UR5, PT, P0 ;  /* 0x00000005ff007c0c */ /* 0x000fe2000bf05300 */
[----:B------:R-:W-:-:S12]  /*08f0*/  UIMAD UR37, UR37, UR4, UR6 ;  /* 0x00000004252572a4 */ /* 0x000fd8000f8e0206 */
        /* <DEDUP_REMOVED lines=8> */
.L_x_2684:
        /* <DEDUP_REMOVED lines=14> */
.L_x_2686:
[----:B------:R-:W-:-:S05]  /*0a60*/  ULDC UR4, c[0x0][0x8ec] ;  /* 0x00023b0000047ab9 */ /* 0x000fca0000000800 */
.L_x_2685:
[----:B------:R-:W-:-:S04]  /*0a70*/  UIADD3 UR4, UR4, 0x7f, URZ ;  /* 0x0000007f04047890 */ /* 0x000fc8000fffe03f */
[----:B------:R-:W-:-:S04]  /*0a80*/  USHF.R.S32.HI UR5, URZ, 0x1f, UR4 ;  /* 0x0000001f3f057899 */ /* 0x000fc80008011404 */
[----:B------:R-:W-:-:S04]  /*0a90*/  ULEA.HI UR5, UR5, UR4, URZ, 0x7 ;  /* 0x0000000405057291 */ /* 0x000fc8000f8f383f */
[----:B------:R-:W-:-:S04]  /*0aa0*/  USHF.R.S32.HI UR5, URZ, 0x7, UR5 ;  /* 0x000000073f057899 */ /* 0x000fc80008011405 */
[----:B------:R-:W-:-:S04]  /*0ab0*/  UISETP.GE.AND UP0, UPT, UR36, UR5, UPT ;  /* 0x000000052400728c */ /* 0x000fc8000bf06270 */
[----:B------:R-:W-:-:S06]  /*0ac0*/  USEL UR39, UR39, 0xffffffff, !UP0 ;  /* 0xffffffff27277887 */ /* 0x000fcc000c000000 */
[----:B------:R-:W-:-:S13]  /*0ad0*/  ISETP.LE.AND P0, PT, RZ, UR39, PT ;  /* 0x00000027ff007c0c */ /* 0x000fda000bf03270 */
[----:B------:R-:W-:Y:S05]  /*0ae0*/  @!P0 BRA `(.L_x_2687) ;  /* 0x000000a400e08947 */ /* 0x000fea0003800000 */
[----:B------:R-:W1:Y:S01]  /*0af0*/  S2R R0, SR_TID.X ;  /* 0x0000000000007919 */ /* 0x000e620000002100 */
[----:B------:R-:W-:Y:S01]  /*0b00*/  ULDC.64 UR4, c[0x0][0x780] ;  /* 0x0001e00000047ab9 */ /* 0x000fe20000000a00 */
[----:B------:R-:W-:Y:S01]  /*0b10*/  USHF.R.S32.HI UR40, URZ, 0x1f, UR37 ;  /* 0x0000001f3f287899 */ /* 0x000fe20008011425 */
[----:B------:R-:W-:Y:S01]  /*0b20*/  ISETP.NE.U32.AND P0, PT, RZ, UR4, PT ;  /* 0x00000004ff007c0c */ /* 0x000fe2000bf05070 */
[----:B------:R-:W-:-:S03]  /*0b30*/  ULDC UR44, c[0x0][0x290] ;  /* 0x0000a400002c7ab9 */ /* 0x000fc60000000800 */
        /* <DEDUP_REMOVED lines=10> */
.L_x_2688:
        /* <DEDUP_REMOVED lines=14> */
.L_x_2689:
        /* <DEDUP_REMOVED lines=11> */
.L_x_2690:
        /* <DEDUP_REMOVED lines=13> */
.L_x_2691:
[----:B------:R-:W-:Y:S01]  /*0e40*/  UIADD3 UR5, UR41, -UR44, URZ ;  /* 0x8000002c29057290 */ /* 0x000fe2000fffe03f */
[----:B------:R-:W-:Y:S01]  /*0e50*/  PLOP3.LUT P0, PT, PT, PT, PT, 0x80, 0x0 ;  /* 0x000000000000781c */ /* 0x000fe20003f0f070 */
[----:B------:R-:W-:Y:S01]  /*0e60*/  ULDC UR6, c[0x0][0x74c] ;  /* 0x0001d30000067ab9 */ /* 0x000fe20000000800 */
[----:B------:R-:W-:Y:S01]  /*0e70*/  UIADD3 UR4, UR41, 0x3f, URZ ;  /* 0x0000003f29047890 */ /* 0x000fe2000fffe03f */
[----:B------:R-:W-:Y:S01]  /*0e80*/  CS2R R70, SRZ ;  /* 0x0000000000467805 */ /* 0x000fe2000001ff00 */
[----:B------:R-:W-:Y:S01]  /*0e90*/  ULEA UR5, UR36, UR5, 0x7 ;  /* 0x0000000524057291 */ /* 0x000fe2000f8e383f */
[----:B------:R-:W-:Y:S02]  /*0ea0*/  CS2R R68, SRZ ;  /* 0x0000000000447805 */ /* 0x000fe4000001ff00 */
[----:B------:R-:W-:Y:S02]  /*0eb0*/  CS2R R66, SRZ ;  /* 0x0000000000427805 */ /* 0x000fe4000001ff00 */
[----:B------:R-:W-:Y:S01]  /*0ec0*/  CS2R R64, SRZ ;  /* 0x0000000000407805 */ /* 0x000fe2000001ff00 */
[----:B------:R-:W-:Y:S01]  /*0ed0*/  UIADD3 UR5, UR5, -UR6, URZ ;  /* 0x8000000605057290 */ /* 0x000fe2000fffe03f */
[----:B------:R-:W-:-:S02]  /*0ee0*/  CS2R R62, SRZ ;  /* 0x00000000003e7805 */ /* 0x000fc4000001ff00 */
[----:B------:R-:W-:Y:S02]  /*0ef0*/  CS2R R60, SRZ ;  /* 0x00000000003c7805 */ /* 0x000fe4000001ff00 */
[----:B------:R-:W-:Y:S01]  /*0f00*/  CS2R R58, SRZ ;  /* 0x00000000003a7805 */ /* 0x000fe2000001ff00 */
[----:B------:R-:W-:Y:S01]  /*0f10*/  USHF.R.S32.HI UR6, URZ, 0x1f, UR5 ;  /* 0x0000001f3f067899 */ /* 0x000fe20008011405 */
[----:B------:R-:W-:Y:S02]  /*0f20*/  CS2R R56, SRZ ;  /* 0x0000000000387805 */ /* 0x000fe4000001ff00 */
        /* <DEDUP_REMOVED lines=69> */
.L_x_2694:
        /* <DEDUP_REMOVED lines=15> */
.L_x_2693:
        /* <DEDUP_REMOVED lines=22> */
.L_x_2696:
        /* <DEDUP_REMOVED lines=15> */
.L_x_2695:
[----:B------:R-:W-:Y:S01]  /*16c0*/  SHF.R.S32.HI R19, RZ, 0x1f, R18 ;  /* 0x0000001fff137819 */ /* 0x000fe20000011412 */
[----:B------:R-:W-:-:S03]  /*16d0*/  UMOV UR4, 0xffffffff ;  /* 0xffffffff00047882 */ /* 0x000fc60000000000 */
[----:B------:R-:W-:-:S04]  /*16e0*/  LEA.HI R0, R19, R18, RZ, 0x7 ;  /* 0x0000001213007211 */ /* 0x000fc800078f38ff */
[----:B------:R-:W-:Y:S01]  /*16f0*/  SHF.R.S32.HI R17, RZ, 0x7, R0 ;  /* 0x00000007ff117819 */ /* 0x000fe20000011400 */
[----:B------:R-:W-:Y:S06]  /*1700*/  BRA.DIV UR4, `(.L_x_2697) ;  /* 0x0000009a04e07947 */ /* 0x000fec000b800000 */
[----:B------:R1:W2:Y:S02]  /*1710*/  SHFL.IDX PT, R14, R17, RZ, 0x1f ;  /* 0x00001fff110e7589 */ /* 0x0002a400000e0000 */
.L_x_2794:
        /* <DEDUP_REMOVED lines=15> */
.L_x_2698:
        /* <DEDUP_REMOVED lines=19> */
.L_x_2700:
        /* <DEDUP_REMOVED lines=35> */
[----:B------:R-:W-:Y:S01]  /*1b70*/  UIMAD UR44, UR36, -0x80, UR44 ;  /* 0xffffff80242c78a4 */ /* 0x000fe2000f8e022c */
[----:B------:R-:W-:Y:S01]  /*1b80*/  LEA.HI R23, R23, R22, RZ, 0x5 ;  /* 0x0000001617177211 */ /* 0x000fe200078f28ff */
[----:B------:R-:W-:Y:S01]  /*1b90*/  IMAD.SHL.U32 R7, R7, 0x10, RZ ;  /* 0x0000001007077824 */ /* 0x000fe200078e00ff */
[----:B------:R-:W-:Y:S01]  /*1ba0*/  LEA.HI R5, R17, R17, RZ, 0x1 ;  /* 0x0000001111057211 */ /* 0x000fe200078f08ff */
[----:B------:R2:W3:Y:S01]  /*1bb0*/  LDSM.16.M88.4 R164, [R6+0x6000] ;  /* 0x0060000006a4783b */ /* 0x0004e20000000200 */
[----:B------:R-:W-:Y:S01]  /*1bc0*/  SHF.R.S32.HI R23, RZ, 0x5, R23 ;  /* 0x00000005ff177819 */ /* 0x000fe20000011417 */
[----:B------:R-:W-:Y:S01]  /*1bd0*/  IMAD.U32 R8, RZ, RZ, UR44 ;  /* 0x0000002cff087e24 */ /* 0x000fe2000f8e00ff */
[----:B------:R-:W-:Y:S01]  /*1be0*/  LOP3.LUT R7, R0, 0x30, R7, 0xf8, !PT ;  /* 0x0000003000077812 */ /* 0x000fe200078ef807 */
[----:B------:R2:W4:Y:S01]  /*1bf0*/  LDSM.16.M88.4 R168, [R6+0x8000] ;  /* 0x0080000006a8783b */ /* 0x0005220000000200 */
[----:B------:R-:W-:Y:S01]  /*1c00*/  SHF.R.S32.HI R3, RZ, 0x2, R24 ;  /* 0x00000002ff037819 */ /* 0x000fe20000011418 */
[----:B------:R-:W-:Y:S01]  /*1c10*/  IMAD R23, R23, -0x10, R8 ;  /* 0xfffffff017177824 */ /* 0x000fe200078e0208 */
[----:B------:R-:W-:Y:S01]  /*1c20*/  SHF.R.U32.HI R8, RZ, 0x3, R0 ;  /* 0x00000003ff087819 */ /* 0x000fe20000011600 */
[----:B------:R2:W2:Y:S01]  /*1c30*/  LDSM.16.M88.4 R172, [R6+0xa000] ;  /* 0x00a0000006ac783b */ /* 0x0004a20000000200 */
[----:B------:R-:W-:Y:S01]  /*1c40*/  LOP3.LUT R0, R5, 0xfffffffe, RZ, 0xc0, !PT ;  /* 0xfffffffe05007812 */ /* 0x000fe200078ec0ff */
[----:B------:R-:W-:Y:S01]  /*1c50*/  IMAD.MOV.U32 R5, RZ, RZ, 0x20 ;  /* 0x00000020ff057424 */ /* 0x000fe200078e00ff */
[----:B------:R-:W-:Y:S01]  /*1c60*/  SHF.R.S32.HI R24, RZ, 0x1f, R24 ;  /* 0x0000001fff187819 */ /* 0x000fe20000011418 */
[----:B------:R-:W-:Y:S01]  /*1c70*/  IMAD R236, R17, 0x8, R4 ;  /* 0x0000000811ec7824 */ /* 0x000fe200078e0204 */
        /* <DEDUP_REMOVED lines=63> */
[----:B------:R-:W-:Y:S01]  /*2070*/  CS2R R72, SRZ ;  /* 0x0000000000487805 */ /* 0x000fe2000001ff00 */
[----:B------:R-:W-:Y:S01]  /*2080*/  IMAD R0, R0, 0x4, R235 ;  /* 0x0000000400007824 */ /* 0x000fe200078e02eb */
[----:B------:R-:W-:Y:S01]  /*2090*/  ULOP3.LUT UR13, UR38, 0x1, URZ, 0xfc, !UPT ;  /* 0x00000001260d7892 */ /* 0x000fe2000f8efc3f */
[----:B------:R-:W-:Y:S01]  /*20a0*/  UMOV UR12, URZ ;  /* 0x0000003f000c7c82 */ /* 0x000fe20008000000 */
[----:B------:R-:W-:Y:S01]  /*20b0*/  UMOV UR4, URZ ;  /* 0x0000003f00047c82 */ /* 0x000fe20008000000 */
[----:B------:R-:W-:Y:S01]  /*20c0*/  ULDC UR5, c[0x0][0x75c] ;  /* 0x0001d70000057ab9 */ /* 0x000fe20000000800 */
[----:B-1234-:R-:W-:-:S08]  /*20d0*/  ULDC UR6, c[0x0][0x744] ;  /* 0x0001d10000067ab9 */ /* 0x01efd00000000800 */
.L_x_2711:
[----:B------:R-:W-:-:S06]  /*20e0*/  UISETP.NE.AND UP0, UPT, UR13, 0x3, UPT ;  /* 0x000000030d00788c */ /* 0x000fcc000bf05270 */
[----:B------:R-:W-:-:S13]  /*20f0*/  PLOP3.LUT P0, PT, PT, PT, UP0, 0x80, 0x0 ;  /* 0x000000000000781c */ /* 0x000fda0003f0f008 */
[----:B-1----:R-:W-:Y:S05]  /*2100*/  @!P0 BRA `(.L_x_2701) ;  /* 0x0000000000048947 */ /* 0x002fea0003800000 */
[----:B------:R-:W-:Y:S01]  /*2110*/  BPT.TRAP 0x1 ;  /* 0x000000040000795c */ /* 0x000fe20000300000 */
.L_x_2701:
[----:B------:R-:W-:Y:S01]  /*2120*/  R2UR UR7, R235 ;  /* 0x00000000eb0772ca */ /* 0x000fe200000e0000 */
[----:B------:R-:W-:-:S05]  /*2130*/  IMAD.U32 R120, RZ, RZ, UR12 ;  /* 0x0000000cff787e24 */ /* 0x000fca000f8e00ff */
[----:B------:R-:W-:-:S07]  /*2140*/  SHF.L.U32 R120, R120, 0x1f, RZ ;  /* 0x0000001f78787819 */ /* 0x000fce00000006ff */
[----:B------:R-:W-:-:S09]  /*2150*/  ULEA UR7, UR4, UR7, 0x3 ;  /* 0x0000000704077291 */ /* 0x000fd2000f8e183f */
[----:B------:R1:W2:Y:S01]  /*2160*/  SYNCS.PHASECHK.TRANS64.TRYWAIT P1, [UR7+0x26810], R120 ;  /* 0x02681078ff0075a7 */ /* 0x0002a20008020147 */
[----:B------:R-:W-:Y:S05]  /*2170*/  @!P0 BRA `(.L_x_2702) ;  /* 0x0000000000048947 */ /* 0x000fea0003800000 */
[----:B------:R-:W-:Y:S01]  /*2180*/  BPT.TRAP 0x1 ;  /* 0x000000040000795c */ /* 0x000fe20000300000 */
.L_x_2702:
[----:B--2---:R-:W-:Y:S05]  /*2190*/  @P1 BRA `(.L_x_2703) ;  /* 0x0000000000081947 */ /* 0x004fea0003800000 */
[----:B------:R-:W2:Y:S02]  /*21a0*/  SYNCS.PHASECHK.TRANS64.TRYWAIT P1, [UR7+0x26810], R120 ;  /* 0x02681078ff0075a7 */ /* 0x000ea40008020147 */
[----:B--2---:R-:W-:Y:S05]  /*21b0*/  @!P1 BRA `(.L_x_2704) ;  /* 0x0000009000689947 */ /* 0x004fea0003800000 */
.L_x_2703:
[----:B------:R-:W-:Y:S01]  /*21c0*/  R2UR UR8, R235 ;  /* 0x00000000eb0872ca */ /* 0x000fe200000e0000 */
[----:B------:R-:W-:Y:S01]  /*21d0*/  IMAD R4, R16, 0x800, R235 ;  /* 0x0000080010047824 */ /* 0x000fe200078e02eb */
[----:B------:R-:W-:Y:S01]  /*21e0*/  WARPGROUP.ARRIVE ;  /* 0x00000000000079c5 */ /* 0x000fe20000000000 */
[----:B------:R-:W-:Y:S01]  /*21f0*/  UMOV UR11, 0x80000020 ;  /* 0x80000020000b7882 */ /* 0x000fe20000000000 */
[----:B--2---:R-:W-:Y:S02]  /*2200*/  IMAD.U32 R5, RZ, RZ, UR4 ;  /* 0x00000004ff057e24 */ /* 0x004fe4000f8e00ff */
[----:B------:R-:W-:Y:S02]  /*2210*/  R2UR UR9, R4 ;  /* 0x00000000040972ca */ /* 0x000fe400000e0000 */
[----:B------:R-:W-:-:S04]  /*2220*/  IMAD R4, R5, 0x40, R2 ;  /* 0x0000004005047824 */ /* 0x000fc800078e0202 */
[----:B------:R-:W-:Y:S01]  /*2230*/  IMAD R4, R4, 0x4, R235 ;  /* 0x0000000404047824 */ /* 0x000fe200078e02eb */
[----:B------:R-:W-:-:S04]  /*2240*/  UIADD3 UR8, UR8, 0x12000, URZ ;  /* 0x0001200008087890 */ /* 0x000fc8000fffe03f */
[----:B------:R-:W-:Y:S02]  /*2250*/  USHF.R.U32.HI UR8, URZ, 0x4, UR8 ;  /* 0x000000043f087899 */ /* 0x000fe40008011608 */
[----:B------:R-:W-:Y:S02]  /*2260*/  USHF.R.U32.HI UR9, URZ, 0x4, UR9 ;  /* 0x000000043f097899 */ /* 0x000fe40008011609 */
[----:B------:R-:W-:Y:S02]  /*2270*/  ULOP3.LUT UR14, UR8, 0x3fff, URZ, 0xc0, !UPT ;  /* 0x00003fff080e7892 */ /* 0x000fe4000f8ec03f */
[----:B------:R-:W-:Y:S02]  /*2280*/  ULOP3.LUT UR9, UR9, 0x3fff, URZ, 0xc0, !UPT ;  /* 0x00003fff09097892 */ /* 0x000fe4000f8ec03f */
[----:B------:R-:W-:Y:S02]  /*2290*/  ULOP3.LUT UR15, UR14, 0x10000, URZ, 0xfc, !UPT ;  /* 0x000100000e0f7892 */ /* 0x000fe4000f8efc3f */
[----:B------:R-:W-:-:S02]  /*22a0*/  ULOP3.LUT UR16, UR9, 0x10000, URZ, 0xfc, !UPT ;  /* 0x0001000009107892 */ /* 0x000fc4000f8efc3f */
[----:B------:R-:W-:Y:S01]  /*22b0*/  UIMAD UR15, UR4, 0x300, UR15 ;  /* 0x00000300040f78a4 */ /* 0x000fe2000f8e020f */
[----:B------:R-:W-:-:S04]  /*22c0*/  UMOV UR9, 0xc0000010 ;  /* 0xc000001000097882 */ /* 0x000fc80000000000 */
        /* <DEDUP_REMOVED lines=49> */
.L_x_2705:
[----:B------:R1:W1:Y:S01]  /*25e0*/  SYNCS.PHASECHK.TRANS64.TRYWAIT P1, [UR7+0x26830], R120 ;  /* 0x02683078ff0075a7 */ /* 0x0002620008020147 */
[----:B------:R-:W-:Y:S05]  /*25f0*/  @!P0 BRA `(.L_x_2706) ;  /* 0x0000000000048947 */ /* 0x000fea0003800000 */
[----:B------:R-:W-:Y:S01]  /*2600*/  BPT.TRAP 0x1 ;  /* 0x000000040000795c */ /* 0x000fe20000300000 */
.L_x_2706:
        /* <DEDUP_REMOVED lines=50> */
.L_x_2707:
        /* <DEDUP_REMOVED lines=555> */
.L_x_2709:
        /* <DEDUP_REMOVED lines=45> */
.L_x_2710:
        /* <DEDUP_REMOVED lines=62> */
.L_x_2692:
[----:B------:R-:W-:Y:S05]  /*5290*/  @P0 BRA `(.L_x_2712) ;  /* 0x00000010007c0947 */ /* 0x000fea0003800000 */
[----:B-1----:R-:W1:Y:S01]  /*52a0*/  S2R R0, SR_TID.X ;  /* 0x0000000000007919 */ /* 0x002e620000002100 */
[----:B------:R-:W2:Y:S01]  /*52b0*/  S2UR UR5, SR_CgaCtaId ;  /* 0x00000000000579c3 */ /* 0x000ea20000008800 */
[----:B------:R-:W-:Y:S01]  /*52c0*/  UMOV UR4, 0x400 ;  /* 0x0000040000047882 */ /* 0x000fe20000000000 */
[----:B------:R-:W-:-:S06]  /*52d0*/  F2FP.F16.F32.PACK_AB R72, R73, R72 ;  /* 0x000000484948723e */ /* 0x000fcc00000000ff */
[----:B------:R-:W-:Y:S01]  /*52e0*/  BAR.SYNC.DEFER_BLOCKING 0x1, 0x100 ;  /* 0x0044000000007b1d */ /* 0x000fe20000010000 */
[----:B------:R-:W-:Y:S02]  /*52f0*/  F2FP.F16.F32.PACK_AB R73, R75, R74 ;  /* 0x0000004a4b49723e */ /* 0x000fe400000000ff */
[----:B------:R-:W-:Y:S02]  /*5300*/  F2FP.F16.F32.PACK_AB R80, R81, R80 ;  /* 0x000000505150723e */ /* 0x000fe400000000ff */
[----:B------:R-:W-:Y:S01]  /*5310*/  F2FP.F16.F32.PACK_AB R74, R77, R76 ;  /* 0x0000004c4d4a723e */ /* 0x000fe200000000ff */
[----:B------:R-:W-:Y:S01]  /*5320*/  ULDC.64 UR8, c[0x0][0x878] ;  /* 0x00021e0000087ab9 */ /* 0x000fe20000000a00 */
[----:B------:R-:W-:Y:S01]  /*5330*/  F2FP.F16.F32.PACK_AB R75, R79, R78 ;  /* 0x0000004e4f4b723e */ /* 0x000fe200000000ff */
[----:B------:R-:W-:Y:S01]  /*5340*/  UISETP.NE.U32.AND UP1, UPT, UR8, URZ, UPT ;  /* 0x0000003f0800728c */ /* 0x000fe2000bf25070 */
[----:B------:R-:W-:Y:S02]  /*5350*/  F2FP.F16.F32.PACK_AB R81, R83, R82 ;  /* 0x000000525351723e */ /* 0x000fe400000000ff */
[----:B------:R-:W-:Y:S01]  /*5360*/  F2FP.F16.F32.PACK_AB R88, R89, R88 ;  /* 0x000000585958723e */ /* 0x000fe200000000ff */
[----:B------:R-:W-:Y:S01]  /*5370*/  UISETP.NE.AND.EX UP1, UPT, UR9, URZ, UPT, UP1 ;  /* 0x0000003f0900728c */ /* 0x000fe2000bf25310 */
[----:B------:R-:W-:-:S02]  /*5380*/  F2FP.F16.F32.PACK_AB R82, R85, R84 ;  /* 0x000000545552723e */ /* 0x000fc400000000ff */
[----:B------:R-:W-:Y:S02]  /*5390*/  F2FP.F16.F32.PACK_AB R83, R87, R86 ;  /* 0x000000565753723e */ /* 0x000fe400000000ff */
[----:B------:R-:W-:Y:S02]  /*53a0*/  F2FP.F16.F32.PACK_AB R89, R91, R90 ;  /* 0x0000005a5b59723e */ /* 0x000fe400000000ff */
[----:B------:R-:W-:Y:S01]  /*53b0*/  F2FP.F16.F32.PACK_AB R96, R97, R96 ;  /* 0x000000606160723e */ /* 0x000fe200000000ff */
[----:B--2---:R-:W-:Y:S01]  /*53c0*/  ULEA UR7, UR5, UR4, 0x18 ;  /* 0x0000000405077291 */ /* 0x004fe2000f8ec03f */
[----:B------:R-:W-:Y:S02]  /*53d0*/  F2FP.F16.F32.PACK_AB R90, R93, R92 ;  /* 0x0000005c5d5a723e */ /* 0x000fe400000000ff */
[----:B------:R-:W-:Y:S01]  /*53e0*/  F2FP.F16.F32.PACK_AB R91, R95, R94 ;  /* 0x0000005e5f5b723e */ /* 0x000fe200000000ff */
[----:B------:R-:W-:Y:S01]  /*53f0*/  ULDC.64 UR4, c[0x0][0x870] ;  /* 0x00021c0000047ab9 */ /* 0x000fe20000000a00 */
[----:B------:R-:W-:Y:S01]  /*5400*/  F2FP.F16.F32.PACK_AB R97, R99, R98 ;  /* 0x000000626361723e */ /* 0x000fe200000000ff */
[----:B------:R-:W-:Y:S01]  /*5410*/  UISETP.NE.U32.AND UP0, UPT, UR4, URZ, UPT ;  /* 0x0000003f0400728c */ /* 0x000fe2000bf05070 */
[----:B-1----:R-:W-:Y:S01]  /*5420*/  VIADD R9, R0, 0xffffff80 ;  /* 0xffffff8000097836 */ /* 0x002fe20000000000 */
        /* <DEDUP_REMOVED lines=15> */
[----:B------:R-:W-:Y:S02]  /*5520*/  LEA.HI R3, R2, R2, RZ, 0x1 ;  /* 0x0000000202037211 */ /* 0x000fe400078f08ff */
[----:B------:R-:W-:-:S02]  /*5530*/  SHF.R.S32.HI R7, RZ, 0x1f, R2 ;  /* 0x0000001fff077819 */ /* 0x000fc40000011402 */
[--C-:B------:R-:W-:Y:S02]  /*5540*/  SHF.R.S32.HI R4, RZ, 0x1, R3.reuse ;  /* 0x00000001ff047819 */ /* 0x100fe40000011403 */
[----:B------:R-:W-:Y:S02]  /*5550*/  SHF.R.S32.HI R5, RZ, 0x1f, R3 ;  /* 0x0000001fff057819 */ /* 0x000fe40000011403 */
[----:B------:R-:W-:Y:S02]  /*5560*/  LEA.HI R7, R7, R2, RZ, 0x3 ;  /* 0x0000000207077211 */ /* 0x000fe400078f18ff */
[----:B------:R-:W-:Y:S02]  /*5570*/  LEA.HI R5, R5, R4, RZ, 0x2 ;  /* 0x0000000405057211 */ /* 0x000fe400078f10ff */
[----:B------:R-:W-:Y:S01]  /*5580*/  F2FP.F16.F32.PACK_AB R106, R109, R108 ;  /* 0x0000006c6d6a723e */ /* 0x000fe200000000ff */
[----:B------:R-:W-:Y:S01]  /*5590*/  IMAD.SHL.U32 R6, R7, 0x20, RZ ;  /* 0x0000002007067824 */ /* 0x000fe200078e00ff */
[----:B------:R-:W-:-:S02]  /*55a0*/  LOP3.LUT R5, R5, 0xfffffffc, RZ, 0xc0, !PT ;  /* 0xfffffffc05057812 */ /* 0x000fc400078ec0ff */
[----:B------:R-:W-:Y:S02]  /*55b0*/  LOP3.LUT R7, R3, 0x3fffffe, RZ, 0xc0, !PT ;  /* 0x03fffffe03077812 */ /* 0x000fe400078ec0ff */
[----:B------:R-:W-:Y:S01]  /*55c0*/  LOP3.LUT R6, R6, 0x7fffff00, RZ, 0xc0, !PT ;  /* 0x7fffff0006067812 */ /* 0x000fe200078ec0ff */
[----:B------:R-:W-:Y:S01]  /*55d0*/  IMAD.IADD R5, R4, 0x1, -R5 ;  /* 0x0000000104057824 */ /* 0x000fe200078e0a05 */
[----:B------:R-:W-:Y:S01]  /*55e0*/  F2FP.F16.F32.PACK_AB R107, R111, R110 ;  /* 0x0000006e6f6b723e */ /* 0x000fe200000000ff */
[----:B------:R-:W-:Y:S01]  /*55f0*/  IMAD.IADD R7, R2, 0x1, -R7 ;  /* 0x0000000102077824 */ /* 0x000fe200078e0a07 */
[----:B------:R-:W-:Y:S01]  /*5600*/  F2FP.F16.F32.PACK_AB R113, R115, R114 ;  /* 0x000000727371723e */ /* 0x000fe200000000ff */
[C---:B------:R-:W-:Y:S01]  /*5610*/  IMAD.SHL.U32 R4, R5.reuse, 0x40, RZ ;  /* 0x0000004005047824 */ /* 0x040fe200078e00ff */
[----:B------:R-:W-:Y:S01]  /*5620*/  LOP3.LUT P0, RZ, R5, 0x2, RZ, 0xc0, !PT ;  /* 0x0000000205ff7812 */ /* 0x000fe2000780c0ff */
[----:B------:R-:W-:Y:S01]  /*5630*/  IMAD R6, R10, 0x200, R6 ;  /* 0x000002000a067824 */ /* 0x000fe200078e0206 */
[----:B------:R-:W-:Y:S01]  /*5640*/  F2FP.F16.F32.PACK_AB R24, R25, R24 ;  /* 0x000000181918723e */ /* 0x000fe200000000ff */
[----:B------:R-:W-:Y:S01]  /*5650*/  IMAD.MOV.U32 R2, RZ, RZ, 0x20 ;  /* 0x00000020ff027424 */ /* 0x000fe200078e00ff */
[----:B------:R-:W-:Y:S01]  /*5660*/  LOP3.LUT R3, R4, 0xc0, RZ, 0xc0, !PT ;  /* 0x000000c004037812 */ /* 0x000fe200078ec0ff */
[----:B------:R-:W-:Y:S01]  /*5670*/  IMAD R7, R7, 0x20, R6 ;  /* 0x0000002007077824 */ /* 0x000fe200078e0206 */
[----:B------:R-:W-:-:S02]  /*5680*/  F2FP.F16.F32.PACK_AB R114, R117, R116 ;  /* 0x000000747572723e */ /* 0x000fc400000000ff */
[----:B------:R-:W-:Y:S02]  /*5690*/  LOP3.LUT R0, R3, 0x8, R0, 0xf8, !PT ;  /* 0x0000000803007812 */ /* 0x000fe400078ef800 */
[----:B------:R-:W-:Y:S02]  /*56a0*/  SHF.R.U32.HI R3, RZ, 0x3, R3 ;  /* 0x00000003ff037819 */ /* 0x000fe40000011603 */
[----:B------:R-:W-:Y:S02]  /*56b0*/  F2FP.F16.F32.PACK_AB R115, R119, R118 ;  /* 0x000000767773723e */ /* 0x000fe400000000ff */
[----:B------:R-:W-:Y:S02]  /*56c0*/  LOP3.LUT R0, R0, R3, RZ, 0x3c, !PT ;  /* 0x0000000300007212 */ /* 0x000fe400078e3cff */
[----:B------:R-:W-:Y:S01]  /*56d0*/  SEL R3, R2, 0xffffffe0, !P0 ;  /* 0xffffffe002037807 */ /* 0x000fe20004000000 */
[----:B------:R-:W-:Y:S01]  /*56e0*/  IMAD.U32 R2, RZ, RZ, UR4 ;  /* 0x00000004ff027e24 */ /* 0x000fe2000f8e00ff */
        /* <DEDUP_REMOVED lines=8> */
[----:B------:R-:W-:Y:S01]  /*5770*/  F2FP.F16.F32.PACK_AB R33, R35, R34 ;  /* 0x000000222321723e */ /* 0x000fe200000000ff */
[----:B------:R-:W-:Y:S01]  /*5780*/  IMAD.U32 R3, RZ, RZ, UR5 ;  /* 0x00000005ff037e24 */ /* 0x000fe2000f8e00ff */
[----:B------:R-:W-:Y:S01]  /*5790*/  F2FP.F16.F32.PACK_AB R40, R41, R40 ;  /* 0x000000282928723e */ /* 0x000fe200000000ff */
[----:B------:R-:W-:Y:S01]  /*57a0*/  STSM.16.M88.4 [R6], R80 ;  /* 0x0000005006007844 */ /* 0x000fe20000000200 */
[----:B------:R-:W-:Y:S01]  /*57b0*/  F2FP.F16.F32.PACK_AB R34, R37, R36 ;  /* 0x000000242522723e */ /* 0x000fe200000000ff */
[----:B------:R-:W-:Y:S01]  /*57c0*/  @UP1 ULDC.64 UR4, c[0x0][0x878] ;  /* 0x00021e0000041ab9 */ /* 0x000fe20000000a00 */
        /* <DEDUP_REMOVED lines=19> */
[----:B------:R-:W-:Y:S01]  /*5900*/  STSM.16.M88.4 [R0+0x2000], R40 ;  /* 0x0020002800007844 */ /* 0x000fe20000000200 */
        /* <DEDUP_REMOVED lines=8> */
[----:B------:R-:W-:Y:S01]  /*5990*/  PLOP3.LUT P1, PT, PT, PT, UP1, 0x80, 0x0 ;  /* 0x000000000000781c */ /* 0x000fe20003f2f018 */
[----:B------:R-:W-:-:S06]  /*59a0*/  @UP1 UIMAD.WIDE UR4, UR39, 0x4, UR4 ;  /* 0x00000004270418a5 */ /* 0x000fcc000f8e0204 */
[----:B------:R-:W-:Y:S01]  /*59b0*/  IMAD.U32 R4, RZ, RZ, UR4 ;  /* 0x00000004ff047e24 */ /* 0x000fe2000f8e00ff */
[----:B------:R-:W3:Y:S01]  /*59c0*/  @P0 LDG.E R11, desc[UR46][R2.64] ;  /* 0x0000002e020b0981 */ /* 0x000ee2000c1e1900 */
[----:B------:R-:W-:-:S05]  /*59d0*/  IMAD.U32 R5, RZ, RZ, UR5 ;  /* 0x00000005ff057e24 */ /* 0x000fca000f8e00ff */
[----:B------:R4:W5:Y:S01]  /*59e0*/  @P1 LDG.E R4, desc[UR46][R4.64] ;  /* 0x0000002e04041981 */ /* 0x000962000c1e1900 */
[CC--:B------:R-:W-:Y:S01]  /*59f0*/  LEA.HI R7, R8.reuse, R9.reuse, RZ, 0x2 ;  /* 0x0000000908077211 */ /* 0x0c0fe200078f10ff */
[----:B------:R-:W-:Y:S01]  /*5a00*/  ULDC UR6, c[0x0][0x808] ;  /* 0x0002020000067ab9 */ /* 0x000fe20000000800 */
[----:B------:R-:W-:Y:S01]  /*5a10*/  LEA.HI R8, R8, R9, RZ, 0x3 ;  /* 0x0000000908087211 */ /* 0x000fe200078f18ff */
[----:B------:R-:W-:Y:S01]  /*5a20*/  UMOV UR4, URZ ;  /* 0x0000003f00047c82 */ /* 0x000fe20008000000 */
[----:B-1----:R-:W-:Y:S01]  /*5a30*/  LOP3.LUT R0, R7, 0x1ffffffc, RZ, 0xc0, !PT ;  /* 0x1ffffffc07007812 */ /* 0x002fe200078ec0ff */
[----:B------:R-:W-:Y:S01]  /*5a40*/  UMOV UR5, URZ ;  /* 0x0000003f00057c82 */ /* 0x000fe20008000000 */
[----:B------:R-:W-:Y:S01]  /*5a50*/  SHF.R.S32.HI R30, RZ, 0x2, R7 ;  /* 0x00000002ff1e7819 */ /* 0x000fe20000011407 */
[----:B--2---:R-:W-:Y:S02]  /*5a60*/  IMAD.SHL.U32 R6, R8, 0x8, RZ ;  /* 0x0000000808067824 */ /* 0x004fe400078e00ff */
[----:B------:R-:W-:Y:S01]  /*5a70*/  IMAD.IADD R0, R9, 0x1, -R0 ;  /* 0x0000000109007824 */ /* 0x000fe200078e0a00 */
[----:B------:R-:W-:-:S02]  /*5a80*/  LEA.HI R8, R7, R30, RZ, 0x1 ;  /* 0x0000001e07087211 */ /* 0x000fc400078f08ff */
[----:B------:R-:W-:Y:S01]  /*5a90*/  LOP3.LUT R7, R6, 0xc0, RZ, 0xc0, !PT ;  /* 0x000000c006077812 */ /* 0x000fe200078ec0ff */
[----:B------:R-:W-:Y:S01]  /*5aa0*/  IMAD.SHL.U32 R40, R0, 0x8, RZ ;  /* 0x0000000800287824 */ /* 0x000fe200078e00ff */
[----:B----4-:R-:W-:Y:S02]  /*5ab0*/  LOP3.LUT R5, R8, 0x3fffffe, RZ, 0xc0, !PT ;  /* 0x03fffffe08057812 */ /* 0x010fe400078ec0ff */
[----:B------:R-:W-:Y:S02]  /*5ac0*/  SHF.R.U32.HI R0, RZ, 0x3, R7 ;  /* 0x00000003ff007819 */ /* 0x000fe40000011607 */
[----:B------:R-:W-:Y:S01]  /*5ad0*/  LOP3.LUT R7, R7, 0x18, R40, 0xf8, !PT ;  /* 0x0000001807077812 */ /* 0x000fe200078ef828 */
[----:B------:R-:W-:-:S03]  /*5ae0*/  IMAD.IADD R5, R30, 0x1, -R5 ;  /* 0x000000011e057824 */ /* 0x000fc600078e0a05 */
[----:B------:R-:W-:Y:S01]  /*5af0*/  LOP3.LUT R0, R7, R0, RZ, 0x3c, !PT ;  /* 0x0000000007007212 */ /* 0x000fe200078e3cff */
[----:B------:R-:W-:-:S04]  /*5b00*/  IMAD R5, R10, 0x8, R5 ;  /* 0x000000080a057824 */ /* 0x000fc800078e0205 */
[----:B------:R-:W-:Y:S01]  /*5b10*/  IMAD.U32 R0, R5, 0x20, R0 ;  /* 0x0000002005007824 */ /* 0x000fe200078e0000 */
[----:B---3--:R-:W-:Y:S02]  /*5b20*/  @P0 R2UR UR8, R11 ;  /* 0x000000000b0802ca */ /* 0x008fe400000e0000 */
[----:B-----5:R-:W-:-:S11]  /*5b30*/  @P1 R2UR UR6, R4 ;  /* 0x00000000040612ca */ /* 0x020fd600000e0000 */
[----:B------:R-:W-:Y:S02]  /*5b40*/  @UP0 USHF.R.S32.HI UR9, URZ, 0x1f, UR8 ;  /* 0x0000001f3f090899 */ /* 0x000fe40008011408 */
[----:B------:R-:W-:-:S05]  /*5b50*/  @UP0 UMOV UR4, UR8 ;  /* 0x0000000800040c82 */ /* 0x000fca0008000000 */
[----:B------:R-:W-:Y:S01]  /*5b60*/  @UP0 UMOV UR5, UR9 ;  /* 0x0000000900050c82 */ /* 0x000fe20008000000 */
[----:B------:R-:W-:Y:S05]  /*5b70*/  @P1 BRA `(.L_x_2713) ;  /* 0x0000000000181947 */ /* 0x000fea0003800000 */
[----:B------:R-:W-:Y:S05]  /*5b80*/  @!P0 BRA `(.L_x_2713) ;  /* 0x0000000000148947 */ /* 0x000fea0003800000 */
[----:B------:R-:W2:Y:S04]  /*5b90*/  LDG.E R5, desc[UR46][R2.64] ;  /* 0x0000002e02057981 */ /* 0x000ea8000c1e1900 */
[----:B------:R-:W3:Y:S01]  /*5ba0*/  LDG.E R4, desc[UR46][R2.64+0x4] ;  /* 0x0000042e02047981 */ /* 0x000ee2000c1e1900 */
[----:B--2---:R-:W-:Y:S02]  /*5bb0*/  R2UR UR8, R5 ;  /* 0x00000000050872ca */ /* 0x004fe400000e0000 */
[----:B---3--:R-:W-:-:S13]  /*5bc0*/  R2UR UR6, R4 ;  /* 0x00000000040672ca */ /* 0x008fda00000e0000 */
[----:B------:R-:W-:-:S12]  /*5bd0*/  UIADD3 UR6, -UR8, UR6, URZ ;  /* 0x0000000608067290 */ /* 0x000fd8000fffe13f */
.L_x_2713:
[----:B------:R-:W-:Y:S01]  /*5be0*/  LEA R0, R0, UR7, 0x1 ;  /* 0x0000000700007c11 */ /* 0x000fe2000f8e08ff */
[----:B------:R-:W-:Y:S01]  /*5bf0*/  UIMAD UR6, UR36, -0x80, UR6 ;  /* 0xffffff80240678a4 */ /* 0x000fe2000f8e0206 */
[----:B------:R-:W-:Y:S01]  /*5c00*/  SHF.R.S32.HI R41, RZ, 0x1f, R40 ;  /* 0x0000001fff297819 */ /* 0x000fe20000011428 */
[----:B------:R-:W-:Y:S01]  /*5c10*/  ULDC.64 UR8, c[0x0][0x850] ;  /* 0x0002140000087ab9 */ /* 0x000fe20000000a00 */
[----:B------:R-:W-:Y:S01]  /*5c20*/  VIADD R28, R30, 0x40 ;  /* 0x000000401e1c7836 */ /* 0x000fe20000000000 */
[----:B------:R1:W2:Y:S01]  /*5c30*/  LDS.128 R16, [R0+0x7000] ;  /* 0x0070000000107984 */ /* 0x0002a20000000c00 */
[----:B------:R-:W-:Y:S02]  /*5c40*/  UIMAD UR7, UR40, UR8, URZ ;  /* 0x00000008280772a4 */ /* 0x000fe4000f8e023f */
[----:B------:R-:W-:Y:S01]  /*5c50*/  IMAD.U32 R3, RZ, RZ, UR8 ;  /* 0x00000008ff037e24 */ /* 0x000fe2000f8e00ff */
[----:B------:R-:W-:Y:S01]  /*5c60*/  UISETP.LT.AND UP1, UPT, UR6, 0x80, UPT ;  /* 0x000000800600788c */ /* 0x000fe2000bf21270 */
[----:B------:R1:W3:Y:S01]  /*5c70*/  LDS.128 R20, [R0+0x9000] ;  /* 0x0090000000147984 */ /* 0x0002e20000000c00 */
[----:B------:R-:W-:-:S02]  /*5c80*/  UIMAD UR7, UR37, UR9, UR7 ;  /* 0x00000009250772a4 */ /* 0x000fc4000f8e0207 */
[----:B------:R-:W-:Y:S01]  /*5c90*/  IMAD.WIDE.U32 R2, R3, UR37, R40 ;  /* 0x0000002503027c25 */ /* 0x000fe2000f8e0028 */
[----:B------:R-:W-:Y:S01]  /*5ca0*/  USEL UR9, UR6, 0x80, UP1 ;  /* 0x0000008006097887 */ /* 0x000fe20008800000 */
[----:B------:R1:W4:Y:S01]  /*5cb0*/  LDS.128 R24, [R0+0xb000] ;  /* 0x00b0000000187984 */ /* 0x0003220000000c00 */
[----:B------:R-:W-:Y:S01]  /*5cc0*/  USHF.R.S32.HI UR6, URZ, 0x1f, UR39 ;  /* 0x0000001f3f067899 */ /* 0x000fe20008011427 */
[----:B------:R-:W-:Y:S01]  /*5cd0*/  IMAD.U32 R45, RZ, RZ, UR36 ;  /* 0x00000024ff2d7e24 */ /* 0x000fe2000f8e00ff */
[----:B------:R-:W-:Y:S01]  /*5ce0*/  USEL UR39, UR39, URZ, !UP0 ;  /* 0x0000003f27277287 */ /* 0x000fe2000c000000 */
[----:B------:R1:W1:Y:S01]  /*5cf0*/  LDS.128 R12, [R0+0x1000] ;  /* 0x00100000000c7984 */ /* 0x0002620000000c00 */
[----:B------:R-:W-:Y:S01]  /*5d00*/  USEL UR8, UR6, URZ, !UP0 ;  /* 0x0000003f06087287 */ /* 0x000fe2000c000000 */
[----:B------:R-:W-:Y:S01]  /*5d10*/  VIADD R29, R3, UR7 ;  /* 0x00000007031d7c36 */ /* 0x000fe20008000000 */
[----:B------:R-:W-:Y:S01]  /*5d20*/  ISETP.GE.AND P0, PT, R28, UR9, PT ;  /* 0x000000091c007c0c */ /* 0x000fe2000bf06270 */
[----:B------:R1:W1:Y:S01]  /*5d30*/  LDS.128 R8, [R0+0x3000] ;  /* 0x0030000000087984 */ /* 0x0002620000000c00 */
[----:B------:R-:W-:Y:S01]  /*5d40*/  IMAD.MOV.U32 R28, RZ, RZ, R2 ;  /* 0x000000ffff1c7224 */ /* 0x000fe200078e0002 */
[----:B------:R-:W-:Y:S01]  /*5d50*/  ULDC.64 UR6, c[0x0][0x858] ;  /* 0x0002160000067ab9 */ /* 0x000fe20000000a00 */
[C---:B------:R-:W-:Y:S01]  /*5d60*/  ISETP.GE.AND P1, PT, R30.reuse, UR9, PT ;  /* 0x000000091e007c0c */ /* 0x040fe2000bf26270 */
[----:B------:R1:W1:Y:S01]  /*5d70*/  LDS.128 R4, [R0+0x5000] ;  /* 0x0050000000047984 */ /* 0x0002620000000c00 */
[----:B------:R-:W-:Y:S01]  /*5d80*/  IADD3 R2, P2, R30, UR4, RZ ;  /* 0x000000041e027c10 */ /* 0x000fe2000ff5e0ff */
[----:B------:R-:W-:-:S02]  /*5d90*/  UIMAD UR4, UR8, UR6, URZ ;  /* 0x00000006080472a4 */ /* 0x000fc4000f8e023f */
[----:B------:R-:W-:Y:S01]  /*5da0*/  IMAD.U32 R47, RZ, RZ, UR6 ;  /* 0x00000006ff2f7e24 */ /* 0x000fe2000f8e00ff */
[----:B------:R-:W-:Y:S01]  /*5db0*/  BSSY B0, `(.L_x_2714) ;  /* 0x000001c000007945 */ /* 0x000fe20003800000 */
[----:B------:R-:W-:Y:S01]  /*5dc0*/  LEA.HI.X.SX32 R3, R30, UR5, 0x1, P2 ;  /* 0x000000051e037c11 */ /* 0x000fe200090f0eff */
[----:B------:R-:W-:Y:S02]  /*5dd0*/  UIMAD UR4, UR39, UR7, UR4 ;  /* 0x00000007270472a4 */ /* 0x000fe4000f8e0204 */
[----:B------:R-:W-:-:S04]  /*5de0*/  IMAD.WIDE.U32 R46, R47, UR39, R28 ;  /* 0x000000272f2e7c25 */ /* 0x000fc8000f8e001c */
[----:B------:R-:W-:-:S04]  /*5df0*/  IMAD.WIDE R44, R45, 0x80, R2 ;  /* 0x000000802d2c7825 */ /* 0x000fc800078e0202 */
[----:B------:R-:W-:Y:S02]  /*5e00*/  VIADD R43, R47, UR4 ;  /* 0x000000042f2b7c36 */ /* 0x000fe40008000000 */
[----:B------:R-:W-:Y:S01]  /*5e10*/  VIADD R50, R40, 0x20 ;  /* 0x0000002028327836 */ /* 0x000fe20000000000 */
[----:B--2---:R-:W-:Y:S06]  /*5e20*/  @P1 BRA `(.L_x_2715) ;  /* 0x0000000000501947 */ /* 0x004fec0003800000 */
[----:B------:R-:W-:Y:S01]  /*5e30*/  ULDC UR4, c[0x0][0x83c] ;  /* 0x00020f0000047ab9 */ /* 0x000fe20000000800 */
[----:B------:R-:W2:Y:S01]  /*5e40*/  LDS.128 R28, [R0+0x8000] ;  /* 0x00800000001c7984 */ /* 0x000ea20000000c00 */
[C---:B------:R-:W-:Y:S01]  /*5e50*/  ISETP.GE.AND P2, PT, R40.reuse, UR4, PT ;  /* 0x0000000428007c0c */ /* 0x040fe2000bf46270 */
[----:B------:R-:W-:Y:S01]  /*5e60*/  ULDC.64 UR6, c[0x0][0x848] ;  /* 0x0002120000067ab9 */ /* 0x000fe20000000a00 */
[----:B------:R-:W-:Y:S01]  /*5e70*/  VIADD R48, R40, 0x40 ;  /* 0x0000004028307836 */ /* 0x000fe20000000000 */
[----:B------:R-:W5:Y:S01]  /*5e80*/  LDS.128 R32, [R0+0xa000] ;  /* 0x00a0000000207984 */ /* 0x000f620000000c00 */
[----:B------:R-:W-:Y:S01]  /*5e90*/  IMAD R49, R45, UR6, RZ ;  /* 0x000000062d317c24 */ /* 0x000fe2000f8e02ff */
[----:B------:R-:W-:Y:S01]  /*5ea0*/  ISETP.GE.AND P3, PT, R50, UR4, PT ;  /* 0x0000000432007c0c */ /* 0x000fe2000bf66270 */
[----:B------:R-:W-:Y:S01]  /*5eb0*/  IMAD.MOV.U32 R42, RZ, RZ, R46 ;  /* 0x000000ffff2a7224 */ /* 0x000fe200078e002e */
[----:B------:R-:W-:Y:S01]  /*5ec0*/  ISETP.GE.AND P4, PT, R48, UR4, PT ;  /* 0x0000000430007c0c */ /* 0x000fe2000bf86270 */
[----:B------:R-:W-:-:S02]  /*5ed0*/  IMAD R49, R44, UR7, R49 ;  /* 0x000000072c317c24 */ /* 0x000fc4000f8e0231 */
[----:B------:R-:W-:Y:S01]  /*5ee0*/  IMAD.WIDE.U32 R2, R44, UR6, R42 ;  /* 0x000000062c027c25 */ /* 0x000fe2000f8e002a */
[----:B------:R-:W-:Y:S02]  /*5ef0*/  ULDC.64 UR6, c[0x0][0x830] ;  /* 0x00020c0000067ab9 */ /* 0x000fe40000000a00 */
[----:B------:R-:W3:Y:S01]  /*5f00*/  @!P2 LDS.128 R36, [R0+0x6000] ;  /* 0x006000000024a984 */ /* 0x000ee20000000c00 */
[----:B------:R-:W-:Y:S01]  /*5f10*/  IMAD.IADD R3, R3, 0x1, R49 ;  /* 0x0000000103037824 */ /* 0x000fe200078e0231 */
[----:B------:R-:W-:-:S04]  /*5f20*/  LEA R48, P5, R2, UR6, 0x1 ;  /* 0x0000000602307c11 */ /* 0x000fc8000f8a08ff */
[----:B------:R-:W-:-:S05]  /*5f30*/  LEA.HI.X R49, R2, UR7, R3, 0x1, P5 ;  /* 0x0000000702317c11 */ /* 0x000fca000a8f0c03 */
[----:B--2---:R2:W-:Y:S04]  /*5f40*/  @!P3 STG.E.128 desc[UR46][R48.64+0x40], R28 ;  /* 0x0000401c3000b986 */ /* 0x0045e8000c101d2e */
[----:B-----5:R2:W-:Y:S04]  /*5f50*/  @!P4 STG.E.128 desc[UR46][R48.64+0x80], R32 ;  /* 0x000080203000c986 */ /* 0x0205e8000c101d2e */
[----:B---3--:R2:W-:Y:S02]  /*5f60*/  @!P2 STG.E.128 desc[UR46][R48.64], R36 ;  /* 0x000000243000a986 */ /* 0x0085e4000c101d2e */
.L_x_2715:
[----:B------:R-:W-:Y:S05]  /*5f70*/  BSYNC B0 ;  /* 0x0000000000007941 */ /* 0x000fea0003800000 */
.L_x_2714:
[----:B------:R-:W-:Y:S04]  /*5f80*/  BSSY B0, `(.L_x_2716) ;  /* 0x0000016000007945 */ /* 0x000fe80003800000 */
[----:B------:R-:W-:Y:S05]  /*5f90*/  @P0 BRA `(.L_x_2717) ;  /* 0x0000000000500947 */ /* 0x000fea0003800000 */
[----:B--2---:R-:W-:Y:S01]  /*5fa0*/  IADD3 R29, P2, R44, 0x40, RZ ;  /* 0x000000402c1d7810 */ /* 0x004fe20007f5e0ff */
[----:B------:R-:W-:Y:S01]  /*5fb0*/  ULDC.64 UR6, c[0x0][0x848] ;  /* 0x0002120000067ab9 */ /* 0x000fe20000000a00 */
[----:B------:R-:W-:Y:S01]  /*5fc0*/  IMAD.MOV.U32 R3, RZ, RZ, R43 ;  /* 0x000000ffff037224 */ /* 0x000fe200078e002b */
[----:B------:R-:W-:Y:S01]  /*5fd0*/  ULDC UR4, c[0x0][0x83c] ;  /* 0x00020f0000047ab9 */ /* 0x000fe20000000800 */
[C---:B------:R-:W-:Y:S01]  /*5fe0*/  VIADD R30, R40.reuse, 0x40 ;  /* 0x00000040281e7836 */ /* 0x040fe20000000000 */
[----:B------:R-:W-:Y:S01]  /*5ff0*/  ISETP.GE.AND P3, PT, R40, UR4, PT ;  /* 0x0000000428007c0c */ /* 0x000fe2000bf66270 */
[----:B------:R-:W-:Y:S01]  /*6000*/  IMAD.X R2, RZ, RZ, R45, P2 ;  /* 0x000000ffff027224 */ /* 0x000fe200010e062d */
[----:B------:R-:W-:Y:S02]  /*6010*/  ISETP.GE.AND P4, PT, R50, UR4, PT ;  /* 0x0000000432007c0c */ /* 0x000fe4000bf86270 */
[----:B------:R-:W-:Y:S01]  /*6020*/  ISETP.GE.AND P5, PT, R30, UR4, PT ;  /* 0x000000041e007c0c */ /* 0x000fe2000bfa6270 */
[----:B------:R-:W-:-:S02]  /*6030*/  IMAD R28, R2, UR6, RZ ;  /* 0x00000006021c7c24 */ /* 0x000fc4000f8e02ff */
[----:B------:R-:W-:-:S04]  /*6040*/  IMAD.MOV.U32 R2, RZ, RZ, R46 ;  /* 0x000000ffff027224 */ /* 0x000fc800078e002e */
[----:B------:R-:W-:-:S04]  /*6050*/  IMAD.WIDE.U32 R2, R29, UR6, R2 ;  /* 0x000000061d027c25 */ /* 0x000fc8000f8e0002 */
[----:B------:R-:W-:Y:S01]  /*6060*/  IMAD R29, R29, UR7, R28 ;  /* 0x000000071d1d7c24 */ /* 0x000fe2000f8e021c */
[----:B------:R-:W-:Y:S02]  /*6070*/  ULDC.64 UR6, c[0x0][0x830] ;  /* 0x00020c0000067ab9 */ /* 0x000fe40000000a00 */
[----:B------:R-:W-:Y:S01]  /*6080*/  LEA R28, P2, R2, UR6, 0x1 ;  /* 0x00000006021c7c11 */ /* 0x000fe2000f8408ff */
[----:B------:R-:W-:-:S05]  /*6090*/  IMAD.IADD R3, R3, 0x1, R29 ;  /* 0x0000000103037824 */ /* 0x000fca00078e021d */
[----:B------:R-:W-:-:S05]  /*60a0*/  LEA.HI.X R29, R2, UR7, R3, 0x1, P2 ;  /* 0x00000007021d7c11 */ /* 0x000fca00090f0c03 */
[----:B------:R2:W-:Y:S04]  /*60b0*/  @!P3 STG.E.128 desc[UR46][R28.64], R16 ;  /* 0x000000101c00b986 */ /* 0x0005e8000c101d2e */
[----:B---3--:R2:W-:Y:S04]  /*60c0*/  @!P4 STG.E.128 desc[UR46][R28.64+0x40], R20 ;  /* 0x000040141c00c986 */ /* 0x0085e8000c101d2e */
[----:B----4-:R2:W-:Y:S02]  /*60d0*/  @!P5 STG.E.128 desc[UR46][R28.64+0x80], R24 ;  /* 0x000080181c00d986 */ /* 0x0105e4000c101d2e */
.L_x_2717:
[----:B------:R-:W-:Y:S05]  /*60e0*/  BSYNC B0 ;  /* 0x0000000000007941 */ /* 0x000fea0003800000 */
.L_x_2716:
[----:B--2---:R2:W1:Y:S01]  /*60f0*/  LDS.128 R16, [R0] ;  /* 0x0000000000107984 */ /* 0x0044620000000c00 */
[----:B------:R-:W-:Y:S01]  /*6100*/  ULDC.64 UR4, c[0x0][0x820] ;  /* 0x0002080000047ab9 */ /* 0x000fe20000000a00 */
[----:B------:R-:W-:Y:S01]  /*6110*/  ULDC.64 UR6, c[0x0][0x828] ;  /* 0x00020a0000067ab9 */ /* 0x000fe20000000a00 */
[----:B------:R-:W-:Y:S01]  /*6120*/  UIMAD UR40, UR40, UR4, URZ ;  /* 0x00000004282872a4 */ /* 0x000fe2000f8e023f */
[----:B---3--:R2:W3:Y:S01]  /*6130*/  LDS.128 R20, [R0+0x2000] ;  /* 0x0020000000147984 */ /* 0x0084e20000000c00 */
[----:B------:R-:W-:Y:S01]  /*6140*/  IMAD.U32 R3, RZ, RZ, UR4 ;  /* 0x00000004ff037e24 */ /* 0x000fe2000f8e00ff */
[----:B------:R-:W-:Y:S02]  /*6150*/  UIMAD UR4, UR8, UR6, URZ ;  /* 0x00000006080472a4 */ /* 0x000fe4000f8e023f */
[----:B------:R-:W-:Y:S01]  /*6160*/  IMAD.U32 R31, RZ, RZ, UR6 ;  /* 0x00000006ff1f7e24 */ /* 0x000fe2000f8e00ff */
[----:B----4-:R2:W4:Y:S01]  /*6170*/  LDS.128 R24, [R0+0x4000] ;  /* 0x0040000000187984 */ /* 0x0105220000000c00 */
[----:B------:R-:W-:-:S02]  /*6180*/  UIMAD UR40, UR37, UR5, UR40 ;  /* 0x00000005252872a4 */ /* 0x000fc4000f8e0228 */
[----:B------:R-:W-:Y:S01]  /*6190*/  IMAD.WIDE.U32 R2, R3, UR37, R40 ;  /* 0x0000002503027c25 */ /* 0x000fe2000f8e0028 */
[----:B------:R-:W-:Y:S01]  /*61a0*/  UIMAD UR4, UR39, UR7, UR4 ;  /* 0x00000007270472a4 */ /* 0x000fe2000f8e0204 */
[----:B------:R-:W-:Y:S02]  /*61b0*/  BSSY B0, `(.L_x_2718) ;  /* 0x0000016000007945 */ /* 0x000fe40003800000 */
[----:B------:R-:W-:Y:S02]  /*61c0*/  VIADD R3, R3, UR40 ;  /* 0x0000002803037c36 */ /* 0x000fe40008000000 */
[----:B------:R-:W-:-:S04]  /*61d0*/  IMAD.WIDE.U32 R30, R31, UR39, R2 ;  /* 0x000000271f1e7c25 */ /* 0x000fc8000f8e0002 */
[----:B------:R-:W-:Y:S01]  /*61e0*/  VIADD R29, R31, UR4 ;  /* 0x000000041f1d7c36 */ /* 0x000fe20008000000 */
[----:B--2---:R-:W-:Y:S06]  /*61f0*/  @P1 BRA `(.L_x_2719) ;  /* 0x0000000000441947 */ /* 0x004fec0003800000 */
[----:B------:R-:W-:Y:S01]  /*6200*/  ULDC.64 UR6, c[0x0][0x818] ;  /* 0x0002060000067ab9 */ /* 0x000fe20000000a00 */
[C---:B-1----:R-:W-:Y:S01]  /*6210*/  VIADD R0, R40.reuse, 0x40 ;  /* 0x0000004028007836 */ /* 0x042fe20000000000 */
        /* <DEDUP_REMOVED lines=12> */
[----:B------:R2:W-:Y:S04]  /*62e0*/  @!P1 STG.E.128 desc[UR46][R32.64], R16 ;  /* 0x0000001020009986 */ /* 0x0005e8000c101d2e */
[----:B---3--:R2:W-:Y:S04]  /*62f0*/  @!P2 STG.E.128 desc[UR46][R32.64+0x40], R20 ;  /* 0x000040142000a986 */ /* 0x0085e8000c101d2e */
[----:B----4-:R2:W-:Y:S02]  /*6300*/  @!P3 STG.E.128 desc[UR46][R32.64+0x80], R24 ;  /* 0x000080182000b986 */ /* 0x0105e4000c101d2e */
.L_x_2719:
[----:B------:R-:W-:Y:S05]  /*6310*/  BSYNC B0 ;  /* 0x0000000000007941 */ /* 0x000fea0003800000 */
.L_x_2718:
[----:B------:R-:W-:Y:S05]  /*6320*/  @P0 BRA `(.L_x_2687) ;  /* 0x0000004c00d00947 */ /* 0x000fea0003800000 */
[----:B-12---:R-:W-:Y:S01]  /*6330*/  IADD3 R17, P0, R44, 0x40, RZ ;  /* 0x000000402c117810 */ /* 0x006fe20007f1e0ff */
        /* <DEDUP_REMOVED lines=17> */
[----:B------:R1:W-:Y:S06]  /*6450*/  @!P2 STG.E.128 desc[UR46][R16.64+0x40], R8 ;  /* 0x000040081000a986 */ /* 0x0003ec000c101d2e */
[----:B------:R-:W-:Y:S05]  /*6460*/  @P0 BRA `(.L_x_2687) ;  /* 0x0000004c00800947 */ /* 0x000fea0003800000 */
[----:B------:R2:W-:Y:S01]  /*6470*/  STG.E.128 desc[UR46][R16.64+0x80], R4 ;  /* 0x0000800410007986 */ /* 0x0005e2000c101d2e */
[----:B------:R-:W-:Y:S05]  /*6480*/  BRA `(.L_x_2687) ;  /* 0x0000004c00787947 */ /* 0x000fea0003800000 */
.L_x_2712:
[----:B------:R-:W-:Y:S01]  /*6490*/  ULDC.64 UR4, c[0x0][0x870] ;  /* 0x00021c0000047ab9 */ /* 0x000fe20000000a00 */
[----:B------:R-:W-:Y:S01]  /*64a0*/  ULDC.64 UR6, c[0x0][0x878] ;  /* 0x00021e0000067ab9 */ /* 0x000fe20000000a00 */
[----:B------:R-:W-:Y:S02]  /*64b0*/  UISETP.NE.U32.AND UP0, UPT, UR4, URZ, UPT ;  /* 0x0000003f0400728c */ /* 0x000fe4000bf05070 */
[----:B------:R-:W-:Y:S02]  /*64c0*/  UISETP.NE.U32.AND UP1, UPT, UR6, URZ, UPT ;  /* 0x0000003f0600728c */ /* 0x000fe4000bf25070 */
[----:B------:R-:W-:Y:S02]  /*64d0*/  UISETP.NE.AND.EX UP0, UPT, UR5, URZ, UPT, UP0 ;  /* 0x0000003f0500728c */ /* 0x000fe4000bf05300 */
[----:B------:R-:W-:Y:S01]  /*64e0*/  UISETP.NE.AND.EX UP1, UPT, UR7, URZ, UPT, UP1 ;  /* 0x0000003f0700728c */ /* 0x000fe2000bf25310 */
[----:B------:R-:W-:-:S03]  /*64f0*/  ULDC.64 UR4, c[0x0][0x870] ;  /* 0x00021c0000047ab9 */ /* 0x000fc60000000a00 */
[----:B------:R-:W-:Y:S01]  /*6500*/  PLOP3.LUT P0, PT, PT, PT, UP0, 0x80, 0x0 ;  /* 0x000000000000781c */ /* 0x000fe20003f0f008 */
[----:B------:R-:W-:-:S06]  /*6510*/  UIMAD.WIDE UR4, UR39, 0x4, UR4 ;  /* 0x00000004270478a5 */ /* 0x000fcc000f8e0204 */
[----:B------:R-:W-:Y:S02]  /*6520*/  IMAD.U32 R2, RZ, RZ, UR4 ;  /* 0x00000004ff027e24 */ /* 0x000fe4000f8e00ff */
[----:B------:R-:W-:Y:S01]  /*6530*/  IMAD.U32 R3, RZ, RZ, UR5 ;  /* 0x00000005ff037e24 */ /* 0x000fe2000f8e00ff */
[----:B------:R-:W-:-:S04]  /*6540*/  @UP1 ULDC.64 UR4, c[0x0][0x878] ;  /* 0x00021e0000041ab9 */ /* 0x000fc80000000a00 */
[----:B------:R-:W2:Y:S01]  /*6550*/  @P0 LDG.E R6, desc[UR46][R2.64] ;  /* 0x0000002e02060981 */ /* 0x000ea2000c1e1900 */
[----:B------:R-:W-:Y:S01]  /*6560*/  PLOP3.LUT P1, PT, PT, PT, UP1, 0x80, 0x0 ;  /* 0x000000000000781c */ /* 0x000fe20003f2f018 */
[----:B------:R-:W-:-:S06]  /*6570*/  @UP1 UIMAD.WIDE UR4, UR39, 0x4, UR4 ;  /* 0x00000004270418a5 */ /* 0x000fcc000f8e0204 */
[----:B-1----:R-:W-:Y:S02]  /*6580*/  IMAD.U32 R4, RZ, RZ, UR4 ;  /* 0x00000004ff047e24 */ /* 0x002fe4000f8e00ff */
[----:B------:R-:W-:-:S05]  /*6590*/  IMAD.U32 R5, RZ, RZ, UR5 ;  /* 0x00000005ff057e24 */ /* 0x000fca000f8e00ff */
[----:B------:R-:W3:Y:S01]  /*65a0*/  @P1 LDG.E R4, desc[UR46][R4.64] ;  /* 0x0000002e04041981 */ /* 0x000ee2000c1e1900 */
[----:B------:R-:W-:Y:S01]  /*65b0*/  ULDC UR6, c[0x0][0x808] ;  /* 0x0002020000067ab9 */ /* 0x000fe20000000800 */
[----:B------:R-:W-:Y:S01]  /*65c0*/  UMOV UR4, URZ ;  /* 0x0000003f00047c82 */ /* 0x000fe20008000000 */
[----:B------:R-:W-:Y:S01]  /*65d0*/  UMOV UR5, URZ ;  /* 0x0000003f00057c82 */ /* 0x000fe20008000000 */
[----:B------:R-:W1:Y:S02]  /*65e0*/  S2R R0, SR_TID.X ;  /* 0x0000000000007919 */ /* 0x000e640000002100 */
[----:B-1----:R-:W-:-:S05]  /*65f0*/  VIADD R0, R0, 0xffffff80 ;  /* 0xffffff8000007836 */ /* 0x002fca0000000000 */
[----:B------:R-:W-:-:S04]  /*6600*/  SHF.R.S32.HI R7, RZ, 0x1f, R0 ;  /* 0x0000001fff077819 */ /* 0x000fc80000011400 */
[----:B------:R-:W-:-:S04]  /*6610*/  LEA.HI R7, R7, R0, RZ, 0x2 ;  /* 0x0000000007077211 */ /* 0x000fc800078f10ff */
[----:B------:R-:W-:Y:S02]  /*6620*/  LOP3.LUT R9, R7, 0x1ffffffc, RZ, 0xc0, !PT ;  /* 0x1ffffffc07097812 */ /* 0x000fe400078ec0ff */
[----:B------:R-:W-:-:S03]  /*6630*/  SHF.R.S32.HI R7, RZ, 0x2, R7 ;  /* 0x00000002ff077819 */ /* 0x000fc60000011407 */
[----:B------:R-:W-:-:S04]  /*6640*/  IMAD.IADD R9, R0, 0x1, -R9 ;  /* 0x0000000100097824 */ /* 0x000fc800078e0a09 */
[----:B------:R-:W-:Y:S01]  /*6650*/  IMAD.SHL.U32 R10, R9, 0x8, RZ ;  /* 0x00000008090a7824 */ /* 0x000fe200078e00ff */
[----:B--2---:R-:W-:-:S13]  /*6660*/  @P0 R2UR UR7, R6 ;  /* 0x00000000060702ca */ /* 0x004fda00000e0000 */
[----:B------:R-:W-:Y:S01]  /*6670*/  @UP0 USHF.R.S32.HI UR8, URZ, 0x1f, UR7 ;  /* 0x0000001f3f080899 */ /* 0x000fe20008011407 */
[----:B---3--:R-:W-:Y:S01]  /*6680*/  @P1 R2UR UR6, R4 ;  /* 0x00000000040612ca */ /* 0x008fe200000e0000 */
[----:B------:R-:W-:-:S05]  /*6690*/  @UP0 UMOV UR4, UR7 ;  /* 0x0000000700040c82 */ /* 0x000fca0008000000 */
[----:B------:R-:W-:Y:S01]  /*66a0*/  @UP0 UMOV UR5, UR8 ;  /* 0x0000000800050c82 */ /* 0x000fe20008000000 */
[----:B------:R-:W-:Y:S08]  /*66b0*/  @P1 BRA `(.L_x_2720) ;  /* 0x0000000000181947 */ /* 0x000ff00003800000 */
[----:B------:R-:W-:Y:S05]  /*66c0*/  @!P0 BRA `(.L_x_2720) ;  /* 0x0000000000148947 */ /* 0x000fea0003800000 */
[----:B------:R-:W2:Y:S04]  /*66d0*/  LDG.E R4, desc[UR46][R2.64] ;  /* 0x0000002e02047981 */ /* 0x000ea8000c1e1900 */
[----:B------:R-:W3:Y:S01]  /*66e0*/  LDG.E R0, desc[UR46][R2.64+0x4] ;  /* 0x0000042e02007981 */ /* 0x000ee2000c1e1900 */
[----:B--2---:R-:W-:Y:S02]  /*66f0*/  R2UR UR7, R4 ;  /* 0x00000000040772ca */ /* 0x004fe400000e0000 */
[----:B---3--:R-:W-:-:S13]  /*6700*/  R2UR UR6, R0 ;  /* 0x00000000000672ca */ /* 0x008fda00000e0000 */
[----:B------:R-:W-:-:S12]  /*6710*/  UIADD3 UR6, -UR7, UR6, URZ ;  /* 0x0000000607067290 */ /* 0x000fd8000fffe13f */
.L_x_2720:
[----:B------:R-:W-:Y:S01]  /*6720*/  ULDC.64 UR8, c[0x0][0x820] ;  /* 0x0002080000087ab9 */ /* 0x000fe20000000a00 */
[----:B------:R-:W-:Y:S01]  /*6730*/  UIMAD UR6, UR36, -0x80, UR6 ;  /* 0xffffff80240678a4 */ /* 0x000fe2000f8e0206 */
[----:B------:R-:W-:Y:S01]  /*6740*/  IMAD.U32 R5, RZ, RZ, UR8 ;  /* 0x00000008ff057e24 */ /* 0x000fe2000f8e00ff */
[----:B------:R-:W-:Y:S01]  /*6750*/  UIMAD UR7, UR40, UR8, URZ ;  /* 0x00000008280772a4 */ /* 0x000fe2000f8e023f */
[--C-:B------:R-:W-:Y:S01]  /*6760*/  SHF.R.S32.HI R11, RZ, 0x1f, R10.reuse ;  /* 0x0000001fff0b7819 */ /* 0x100fe2000001140a */
[----:B------:R-:W-:Y:S01]  /*6770*/  ULDC.64 UR10, c[0x0][0x828] ;  /* 0x00020a00000a7ab9 */ /* 0x000fe20000000a00 */
[C---:B------:R-:W-:Y:S01]  /*6780*/  IADD3 R2, P2, R7.reuse, UR4, RZ ;  /* 0x0000000407027c10 */ /* 0x040fe2000ff5e0ff */
[----:B------:R-:W-:Y:S01]  /*6790*/  UIMAD UR8, UR37, UR9, UR7 ;  /* 0x00000009250872a4 */ /* 0x000fe2000f8e0207 */
[----:B------:R-:W-:Y:S01]  /*67a0*/  ISETP.GE.AND P1, PT, R7, UR6, PT ;  /* 0x0000000607007c0c */ /* 0x000fe2000bf26270 */
[----:B------:R-:W-:Y:S01]  /*67b0*/  USHF.R.S32.HI UR7, URZ, 0x1f, UR39 ;  /* 0x0000001f3f077899 */ /* 0x000fe20008011427 */
[----:B------:R-:W-:Y:S01]  /*67c0*/  IMAD.WIDE.U32 R4, R5, UR37, R10 ;  /* 0x0000002505047c25 */ /* 0x000fe2000f8e000a */
[----:B------:R-:W-:Y:S01]  /*67d0*/  USEL UR39, UR39, URZ, !UP0 ;  /* 0x0000003f27277287 */ /* 0x000fe2000c000000 */
[----:B------:R-:W-:Y:S01]  /*67e0*/  LEA.HI.X.SX32 R3, R7, UR5, 0x1, P2 ;  /* 0x0000000507037c11 */ /* 0x000fe200090f0eff */
[----:B------:R-:W-:Y:S01]  /*67f0*/  USEL UR7, UR7, URZ, !UP0 ;  /* 0x0000003f07077287 */ /* 0x000fe2000c000000 */
[----:B------:R-:W-:Y:S01]  /*6800*/  VIADD R5, R5, UR8 ;  /* 0x0000000805057c36 */ /* 0x000fe20008000000 */
[----:B------:R-:W-:Y:S01]  /*6810*/  BSSY B0, `(.L_x_2721) ;  /* 0x000001d000007945 */ /* 0x000fe20003800000 */
[----:B------:R-:W-:Y:S01]  /*6820*/  IMAD.U32 R9, RZ, RZ, UR10 ;  /* 0x0000000aff097e24 */ /* 0x000fe2000f8e00ff */
[----:B------:R-:W-:Y:S01]  /*6830*/  UIMAD UR4, UR7, UR10, URZ ;  /* 0x0000000a070472a4 */ /* 0x000fe2000f8e023f */
[----:B------:R-:W-:-:S02]  /*6840*/  VIADD R0, R7, 0x40 ;  /* 0x0000004007007836 */ /* 0x000fc40000000000 */
[----:B------:R-:W-:Y:S01]  /*6850*/  IMAD.WIDE.U32 R8, R9, UR39, R4 ;  /* 0x0000002709087c25 */ /* 0x000fe2000f8e0004 */
[----:B------:R-:W-:Y:S02]  /*6860*/  UIMAD UR4, UR39, UR11, UR4 ;  /* 0x0000000b270472a4 */ /* 0x000fe4000f8e0204 */
[----:B------:R-:W-:Y:S01]  /*6870*/  ISETP.GE.AND P0, PT, R0, UR6, PT ;  /* 0x0000000600007c0c */ /* 0x000fe2000bf06270 */
[----:B------:R-:W-:Y:S02]  /*6880*/  IMAD.U32 R7, RZ, RZ, UR36 ;  /* 0x00000024ff077e24 */ /* 0x000fe4000f8e00ff */
[----:B------:R-:W-:Y:S02]  /*6890*/  VIADD R14, R10, 0x20 ;  /* 0x000000200a0e7836 */ /* 0x000fe40000000000 */
[----:B------:R-:W-:Y:S02]  /*68a0*/  VIADD R5, R9, UR4 ;  /* 0x0000000409057c36 */ /* 0x000fe40008000000 */
[----:B------:R-:W-:-:S04]  /*68b0*/  IMAD.WIDE R6, R7, 0x80, R2 ;  /* 0x0000008007067825 */ /* 0x000fc800078e0202 */
        /* <DEDUP_REMOVED lines=18> */
.L_x_2722:
[----:B------:R-:W-:Y:S05]  /*69e0*/  BSYNC B0 ;  /* 0x0000000000007941 */ /* 0x000fea0003800000 */
.L_x_2721:
        /* <DEDUP_REMOVED lines=21> */
.L_x_2724:
[----:B------:R-:W-:Y:S05]  /*6b40*/  BSYNC B0 ;  /* 0x0000000000007941 */ /* 0x000fea0003800000 */
.L_x_2723:
[----:B------:R-:W-:Y:S01]  /*6b50*/  ULDC.64 UR4, c[0x0][0x850] ;  /* 0x0002140000047ab9 */ /* 0x000fe20000000a00 */
[----:B------:R-:W-:Y:S01]  /*6b60*/  ULDC.64 UR8, c[0x0][0x858] ;  /* 0x0002160000087ab9 */ /* 0x000fe20000000a00 */
[----:B------:R-:W-:Y:S02]  /*6b70*/  UIMAD UR40, UR40, UR4, URZ ;  /* 0x00000004282872a4 */ /* 0x000fe4000f8e023f */
[----:B------:R-:W-:Y:S01]  /*6b80*/  IMAD.U32 R3, RZ, RZ, UR4 ;  /* 0x00000004ff037e24 */ /* 0x000fe2000f8e00ff */
[----:B------:R-:W-:Y:S02]  /*6b90*/  UIMAD UR4, UR7, UR8, URZ ;  /* 0x00000008070472a4 */ /* 0x000fe4000f8e023f */
[----:B------:R-:W-:Y:S01]  /*6ba0*/  IMAD.U32 R9, RZ, RZ, UR8 ;  /* 0x00000008ff097e24 */ /* 0x000fe2000f8e00ff */
[----:B------:R-:W-:Y:S02]  /*6bb0*/  UIMAD UR40, UR37, UR5, UR40 ;  /* 0x00000005252872a4 */ /* 0x000fe4000f8e0228 */
[----:B------:R-:W-:Y:S01]  /*6bc0*/  IMAD.WIDE.U32 R2, R3, UR37, R10 ;  /* 0x0000002503027c25 */ /* 0x000fe2000f8e000a */
[----:B------:R-:W-:Y:S01]  /*6bd0*/  UIMAD UR4, UR39, UR9, UR4 ;  /* 0x00000009270472a4 */ /* 0x000fe2000f8e0204 */
[----:B------:R-:W-:Y:S02]  /*6be0*/  BSSY B0, `(.L_x_2725) ;  /* 0x0000015000007945 */ /* 0x000fe40003800000 */
[----:B------:R-:W-:-:S02]  /*6bf0*/  VIADD R3, R3, UR40 ;  /* 0x0000002803037c36 */ /* 0x000fc40008000000 */
[----:B------:R-:W-:-:S04]  /*6c00*/  IMAD.WIDE.U32 R8, R9, UR39, R2 ;  /* 0x0000002709087c25 */ /* 0x000fc8000f8e0002 */
[----:B--2---:R-:W-:Y:S01]  /*6c10*/  VIADD R5, R9, UR4 ;  /* 0x0000000409057c36 */ /* 0x004fe20008000000 */
[----:B------:R-:W-:Y:S06]  /*6c20*/  @P1 BRA `(.L_x_2726) ;  /* 0x0000000000401947 */ /* 0x000fec0003800000 */
[----:B------:R-:W-:Y:S01]  /*6c30*/  ULDC.64 UR6, c[0x0][0x848] ;  /* 0x0002120000067ab9 */ /* 0x000fe20000000a00 */
[----:B------:R-:W-:Y:S01]  /*6c40*/  IMAD.MOV.U32 R4, RZ, RZ, R8 ;  /* 0x000000ffff047224 */ /* 0x000fe200078e0008 */
[----:B------:R-:W-:Y:S01]  /*6c50*/  ULDC UR4, c[0x0][0x83c] ;  /* 0x00020f0000047ab9 */ /* 0x000fe20000000800 */
[----:B-1----:R-:W-:Y:S01]  /*6c60*/  IMAD R13, R7, UR6, RZ ;  /* 0x00000006070d7c24 */ /* 0x002fe2000f8e02ff */
        /* <DEDUP_REMOVED lines=12> */
.L_x_2726:
[----:B------:R-:W-:Y:S05]  /*6d30*/  BSYNC B0 ;  /* 0x0000000000007941 */ /* 0x000fea0003800000 */
.L_x_2725:
        /* <DEDUP_REMOVED lines=22> */
.L_x_2680:
        /* <DEDUP_REMOVED lines=29> */
.L_x_2728:
[----:B------:R-:W-:Y:S01]  /*7070*/  ULDC UR9, c[0x0][0x8c4] ;  /* 0x0002310000097ab9 */ /* 0x000fe20000000800 */
[----:B------:R-:W-:Y:S01]  /*7080*/  UMOV UR7, UR8 ;  /* 0x0000000800077c82 */ /* 0x000fe20008000000 */
[----:B------:R-:W-:-:S11]  /*7090*/  UISETP.NE.AND UP0, UPT, UR9, 0x1, UPT ;  /* 0x000000010900788c */ /* 0x000fd6000bf05270 */
[----:B------:R-:W-:Y:S02]  /*70a0*/  @UP0 ULDC.64 UR10, c[0x0][0x8c8] ;  /* 0x00023200000a0ab9 */ /* 0x000fe40000000a00 */
[----:B------:R-:W-:-:S04]  /*70b0*/  UIMAD.WIDE.U32 UR4, UR8, UR10, URZ ;  /* 0x0000000a080472a5 */ /* 0x000fc8000f8e003f */
[----:B------:R-:W-:-:S04]  /*70c0*/  @UP0 USHF.R.U32.HI UR7, URZ, UR11, UR5 ;  /* 0x0000000b3f070299 */ /* 0x000fc80008011605 */
[----:B------:R-:W-:-:S12]  /*70d0*/  UIMAD UR4, UR7, UR9, URZ ;  /* 0x00000009070472a4 */ /* 0x000fd8000f8e023f */
.L_x_2729:
        /* <DEDUP_REMOVED lines=10> */
[----:B------:R-:W-:Y:S01]  /*7180*/  ULDC.64 UR4, c[0x0][0x8f8] ;  /* 0x00023e0000047ab9 */ /* 0x000fe20000000a00 */
[----:B------:R-:W-:Y:S01]  /*7190*/  UIADD3 UR6, -UR13, URZ, URZ ;  /* 0x0000003f0d067290 */ /* 0x000fe2000fffe13f */
[----:B------:R-:W-:-:S03]  /*71a0*/  ISETP.NE.U32.AND P0, PT, RZ, UR4, PT ;  /* 0x00000004ff007c0c */ /* 0x000fc6000bf05070 */
[----:B------:R-:W-:Y:S01]  /*71b0*/  UIMAD UR6, UR9, UR6, UR8 ;  /* 0x00000006090672a4 */ /* 0x000fe2000f8e0208 */
        /* <DEDUP_REMOVED lines=9> */
.L_x_2730:
        /* <DEDUP_REMOVED lines=11> */
[----:B------:R-:W-:Y:S01]  /*7300*/  R2UR UR4, R0 ;  /* 0x00000000000472ca */ /* 0x000fe200000e0000 */
[----:B------:R-:W-:-:S14]  /*7310*/  BRA `(.L_x_2731) ;  /* 0x0000000000047947 */ /* 0x000fdc0003800000 */
.L_x_2732:
[----:B------:R-:W-:-:S05]  /*7320*/  ULDC UR4, c[0x0][0x8ec] ;  /* 0x00023b0000047ab9 */ /* 0x000fca0000000800 */
.L_x_2731:
        /* <DEDUP_REMOVED lines=8> */
[----:B------:R-:W-:Y:S01]  /*73b0*/  ULDC.64 UR4, c[0x0][0x770] ;  /* 0x0001dc0000047ab9 */ /* 0x000fe20000000a00 */
[----:B------:R-:W-:Y:S01]  /*73c0*/  ULDC.64 UR14, c[0x0][0x788] ;  /* 0x0001e200000e7ab9 */ /* 0x000fe20000000a00 */
        /* <DEDUP_REMOVED lines=19> */
[----:B------:R-:W-:-:S11]  /*7500*/  USHF.R.S32.HI UR11, URZ, 0x1f, UR6 ;  /* 0x0000001f3f0b7899 */ /* 0x000fd60008011406 */
        /* <DEDUP_REMOVED lines=16> */
.L_x_2733:
        /* <DEDUP_REMOVED lines=13> */
.L_x_2734:
        /* <DEDUP_REMOVED lines=12> */
.L_x_2735:
[----:B------:R-:W-:Y:S01]  /*77a0*/  ULEA UR7, UR7, UR10, 0x7 ;  /* 0x0000000a07077291 */ /* 0x000fe2000f8e383f */
[----:B------:R-:W-:Y:S01]  /*77b0*/  ULDC UR9, c[0x0][0x74c] ;  /* 0x0001d30000097ab9 */ /* 0x000fe20000000800 */
[----:B------:R-:W-:Y:S02]  /*77c0*/  UIADD3 UR10, UR10, 0x3f, URZ ;  /* 0x0000003f0a0a7890 */ /* 0x000fe4000fffe03f */
[----:B------:R-:W-:-:S04]  /*77d0*/  UIADD3 UR7, UR7, -UR9, -UR8 ;  /* 0x8000000907077290 */ /* 0x000fc8000fffe808 */
        /* <DEDUP_REMOVED lines=11> */
[----:B------:R-:W-:Y:S01]  /*7890*/  ULDC.64 UR14, c[0x0][0x2d8] ;  /* 0x0000b600000e7ab9 */ /* 0x000fe20000000a00 */
[----:B------:R-:W-:Y:S01]  /*78a0*/  ULDC.64 UR28, c[0x0][0x2e0] ;  /* 0x0000b800001c7ab9 */ /* 0x000fe20000000a00 */
[----:B------:R-:W-:Y:S02]  /*78b0*/  UIMAD UR10, UR11, UR14, URZ ;  /* 0x0000000e0b0a72a4 */ /* 0x000fe4000f8e023f */
[----:B------:R-:W-:Y:S02]  /*78c0*/  UIMAD.WIDE.U32 UR8, UR6, UR14, URZ ;  /* 0x0000000e060872a5 */ /* 0x000fe4000f8e003f */
[----:B------:R-:W-:Y:S02]  /*78d0*/  UIMAD UR15, UR6, UR15, UR10 ;  /* 0x0000000f060f72a4 */ /* 0x000fe4000f8e020a */
[----:B------:R-:W-:Y:S02]  /*78e0*/  UIADD3 UR6, UR7, -UR12, URZ ;  /* 0x8000000c07067290 */ /* 0x000fe4000fffe03f */
[----:B------:R-:W-:-:S02]  /*78f0*/  USHF.R.S32.HI UR11, URZ, 0x1f, UR13 ;  /* 0x0000001f3f0b7899 */ /* 0x000fc4000801140d */
        /* <DEDUP_REMOVED lines=32> */
.L_x_2738:
[----:B------:R-:W-:Y:S05]  /*7b00*/  BSYNC B0 ;  /* 0x0000000000007941 */ /* 0x000fea0003800000 */
.L_x_2737:
        /* <DEDUP_REMOVED lines=19> */
.L_x_2740:
[----:B------:R-:W-:Y:S05]  /*7c40*/  BSYNC B0 ;  /* 0x0000000000007941 */ /* 0x000fea0003800000 */
.L_x_2739:
[----:B------:R-:W-:Y:S06]  /*7c50*/  BAR.ARV 0xa, 0xa0 ;  /* 0x0282800000007b1d */ /* 0x000fec0000002000 */
[----:B------:R-:W-:Y:S04]  /*7c60*/  BSSY B0, `(.L_x_2741) ;  /* 0x0000003000007945 */ /* 0x000fe80003800000 */
[----:B------:R-:W-:Y:S05]  /*7c70*/  @!P0 BRA `(.L_x_2742) ;  /* 0x0000000000048947 */ /* 0x000fea0003800000 */
[----:B------:R-:W-:-:S04]  /*7c80*/  DEPBAR.LE SB0, 0x0 ;  /* 0x000080000000791a */ /* 0x000fc80000000000 */
.L_x_2742:
[----:B------:R-:W-:Y:S05]  /*7c90*/  BSYNC B0 ;  /* 0x0000000000007941 */ /* 0x000fea0003800000 */
.L_x_2741:
[----:B------:R-:W-:Y:S06]  /*7ca0*/  BAR.ARV 0xb, 0xa0 ;  /* 0x02c2800000007b1d */ /* 0x000fec0000002000 */
[----:B------:R-:W-:Y:S01]  /*7cb0*/  UIADD3 UR18, UR12, 0x1, URZ ;  /* 0x000000010c127890 */ /* 0x000fe2000fffe03f */
[----:B------:R-:W-:Y:S11]  /*7cc0*/  BRA `(.L_x_2743) ;  /* 0x0000000000047947 */ /* 0x000ff60003800000 */
.L_x_2736:
[----:B------:R-:W-:-:S05]  /*7cd0*/  UMOV UR18, UR12 ;  /* 0x0000000c00127c82 */ /* 0x000fca0008000000 */
.L_x_2743:
        /* <DEDUP_REMOVED lines=22> */
.L_x_2756:
        /* <DEDUP_REMOVED lines=20> */
.L_x_2745:
[----:B------:R-:W-:Y:S05]  /*7f80*/  BSYNC B0 ;  /* 0x0000000000007941 */ /* 0x000fea0003800000 */
.L_x_2744:
        /* <DEDUP_REMOVED lines=13> */
.L_x_2747:
[----:B------:R-:W-:Y:S05]  /*8060*/  BSYNC B0 ;  /* 0x0000000000007941 */ /* 0x000fea0003800000 */
.L_x_2746:
[----:B------:R-:W-:Y:S06]  /*8070*/  BAR.ARV 0xa, 0xa0 ;  /* 0x0282800000007b1d */ /* 0x000fec0000002000 */
[----:B------:R-:W-:Y:S04]  /*8080*/  BSSY B0, `(.L_x_2748) ;  /* 0x0000003000007945 */ /* 0x000fe80003800000 */
[----:B------:R-:W-:Y:S05]  /*8090*/  @!P0 BRA `(.L_x_2749) ;  /* 0x0000000000048947 */ /* 0x000fea0003800000 */
[----:B------:R-:W-:-:S04]  /*80a0*/  DEPBAR.LE SB0, 0x0 ;  /* 0x000080000000791a */ /* 0x000fc80000000000 */
.L_x_2749:
[----:B------:R-:W-:Y:S05]  /*80b0*/  BSYNC B0 ;  /* 0x0000000000007941 */ /* 0x000fea0003800000 */
.L_x_2748:
        /* <DEDUP_REMOVED lines=13> */
.L_x_2751:
[----:B------:R-:W-:Y:S05]  /*8190*/  BSYNC B0 ;  /* 0x0000000000007941 */ /* 0x000fea0003800000 */
.L_x_2750:
        /* <DEDUP_REMOVED lines=13> */
.L_x_2753:
[----:B------:R-:W-:Y:S05]  /*8270*/  BSYNC B0 ;  /* 0x0000000000007941 */ /* 0x000fea0003800000 */
.L_x_2752:
[----:B------:R-:W-:Y:S01]  /*8280*/  UIADD3 UR18, UR18, 0x2, URZ ;  /* 0x0000000212127890 */ /* 0x000fe2000fffe03f */
[----:B------:R-:W-:Y:S06]  /*8290*/  BAR.ARV 0xa, 0xa0 ;  /* 0x0282800000007b1d */ /* 0x000fec0000002000 */
[----:B------:R-:W-:Y:S01]  /*82a0*/  UISETP.GE.AND UP0, UPT, UR18, UR7, UPT ;  /* 0x000000071200728c */ /* 0x000fe2000bf06270 */
[----:B------:R-:W-:Y:S04]  /*82b0*/  BSSY B0, `(.L_x_2754) ;  /* 0x0000003000007945 */ /* 0x000fe80003800000 */
[----:B------:R-:W-:Y:S06]  /*82c0*/  @!P0 BRA `(.L_x_2755) ;  /* 0x0000000000048947 */ /* 0x000fec0003800000 */
[----:B------:R-:W-:-:S04]  /*82d0*/  DEPBAR.LE SB0, 0x0 ;  /* 0x000080000000791a */ /* 0x000fc80000000000 */
.L_x_2755:
[----:B------:R-:W-:Y:S05]  /*82e0*/  BSYNC B0 ;  /* 0x0000000000007941 */ /* 0x000fea0003800000 */
.L_x_2754:
[----:B------:R-:W-:Y:S06]  /*82f0*/  BAR.ARV 0xb, 0xa0 ;  /* 0x02c2800000007b1d */ /* 0x000fec0000002000 */
[----:B------:R-:W-:Y:S01]  /*8300*/  PLOP3.LUT P1, PT, PT, PT, UP0, 0x80, 0x0 ;  /* 0x000000000000781c */ /* 0x000fe20003f2f008 */
[----:B------:R-:W-:Y:S02]  /*8310*/  UIADD3 UR26, UR26, 0x3000, URZ ;  /* 0x000030001a1a7890 */ /* 0x000fe4000fffe03f */
[----:B------:R-:W-:-:S10]  /*8320*/  UIADD3 UR6, UR6, 0x3000, URZ ;  /* 0x0000300006067890 */ /* 0x000fd4000fffe03f */
[----:B------:R-:W-:Y:S05]  /*8330*/  @!P1 BRA `(.L_x_2756) ;  /* 0xfffffff800c09947 */ /* 0x000fea000383ffff */
[----:B------:R-:W-:Y:S05]  /*8340*/  BRA `(.L_x_2687) ;  /* 0x0000002c00c87947 */ /* 0x000fea0003800000 */
.L_x_2727:
[----:B------:R-:W1:Y:S01]  /*8350*/  S2UR UR7, SR_CTAID.X ;  /* 0x00000000000779c3 */ /* 0x000e620000002500 */
[----:B------:R-:W-:Y:S02]  /*8360*/  ULDC UR8, c[0x0][0x8d0] ;  /* 0x0002340000087ab9 */ /* 0x000fe40000000800 */
[----:B------:R-:W-:-:S11]  /*8370*/  UISETP.NE.AND UP0, UPT, UR8, 0x1, UPT ;  /* 0x000000010800788c */ /* 0x000fd6000bf05270 */
[----:B------:R-:W-:Y:S01]  /*8380*/  @UP0 ULDC UR4, c[0x0][0x8d4] ;  /* 0x0002350000040ab9 */ /* 0x000fe20000000800 */
[----:B------:R-:W-:Y:S01]  /*8390*/  @UP0 ULDC UR9, c[0x0][0x8d8] ;  /* 0x0002360000090ab9 */ /* 0x000fe20000000800 */
[----:B-1----:R-:W-:Y:S02]  /*83a0*/  UIMAD.WIDE.U32 UR4, UR7, UR4, URZ ;  /* 0x00000004070472a5 */ /* 0x002fe4000f8e003f */
[----:B------:R-:W-:Y:S02]  /*83b0*/  UMOV UR6, UR7 ;  /* 0x0000000700067c82 */ /* 0x000fe40008000000 */
[----:B------:R-:W-:-:S03]  /*83c0*/  @UP0 USHF.R.U32.HI UR6, URZ, UR9, UR5 ;  /* 0x000000093f060299 */ /* 0x000fc60008011605 */
[----:B------:R-:W-:Y:S02]  /*83d0*/  ULDC UR4, c[0x0][0x8e8] ;  /* 0x00023a0000047ab9 */ /* 0x000fe40000000800 */
[----:B------:R-:W-:Y:S02]  /*83e0*/  UISETP.GE.AND UP0, UPT, UR6, UR4, UPT ;  /* 0x000000040600728c */ /* 0x000fe4000bf06270 */
[----:B------:R-:W-:-:S04]  /*83f0*/  UIADD3 UR4, -UR6, URZ, URZ ;  /* 0x0000003f06047290 */ /* 0x000fc8000fffe13f */
[----:B------:R-:W-:Y:S01]  /*8400*/  PLOP3.LUT P0, PT, PT, PT, UP0, 0x80, 0x0 ;  /* 0x000000000000781c */ /* 0x000fe20003f0f008 */
[----:B------:R-:W-:-:S12]  /*8410*/  UIMAD UR8, UR8, UR4, UR7 ;  /* 0x00000004080872a4 */ /* 0x000fd8000f8e0207 */
        /* <DEDUP_REMOVED lines=9> */
.L_x_2757:
[----:B------:R-:W-:Y:S01]  /*84b0*/  ULDC UR9, c[0x0][0x8c4] ;  /* 0x0002310000097ab9 */ /* 0x000fe20000000800 */
[----:B------:R-:W-:Y:S01]  /*84c0*/  UMOV UR7, UR8 ;  /* 0x0000000800077c82 */ /* 0x000fe20008000000 */
[----:B------:R-:W-:-:S11]  /*84d0*/  UISETP.NE.AND UP0, UPT, UR9, 0x1, UPT ;  /* 0x000000010900788c */ /* 0x000fd6000bf05270 */
[----:B------:R-:W-:Y:S02]  /*84e0*/  @UP0 ULDC.64 UR10, c[0x0][0x8c8] ;  /* 0x00023200000a0ab9 */ /* 0x000fe40000000a00 */
[----:B------:R-:W-:-:S04]  /*84f0*/  UIMAD.WIDE.U32 UR4, UR8, UR10, URZ ;  /* 0x0000000a080472a5 */ /* 0x000fc8000f8e003f */
[----:B------:R-:W-:-:S04]  /*8500*/  @UP0 USHF.R.U32.HI UR7, URZ, UR11, UR5 ;  /* 0x0000000b3f070299 */ /* 0x000fc80008011605 */
[----:B------:R-:W-:-:S12]  /*8510*/  UIMAD UR4, UR7, UR9, URZ ;  /* 0x00000009070472a4 */ /* 0x000fd8000f8e023f */
.L_x_2758:
        /* <DEDUP_REMOVED lines=23> */
.L_x_2759:
        /* <DEDUP_REMOVED lines=14> */
.L_x_2761:
[----:B------:R-:W-:-:S05]  /*8770*/  ULDC UR4, c[0x0][0x8ec] ;  /* 0x00023b0000047ab9 */ /* 0x000fca0000000800 */
.L_x_2760:
[----:B------:R-:W-:Y:S01]  /*8780*/  UIADD3 UR4, UR4, 0x7f, URZ ;  /* 0x0000007f04047890 */ /* 0x000fe2000fffe03f */
[----:B------:R-:W-:Y:S02]  /*8790*/  IMAD.MOV.U32 R10, RZ, RZ, 0x1 ;  /* 0x00000001ff0a7424 */ /* 0x000fe400078e00ff */
[----:B------:R-:W-:Y:S01]  /*87a0*/  IMAD.MOV.U32 R2, RZ, RZ, RZ ;  /* 0x000000ffff027224 */ /* 0x000fe200078e00ff */
        /* <DEDUP_REMOVED lines=13> */
[----:B------:R-:W1:Y:S02]  /*8880*/  LDC R0, c[0x0][0x280] ;  /* 0x0000a000ff007b82 */ /* 0x000e640000000800 */
[----:B------:R-:W-:Y:S01]  /*8890*/  IMAD.U32 R2, RZ, RZ, UR8 ;  /* 0x00000008ff027e24 */ /* 0x000fe2000f8e00ff */
[----:B------:R-:W-:Y:S01]  /*88a0*/  UISETP.NE.U32.AND UP0, UPT, UR4, URZ, UPT ;  /* 0x0000003f0400728c */ /* 0x000fe2000bf05070 */
[----:B------:R-:W-:Y:S01]  /*88b0*/  PLOP3.LUT P1, PT, PT, PT, UP1, 0x80, 0x0 ;  /* 0x000000000000781c */ /* 0x000fe20003f2f018 */
[----:B------:R-:W-:Y:S01]  /*88c0*/  IMAD.U32 R3, RZ, RZ, UR9 ;  /* 0x00000009ff037e24 */ /* 0x000fe2000f8e00ff */
[----:B------:R-:W-:Y:S01]  /*88d0*/  ULDC.64 UR14, c[0x0][0x778] ;  /* 0x0001de00000e7ab9 */ /* 0x000fe20000000a00 */
[----:B------:R-:W-:Y:S01]  /*88e0*/  UISETP.NE.AND.EX UP0, UPT, UR5, URZ, UPT, UP0 ;  /* 0x0000003f0500728c */ /* 0x000fe2000bf05300 */
[----:B------:R-:W-:-:S02]  /*88f0*/  ULDC.64 UR18, c[0x0][0x788] ;  /* 0x0001e20000127ab9 */ /* 0x000fc40000000a00 */
[----:B------:R-:W-:-:S07]  /*8900*/  ULDC.64 UR4, c[0x0][0x780] ;  /* 0x0001e00000047ab9 */ /* 0x000fce0000000a00 */
[----:B------:R-:W2:Y:S01]  /*8910*/  @P1 LDG.E R6, desc[UR46][R2.64] ;  /* 0x0000002e02061981 */ /* 0x000ea2000c1e1900 */
[----:B------:R-:W-:Y:S01]  /*8920*/  UISETP.NE.U32.AND UP2, UPT, UR4, URZ, UPT ;  /* 0x0000003f0400728c */ /* 0x000fe2000bf45070 */
[----:B------:R-:W-:Y:S01]  /*8930*/  PLOP3.LUT P2, PT, PT, PT, UP0, 0x80, 0x0 ;  /* 0x000000000000781c */ /* 0x000fe20003f4f008 */
[----:B------:R-:W-:Y:S01]  /*8940*/  UIMAD.WIDE UR14, UR13, 0x4, UR14 ;  /* 0x000000040d0e78a5 */ /* 0x000fe2000f8e020e */
[----:B------:R3:W4:Y:S01]  /*8950*/  @P1 LDG.E R4, desc[UR46][R2.64] ;  /* 0x0000002e02041981 */ /* 0x000722000c1e1900 */
[----:B------:R-:W-:-:S06]  /*8960*/  UISETP.NE.AND.EX UP2, UPT, UR5, URZ, UPT, UP2 ;  /* 0x0000003f0500728c */ /* 0x000fcc000bf45320 */
[----:B------:R-:W-:Y:S01]  /*8970*/  PLOP3.LUT P3, PT, PT, PT, UP2, 0x80, 0x0 ;  /* 0x000000000000781c */ /* 0x000fe20003f6f028 */
[----:B---3--:R-:W-:-:S04]  /*8980*/  IMAD.U32 R2, RZ, RZ, UR14 ;  /* 0x0000000eff027e24 */ /* 0x008fc8000f8e00ff */
[----:B------:R-:W-:Y:S01]  /*8990*/  @UP2 ULDC.64 UR4, c[0x0][0x780] ;  /* 0x0001e00000042ab9 */ /* 0x000fe20000000a00 */
[----:B------:R-:W-:Y:S01]  /*89a0*/  IMAD.U32 R3, RZ, RZ, UR15 ;  /* 0x0000000fff037e24 */ /* 0x000fe2000f8e00ff */
[----:B------:R-:W-:-:S04]  /*89b0*/  @UP2 UIMAD.WIDE UR4, UR13, 0x4, UR4 ;  /* 0x000000040d0428a5 */ /* 0x000fc8000f8e0204 */
[----:B------:R3:W4:Y:S02]  /*89c0*/  @P2 LDG.E R5, desc[UR46][R2.64] ;  /* 0x0000002e02052981 */ /* 0x000724000c1e1900 */
[----:B---3--:R-:W-:Y:S02]  /*89d0*/  IMAD.U32 R2, RZ, RZ, UR4 ;  /* 0x00000004ff027e24 */ /* 0x008fe4000f8e00ff */
[----:B------:R-:W-:-:S05]  /*89e0*/  IMAD.U32 R3, RZ, RZ, UR5 ;  /* 0x00000005ff037e24 */ /* 0x000fca000f8e00ff */
[----:B-1----:R1:W5:Y:S01]  /*89f0*/  @P3 LDG.E R0, desc[UR46][R2.64] ;  /* 0x0000002e02003981 */ /* 0x002362000c1e1900 */
        /* <DEDUP_REMOVED lines=10> */
[----:B------:R-:W-:-:S03]  /*8aa0*/  @P2 R2UR UR11, R5 ;  /* 0x00000000050b22ca */ /* 0x000fc600000e0000 */
[----:B------:R-:W-:-:S04]  /*8ab0*/  @UP1 ULOP3.LUT UR10, UR5, 0xffffffc0, URZ, 0xc0, !UPT ;  /* 0xffffffc0050a1892 */ /* 0x000fc8000f8ec03f */
[----:B------:R-:W-:Y:S01]  /*8ac0*/  @UP1 USHF.R.S32.HI UR12, URZ, 0x1f, UR10 ;  /* 0x0000001f3f0c1899 */ /* 0x000fe2000801140a */
[----:B-1----:R-:W-:Y:S11]  /*8ad0*/  @P3 BRA `(.L_x_2763) ;  /* 0x0000000000183947 */ /* 0x002ff60003800000 */
[----:B------:R-:W-:Y:S05]  /*8ae0*/  @!P1 BRA `(.L_x_2763) ;  /* 0x0000000000149947 */ /* 0x000fea0003800000 */
[----:B------:R-:W-:Y:S02]  /*8af0*/  IMAD.U32 R2, RZ, RZ, UR8 ;  /* 0x00000008ff027e24 */ /* 0x000fe4000f8e00ff */
[----:B------:R-:W-:-:S05]  /*8b00*/  IMAD.U32 R3, RZ, RZ, UR9 ;  /* 0x00000009ff037e24 */ /* 0x000fca000f8e00ff */
[----:B------:R-:W2:Y:S04]  /*8b10*/  LDG.E R5, desc[UR46][R2.64] ;  /* 0x0000002e02057981 */ /* 0x000ea8000c1e1900 */
[----:B-----5:R-:W2:Y:S02]  /*8b20*/  LDG.E R0, desc[UR46][R2.64+0x4] ;  /* 0x0000042e02007981 */ /* 0x020ea4000c1e1900 */
[----:B--2---:R-:W-:-:S07]  /*8b30*/  IMAD.IADD R0, R0, 0x1, -R5 ;  /* 0x0000000100007824 */ /* 0x004fce00078e0a05 */
.L_x_2763:
[----:B------:R-:W-:Y:S01]  /*8b40*/  UMOV UR4, URZ ;  /* 0x0000003f00047c82 */ /* 0x000fe20008000000 */
[----:B------:R-:W-:Y:S01]  /*8b50*/  UMOV UR5, URZ ;  /* 0x0000003f00057c82 */ /* 0x000fe20008000000 */
[----:B------:R-:W-:Y:S01]  /*8b60*/  IMAD.U32 R4, RZ, RZ, UR18 ;  /* 0x00000012ff047e24 */ /* 0x000fe2000f8e00ff */
[----:B------:R-:W-:Y:S01]  /*8b70*/  @UP1 UMOV UR4, UR10 ;  /* 0x0000000a00041c82 */ /* 0x000fe20008000000 */
[----:B------:R-:W-:Y:S01]  /*8b80*/  @UP1 UMOV UR5, UR12 ;  /* 0x0000000c00051c82 */ /* 0x000fe20008000000 */
[----:B------:R-:W-:Y:S05]  /*8b90*/  @!P0 BRA `(.L_x_2764) ;  /* 0x0000000000188947 */ /* 0x000fea0003800000 */
[----:B------:R-:W-:Y:S02]  /*8ba0*/  ULDC.64 UR8, c[0x0][0x788] ;  /* 0x0001e20000087ab9 */ /* 0x000fe40000000a00 */
[----:B------:R-:W-:-:S06]  /*8bb0*/  UIMAD.WIDE UR8, UR13, 0x4, UR8 ;  /* 0x000000040d0878a5 */ /* 0x000fcc000f8e0208 */
[----:B------:R-:W-:Y:S02]  /*8bc0*/  IMAD.U32 R2, RZ, RZ, UR8 ;  /* 0x00000008ff027e24 */ /* 0x000fe4000f8e00ff */
[----:B------:R-:W-:-:S05]  /*8bd0*/  IMAD.U32 R3, RZ, RZ, UR9 ;  /* 0x00000009ff037e24 */ /* 0x000fca000f8e00ff */
[----:B------:R1:W5:Y:S01]  /*8be0*/  LDG.E R4, desc[UR46][R2.64] ;  /* 0x0000002e02047981 */ /* 0x000362000c1e1900 */
[----:B------:R-:W-:Y:S05]  /*8bf0*/  BRA `(.L_x_2765) ;  /* 0x0000000000187947 */ /* 0x000fea0003800000 */
.L_x_2764:
[----:B------:R-:W-:Y:S05]  /*8c00*/  @!P2 BRA `(.L_x_2765) ;  /* 0x000000000014a947 */ /* 0x000fea0003800000 */
[----:B------:R-:W-:Y:S02]  /*8c10*/  IMAD.U32 R2, RZ, RZ, UR14 ;  /* 0x0000000eff027e24 */ /* 0x000fe4000f8e00ff */
[----:B------:R-:W-:-:S05]  /*8c20*/  IMAD.U32 R3, RZ, RZ, UR15 ;  /* 0x0000000fff037e24 */ /* 0x000fca000f8e00ff */
[----:B------:R-:W2:Y:S04]  /*8c30*/  LDG.E R5, desc[UR46][R2.64] ;  /* 0x0000002e02057981 */ /* 0x000ea8000c1e1900 */
[----:B------:R-:W2:Y:S02]  /*8c40*/  LDG.E R4, desc[UR46][R2.64+0x4] ;  /* 0x0000042e02047981 */ /* 0x000ea4000c1e1900 */
[----:B--2---:R-:W-:-:S07]  /*8c50*/  IMAD.IADD R4, R4, 0x1, -R5 ;  /* 0x0000000104047824 */ /* 0x004fce00078e0a05 */
.L_x_2765:
[----:B-1----:R-:W-:Y:S01]  /*8c60*/  IMAD.U32 R3, RZ, RZ, UR7 ;  /* 0x00000007ff037e24 */ /* 0x002fe2000f8e00ff */
[----:B------:R-:W-:-:S03]  /*8c70*/  ULDC UR8, c[0x0][0x74c] ;  /* 0x0001d30000087ab9 */ /* 0x000fc60000000800 */
[----:B-----5:R-:W-:Y:S02]  /*8c80*/  IMAD R3, R3, 0x80, R0 ;  /* 0x0000008003037824 */ /* 0x020fe400078e0200 */
[----:B------:R-:W-:-:S03]  /*8c90*/  VIADD R0, R0, 0x3f ;  /* 0x0000003f00007836 */ /* 0x000fc60000000000 */
[----:B------:R-:W-:-:S04]  /*8ca0*/  IADD3 R3, R3, -UR8, -R4 ;  /* 0x8000000803037c10 */ /* 0x000fc8000fffe804 */
[----:B------:R-:W-:-:S04]  /*8cb0*/  SHF.R.S32.HI R2, RZ, 0x1f, R3 ;  /* 0x0000001fff027819 */ /* 0x000fc80000011403 */
[----:B------:R-:W-:Y:S02]  /*8cc0*/  LEA.HI R2, R2, R3, RZ, 0x6 ;  /* 0x0000000302027211 */ /* 0x000fe400078f30ff */
[----:B------:R-:W-:Y:S02]  /*8cd0*/  SHF.R.S32.HI R3, RZ, 0x1f, R0 ;  /* 0x0000001fff037819 */ /* 0x000fe40000011400 */
[----:B------:R-:W-:Y:S02]  /*8ce0*/  SHF.R.S32.HI R2, RZ, 0x6, R2 ;  /* 0x00000006ff027819 */ /* 0x000fe40000011402 */
[----:B------:R-:W-:Y:S02]  /*8cf0*/  LEA.HI R0, R3, R0, RZ, 0x6 ;  /* 0x0000000003007211 */ /* 0x000fe400078f30ff */
[----:B------:R-:W-:Y:S01]  /*8d00*/  VIMNMX R4, RZ, R2, !PT ;  /* 0x00000002ff047248 */ /* 0x000fe20007fe0100 */
[----:B------:R-:W-:Y:S01]  /*8d10*/  IMAD.MOV.U32 R2, RZ, RZ, RZ ;  /* 0x000000ffff027224 */ /* 0x000fe200078e00ff */
[----:B------:R-:W-:-:S04]  /*8d20*/  SHF.R.S32.HI R0, RZ, 0x6, R0 ;  /* 0x00000006ff007819 */ /* 0x000fc80000011400 */
[----:B------:R-:W-:-:S13]  /*8d30*/  ISETP.GT.AND P0, PT, R0, R4, PT ;  /* 0x000000040000720c */ /* 0x000fda0003f04270 */
[----:B------:R-:W-:Y:S05]  /*8d40*/  @!P0 BRA `(.L_x_2762) ;  /* 0x0000002000b48947 */ /* 0x000fea0003800000 */
[----:B------:R-:W-:Y:S01]  /*8d50*/  USHF.R.S32.HI UR10, URZ, 0x1f, UR20 ;  /* 0x0000001f3f0a7899 */ /* 0x000fe20008011414 */
[----:B------:R-:W-:Y:S01]  /*8d60*/  BSSY B0, `(.L_x_2762) ;  /* 0x000022b000007945 */ /* 0x000fe20003800000 */
[----:B------:R-:W-:Y:S01]  /*8d70*/  UISETP.NE.U32.AND UP1, UPT, UR16, URZ, UPT ;  /* 0x0000003f1000728c */ /* 0x000fe2000bf25070 */
[----:B------:R-:W-:Y:S01]  /*8d80*/  IMAD.MOV.U32 R2, RZ, RZ, RZ ;  /* 0x000000ffff027224 */ /* 0x000fe200078e00ff */
[----:B------:R-:W-:Y:S01]  /*8d90*/  ULDC.64 UR14, c[0x0][0x718] ;  /* 0x0001c600000e7ab9 */ /* 0x000fe20000000a00 */
[----:B------:R-:W-:Y:S01]  /*8da0*/  UMOV UR8, UR4 ;  /* 0x0000000400087c82 */ /* 0x000fe20008000000 */
[----:B------:R-:W-:Y:S02]  /*8db0*/  UIMAD UR12, UR10, UR14, URZ ;  /* 0x0000000e0a0c72a4 */ /* 0x000fe4000f8e023f */
[----:B------:R-:W-:Y:S02]  /*8dc0*/  UISETP.NE.AND.EX UP1, UPT, UR17, URZ, UPT, UP1 ;  /* 0x0000003f1100728c */ /* 0x000fe4000bf25310 */
[----:B------:R-:W-:Y:S01]  /*8dd0*/  UIMAD UR12, UR20, UR15, UR12 ;  /* 0x0000000f140c72a4 */ /* 0x000fe2000f8e020c */
[----:B------:R-:W-:-:S02]  /*8de0*/  ULDC.64 UR16, c[0x0][0x730] ;  /* 0x0001cc0000107ab9 */ /* 0x000fc40000000a00 */
[----:B------:R-:W-:Y:S01]  /*8df0*/  ULDC UR15, c[0x0][0x2e8] ;  /* 0x0000ba00000f7ab9 */ /* 0x000fe20000000800 */
[----:B------:R-:W-:Y:S01]  /*8e00*/  UIMAD UR10, UR10, UR16, URZ ;  /* 0x000000100a0a72a4 */ /* 0x000fe2000f8e023f */
[----:B------:R-:W-:Y:S01]  /*8e10*/  UMOV UR9, UR5 ;  /* 0x0000000500097c82 */ /* 0x000fe20008000000 */
[----:B------:R-:W-:Y:S02]  /*8e20*/  UISETP.NE.AND UP2, UPT, UR15, 0x1, UPT ;  /* 0x000000010f00788c */ /* 0x000fe4000bf45270 */
[----:B------:R-:W-:Y:S02]  /*8e30*/  UIMAD.WIDE.U32 UR4, UR20, UR14, UR8 ;  /* 0x0000000e140472a5 */ /* 0x000fe4000f8e0008 */
[----:B------:R-:W-:Y:S02]  /*8e40*/  UIMAD.WIDE.U32 UR8, UR20, UR16, UR8 ;  /* 0x00000010140872a5 */ /* 0x000fe4000f8e0008 */
[----:B------:R-:W-:Y:S02]  /*8e50*/  UIMAD UR14, UR20, UR17, UR10 ;  /* 0x00000011140e72a4 */ /* 0x000fe4000f8e020a */
[----:B------:R-:W-:Y:S01]  /*8e60*/  USHF.R.S32.HI UR10, URZ, 0x1f, UR13 ;  /* 0x0000001f3f0a7899 */ /* 0x000fe2000801140d */
[----:B------:R-:W-:Y:S01]  /*8e70*/  ELECT P0, URZ, PT ;  /* 0x00000000003f782f */ /* 0x000fe20003800000 */
[----:B------:R-:W-:-:S02]  /*8e80*/  USEL UR21, UR13, URZ, !UP1 ;  /* 0x0000003f0d157287 */ /* 0x000fc4000c800000 */
[----:B------:R-:W-:Y:S01]  /*8e90*/  UIADD3 UR9, UR9, UR14, URZ ;  /* 0x0000000e09097290 */ /* 0x000fe2000fffe03f */
[----:B------:R-:W-:Y:S01]  /*8ea0*/  ULDC.64 UR18, c[0x0][0x738] ;  /* 0x0001ce0000127ab9 */ /* 0x000fe20000000a00 */
[----:B------:R-:W-:Y:S01]  /*8eb0*/  USEL UR10, UR10, URZ, !UP1 ;  /* 0x0000003f0a0a7287 */ /* 0x000fe2000c800000 */
[----:B------:R-:W-:Y:S01]  /*8ec0*/  ULDC.64 UR16, c[0x0][0x720] ;  /* 0x0001c80000107ab9 */ /* 0x000fe20000000a00 */
[----:B------:R-:W-:Y:S02]  /*8ed0*/  UIMAD.WIDE.U32 UR14, UR18, UR21, UR8 ;  /* 0x00000015120e72a5 */ /* 0x000fe4000f8e0008 */
[----:B------:R-:W-:Y:S01]  /*8ee0*/  UIADD3 UR23, UR5, UR12, URZ ;  /* 0x0000000c05177290 */ /* 0x000fe2000fffe03f */
[----:B------:R-:W-:Y:S01]  /*8ef0*/  @UP2 ULDC UR8, c[0x0][0x2ec] ;  /* 0x0000bb0000082ab9 */ /* 0x000fe20000000800 */
[----:B------:R-:W-:Y:S02]  /*8f00*/  UIMAD UR5, UR10, UR16, URZ ;  /* 0x000000100a0572a4 */ /* 0x000fe4000f8e023f */
[----:B------:R-:W-:-:S02]  /*8f10*/  UIMAD UR10, UR10, UR18, URZ ;  /* 0x000000120a0a72a4 */ /* 0x000fc4000f8e023f */
[----:B------:R-:W-:Y:S02]  /*8f20*/  UIMAD.WIDE.U32 UR8, UR20, UR8, URZ ;  /* 0x00000008140872a5 */ /* 0x000fe4000f8e003f */
[----:B------:R-:W-:Y:S01]  /*8f30*/  ULEA UR11, UR7, UR11, 0x7 ;  /* 0x0000000b070b7291 */ /* 0x000fe2000f8e383f */
[----:B------:R-:W-:Y:S02]  /*8f40*/  UMOV UR22, UR4 ;  /* 0x0000000400167c82 */ /* 0x000fe40008000000 */
[----:B------:R-:W-:Y:S01]  /*8f50*/  @UP2 ULDC UR7, c[0x0][0x2f0] ;  /* 0x0000bc0000072ab9 */ /* 0x000fe20000000800 */
[----:B------:R-:W-:Y:S01]  /*8f60*/  UMOV UR12, UR20 ;  /* 0x00000014000c7c82 */ /* 0x000fe20008000000 */
[----:B------:R-:W-:Y:S02]  /*8f70*/  UIMAD UR5, UR17, UR21, UR5 ;  /* 0x00000015110572a4 */ /* 0x000fe4000f8e0205 */
[----:B------:R-:W-:Y:S02]  /*8f80*/  UIMAD.WIDE.U32 UR22, UR16, UR21, UR22 ;  /* 0x00000015101672a5 */ /* 0x000fe4000f8e0016 */
[----:B------:R-:W-:-:S02]  /*8f90*/  UIMAD UR4, UR19, UR21, UR10 ;  /* 0x00000015130472a4 */ /* 0x000fc4000f8e020a */
        /* <DEDUP_REMOVED lines=10> */
.L_x_2795:
        /* <DEDUP_REMOVED lines=15> */
.L_x_2768:
[----:B------:R-:W-:Y:S01]  /*9130*/  R2UR UR19, R4 ;  /* 0x00000000041372ca */ /* 0x000fe200000e0000 */
[----:B------:R-:W2:Y:S01]  /*9140*/  LDC.64 R12, c[0x0][0x198] ;  /* 0x00006600ff0c7b82 */ /* 0x000ea20000000a00 */
[----:B------:R-:W-:Y:S01]  /*9150*/  ULDC.64 UR8, c[0x0][0x700] ;  /* 0x0001c00000087ab9 */ /* 0x000fe20000000a00 */
[----:B------:R-:W-:Y:S01]  /*9160*/  UMOV UR50, 0x0 ;  /* 0x0000000000327882 */ /* 0x000fe20000000000 */
[----:B------:R-:W-:Y:S01]  /*9170*/  IMAD.U32 R9, RZ, RZ, UR8 ;  /* 0x00000008ff097e24 */ /* 0x000fe2000f8e00ff */
[----:B------:R-:W-:Y:S01]  /*9180*/  R2UR UR8, R15 ;  /* 0x000000000f0872ca */ /* 0x000fe200000e0000 */
[----:B------:R-:W-:Y:S01]  /*9190*/  IMAD.U32 R8, RZ, RZ, UR9 ;  /* 0x00000009ff087e24 */ /* 0x000fe2000f8e00ff */
[----:B------:R-:W-:Y:S01]  /*91a0*/  UMOV UR51, 0x14f00000 ;  /* 0x14f0000000337882 */ /* 0x000fe20000000000 */
[----:B------:R-:W-:Y:S01]  /*91b0*/  UMOV UR18, URZ ;  /* 0x0000003f00127c82 */ /* 0x000fe20008000000 */
[----:B------:R-:W-:Y:S01]  /*91c0*/  UMOV UR42, 0x20 ;  /* 0x00000020002a7882 */ /* 0x000fe20000000000 */
[----:B------:R-:W-:Y:S01]  /*91d0*/  UMOV UR44, UR20 ;  /* 0x00000014002c7c82 */ /* 0x000fe20008000000 */
[----:B------:R-:W-:Y:S01]  /*91e0*/  UMOV UR45, UR21 ;  /* 0x00000015002d7c82 */ /* 0x000fe20008000000 */
[----:B------:R-:W-:Y:S01]  /*91f0*/  UMOV UR34, 0x40 ;  /* 0x0000004000227882 */ /* 0x000fe20000000000 */
[----:B------:R-:W-:Y:S01]  /*9200*/  USHF.L.U32 UR19, UR19, 0x6, URZ ;  /* 0x0000000613137899 */ /* 0x000fe2000800063f */
[----:B------:R-:W-:Y:S01]  /*9210*/  IMAD.MOV.U32 R16, RZ, RZ, RZ ;  /* 0x000000ffff107224 */ /* 0x000fe200078e00ff */
[----:B------:R-:W-:Y:S01]  /*9220*/  UMOV UR36, UR20 ;  /* 0x0000001400247c82 */ /* 0x000fe20008000000 */
[----:B------:R-:W-:Y:S01]  /*9230*/  UMOV UR37, UR21 ;  /* 0x0000001500257c82 */ /* 0x000fe20008000000 */
[----:B------:R-:W-:-:S02]  /*9240*/  UIADD3 UR7, UP0, UR19, UR22, URZ ;  /* 0x0000001613077290 */ /* 0x000fc4000ff1e03f */
[----:B------:R-:W-:Y:S01]  /*9250*/  IMAD.U32 R3, RZ, RZ, UR19 ;  /* 0x00000013ff037e24 */ /* 0x000fe2000f8e00ff */
[----:B------:R-:W-:Y:S02]  /*9260*/  UIADD3 UR16, UR8, 0x12000, URZ ;  /* 0x0001200008107890 */ /* 0x000fe4000fffe03f */
[----:B------:R-:W-:Y:S01]  /*9270*/  UIADD3 UR17, UR8, 0x26810, URZ ;  /* 0x0002681008117890 */ /* 0x000fe2000fffe03f */
[----:B------:R-:W-:Y:S01]  /*9280*/  PLOP3.LUT P1, PT, PT, PT, UP0, 0x80, 0x0 ;  /* 0x000000000000781c */ /* 0x000fe20003f2f008 */
[----:B-1----:R-:W-:Y:S01]  /*9290*/  IMAD.U32 R2, RZ, RZ, UR7 ;  /* 0x00000007ff027e24 */ /* 0x002fe2000f8e00ff */
[----:B------:R-:W-:Y:S01]  /*92a0*/  UIADD3 UR19, UR19, UR6, URZ ;  /* 0x0000000613137290 */ /* 0x000fe2000fffe03f */
[----:B--2---:R-:W-:Y:S01]  /*92b0*/  IMAD.MOV.U32 R7, RZ, RZ, R12 ;  /* 0x000000ffff077224 */ /* 0x004fe200078e000c */
[----:B------:R-:W-:Y:S01]  /*92c0*/  LEA.HI.X.SX32 R3, R3, R14, 0x1, P1 ;  /* 0x0000000e03037211 */ /* 0x000fe200008f0eff */
[----:B------:R-:W-:Y:S01]  /*92d0*/  IMAD.MOV.U32 R6, RZ, RZ, R13 ;  /* 0x000000ffff067224 */ /* 0x000fe200078e000d */
[C---:B------:R-:W-:Y:S01]  /*92e0*/  LEA R5, P1, R2.reuse, R9, 0x2 ;  /* 0x0000000902057211 */ /* 0x040fe200078210ff */
[----:B------:R-:W-:Y:S01]  /*92f0*/  UIADD3 UR40, UR8, 0x13000, URZ ;  /* 0x0001300008287890 */ /* 0x000fe2000fffe03f */
[----:B------:R-:W-:Y:S01]  /*9300*/  IMAD.MOV.U32 R12, RZ, RZ, 0xc000 ;  /* 0x0000c000ff0c7424 */ /* 0x000fe200078e00ff */
[----:B------:R-:W-:Y:S01]  /*9310*/  UIADD3 UR32, UR8, 0x14000, URZ ;  /* 0x0001400008207890 */ /* 0x000fe2000fffe03f */
[----:B------:R-:W-:Y:S01]  /*9320*/  LEA.HI.X R2, R2, R8, R3, 0x2, P1 ;  /* 0x0000000802027211 */ /* 0x000fe200008f1403 */
[----:B------:R-:W-:Y:S01]  /*9330*/  UIADD3 UR52, UR8, 0x1e000, URZ ;  /* 0x0001e00008347890 */ /* 0x000fe2000fffe03f */
[----:B------:R-:W-:Y:S01]  /*9340*/  R2UR UR24, R5 ;  /* 0x00000000051872ca */ /* 0x000fe200000e0000 */
[----:B------:R-:W-:Y:S01]  /*9350*/  UMOV UR41, UR17 ;  /* 0x0000001100297c82 */ /* 0x000fe20008000000 */
[----:B------:R-:W-:Y:S01]  /*9360*/  R2UR UR25, R2 ;  /* 0x00000000021972ca */ /* 0x000fe200000e0000 */
[----:B------:R-:W-:Y:S01]  /*9370*/  UMOV UR43, UR19 ;  /* 0x00000013002b7c82 */ /* 0x000fe20008000000 */
[C---:B------:R-:W-:Y:S01]  /*9380*/  IADD3 R2, P1, R7.reuse, 0x2f0, RZ ;  /* 0x000002f007027810 */ /* 0x040fe20007f3e0ff */
[----:B------:R-:W-:Y:S01]  /*9390*/  UMOV UR33, UR17 ;  /* 0x0000001100217c82 */ /* 0x000fe20008000000 */
[----:B------:R-:W-:Y:S01]  /*93a0*/  UMOV UR35, UR19 ;  /* 0x0000001300237c82 */ /* 0x000fe20008000000 */
[----:B------:R-:W-:Y:S01]  /*93b0*/  UMOV UR7, 0x10 ;  /* 0x0000001000077882 */ /* 0x000fe20000000000 */
[----:B------:R-:W-:Y:S01]  /*93c0*/  R2UR UR54, R2 ;  /* 0x00000000023672ca */ /* 0x000fe200000e0000 */
[----:B------:R-:W-:Y:S01]  /*93d0*/  UMOV UR53, UR17 ;  /* 0x0000001100357c82 */ /* 0x000fe20008000000 */
[----:B------:R-:W-:Y:S01]  /*93e0*/  IADD3 R2, P2, R7, 0x3f0, RZ ;  /* 0x000003f007027810 */ /* 0x000fe20007f5e0ff */
[----:B------:R-:W-:Y:S01]  /*93f0*/  UIADD3 UR9, UR8, 0x26800, URZ ;  /* 0x0002680008097890 */ /* 0x000fe2000fffe03f */
[----:B------:R-:W-:Y:S01]  /*9400*/  VIADD R5, R0, 0xffffffff ;  /* 0xffffffff00057836 */ /* 0x000fe20000000000 */
[----:B------:R-:W-:Y:S01]  /*9410*/  UMOV UR10, UR18 ;  /* 0x00000012000a7c82 */ /* 0x000fe20008000000 */
[----:B------:R-:W-:Y:S01]  /*9420*/  R2UR UR30, R2 ;  /* 0x00000000021e72ca */ /* 0x000fe200000e0000 */
[--C-:B------:R-:W-:Y:S01]  /*9430*/  IMAD.X R2, RZ, RZ, R6.reuse, P1 ;  /* 0x000000ffff027224 */ /* 0x100fe200008e0606 */
[----:B------:R-:W-:Y:S01]  /*9440*/  UMOV UR26, 0x10 ;  /* 0x00000010001a7882 */ /* 0x000fe20000000000 */
[----:B------:R1:W-:Y:S01]  /*9450*/  STL [R1], R5 ;  /* 0x0000000501007387 */ /* 0x0003e20000100800 */
[----:B------:R-:W-:Y:S01]  /*9460*/  UMOV UR27, UR11 ;  /* 0x0000000b001b7c82 */ /* 0x000fe20008000000 */
[----:B------:R-:W-:Y:S01]  /*9470*/  UMOV UR28, UR12 ;  /* 0x0000000c001c7c82 */ /* 0x000fe20008000000 */
[----:B------:R-:W-:Y:S01]  /*9480*/  R2UR UR55, R2 ;  /* 0x00000000023772ca */ /* 0x000fe200000e0000 */
[----:B------:R-:W-:Y:S01]  /*9490*/  IMAD.X R2, RZ, RZ, R6, P2 ;  /* 0x000000ffff027224 */ /* 0x000fe200010e0606 */
[----:B------:R-:W-:Y:S01]  /*94a0*/  UMOV UR29, UR13 ;  /* 0x0000000d001d7c82 */ /* 0x000fe20008000000 */
[----:B------:R-:W-:Y:S01]  /*94b0*/  UIADD3 UR56, UR8, 0x3000, URZ ;  /* 0x0000300008387890 */ /* 0x000fe2000fffe03f */
[----:B------:R-:W-:-:S02]  /*94c0*/  UMOV UR58, 0x30 ;  /* 0x00000030003a7882 */ /* 0x000fc40000000000 */
        /* <DEDUP_REMOVED lines=8> */
[----:B------:R-:W-:-:S04]  /*9550*/  ISETP.GE.AND P1, PT, R4, R5, PT ;  /* 0x000000050400720c */ /* 0x000fc80003f26270 */
[----:B------:R-:W-:-:S13]  /*9560*/  R2UR UR49, R3 ;  /* 0x00000000033172ca */ /* 0x000fda00000e0000 */
[----:B------:R2:W-:Y:S01]  /*9570*/  UTMALDG.4D [UR16], [UR48], desc[UR50] ;  /* 0x00003210300075b4 */ /* 0x0005e20008019000 */
[----:B------:R3:W-:Y:S01]  /*9580*/  UTMALDG.4D [UR40], [UR48], desc[UR50] ;  /* 0x00003228300075b4 */ /* 0x0007e20008019000 */
[----:B------:R-:W-:Y:S01]  /*9590*/  UTMALDG.4D [UR32], [UR48], desc[UR50] ;  /* 0x00003220300075b4 */ /* 0x000fe20008019000 */
[----:B------:R4:W-:Y:S01]  /*95a0*/  UBLKCP.S.G [UR52], [UR24], UR7 ;  /* 0x00000034180073ba */ /* 0x0009e20008000207 */
[----:B------:R1:W-:Y:S01]  /*95b0*/  SYNCS.ARRIVE.TRANS64 RZ, [R15+URZ+0x26800], R12 ;  /* 0x0268000c0fff79a7 */ /* 0x0003e2000800003f */
[----:B--2---:R-:W-:Y:S01]  /*95c0*/  UMOV UR16, 0x0 ;  /* 0x0000000000107882 */ /* 0x004fe20000000000 */
[----:B------:R-:W-:Y:S02]  /*95d0*/  UMOV UR17, 0x10000000 ;  /* 0x1000000000117882 */ /* 0x000fe40000000000 */
[----:B------:R2:W-:Y:S01]  /*95e0*/  UTMALDG.4D [UR8], [UR54], desc[UR16] ;  /* 0x00001008360075b4 */ /* 0x0005e20008019000 */
[----:B---3--:R-:W-:Y:S01]  /*95f0*/  UIADD3 UR40, UR8, 0x5000, URZ ;  /* 0x0000500008287890 */ /* 0x008fe2000fffe03f */
[----:B------:R-:W-:Y:S01]  /*9600*/  UMOV UR42, 0x50 ;  /* 0x00000050002a7882 */ /* 0x000fe20000000000 */
[----:B------:R-:W-:Y:S01]  /*9610*/  UMOV UR43, UR11 ;  /* 0x0000000b002b7c82 */ /* 0x000fe20008000000 */
[----:B------:R-:W-:Y:S01]  /*9620*/  UMOV UR44, UR12 ;  /* 0x0000000c002c7c82 */ /* 0x000fe20008000000 */
[----:B------:R-:W-:Y:S01]  /*9630*/  UMOV UR45, UR13 ;  /* 0x0000000d002d7c82 */ /* 0x000fe20008000000 */
[----:B----4-:R-:W-:-:S02]  /*9640*/  UIADD3 UR24, UR8, 0x1000, URZ ;  /* 0x0000100008187890 */ /* 0x010fc4000fffe03f */
[----:B------:R-:W-:Y:S01]  /*9650*/  UIADD3 UR32, UR8, 0x2000, URZ ;  /* 0x0000200008207890 */ /* 0x000fe2000fffe03f */
[----:B------:R-:W-:Y:S01]  /*9660*/  UMOV UR25, UR9 ;  /* 0x0000000900197c82 */ /* 0x000fe20008000000 */
[----:B------:R-:W-:Y:S01]  /*9670*/  UMOV UR34, 0x20 ;  /* 0x0000002000227882 */ /* 0x000fe20000000000 */
[----:B------:R-:W-:Y:S01]  /*9680*/  UMOV UR35, UR11 ;  /* 0x0000000b00237c82 */ /* 0x000fe20008000000 */
        /* <DEDUP_REMOVED lines=10> */
[----:B------:R-:W-:Y:S01]  /*9730*/  UMOV UR41, UR9 ;  /* 0x0000000900297c82 */ /* 0x000fe20008000000 */
[----:B--2---:R-:W-:Y:S01]  /*9740*/  UMOV UR10, 0x40 ;  /* 0x00000040000a7882 */ /* 0x004fe20000000000 */
[----:B------:R2:W-:Y:S01]  /*9750*/  UTMALDG.4D [UR32], [UR54], desc[UR16] ;  /* 0x00001020360075b4 */ /* 0x0005e20008019000 */
[----:B------:R1:W-:Y:S01]  /*9760*/  UTMALDG.4D [UR56], [UR54], desc[UR16] ;  /* 0x00001038360075b4 */ /* 0x0003e20008019000 */
[----:B------:R1:W-:Y:S01]  /*9770*/  UTMALDG.4D [UR48], [UR54], desc[UR16] ;  /* 0x00001030360075b4 */ /* 0x0003e20008019000 */
[----:B---3--:R-:W-:Y:S01]  /*9780*/  UIADD3 UR24, UR8, 0x6000, URZ ;  /* 0x0000600008187890 */ /* 0x008fe2000fffe03f */
[----:B------:R-:W-:Y:S01]  /*9790*/  UMOV UR26, UR18 ;  /* 0x00000012001a7c82 */ /* 0x000fe20008000000 */
[----:B------:R1:W-:Y:S01]  /*97a0*/  UTMALDG.4D [UR40], [UR54], desc[UR16] ;  /* 0x00001028360075b4 */ /* 0x0003e20008019000 */
[----:B--2---:R-:W-:-:S02]  /*97b0*/  UIADD3 UR32, UR8, 0x8000, URZ ;  /* 0x0000800008207890 */ /* 0x004fc4000fffe03f */
[----:B------:R-:W-:-:S04]  /*97c0*/  UIADD3 UR8, UR8, 0xa000, URZ ;  /* 0x0000a00008087890 */ /* 0x000fc8000fffe03f */
[----:B------:R1:W-:Y:S03]  /*97d0*/  UTMALDG.4D [UR24], [UR30], desc[UR16] ;  /* 0x000010181e0075b4 */ /* 0x0003e60008019000 */
[----:B------:R1:W-:Y:S02]  /*97e0*/  UTMALDG.4D [UR32], [UR30], desc[UR16] ;  /* 0x000010201e0075b4 */ /* 0x0003e40008019000 */
[----:B------:R1:W-:Y:S02]  /*97f0*/  UTMALDG.4D [UR8], [UR30], desc[UR16] ;  /* 0x000010081e0075b4 */ /* 0x0003e40008019000 */
[----:B-1----:R-:W-:Y:S05]  /*9800*/  @P1 BRA `(.L_x_2769) ;  /* 0x0000001400081947 */ /* 0x002fea0003800000 */
[-C--:B------:R-:W-:Y:S01]  /*9810*/  LOP3.LUT R17, RZ, R4.reuse, RZ, 0x33, !PT ;  /* 0x00000004ff117212 */ /* 0x080fe200078e33ff */
[C---:B------:R-:W-:Y:S02]  /*9820*/  VIADD R5, R0.reuse, 0xfffffffe ;  /* 0xfffffffe00057836 */ /* 0x040fe40000000000 */
[----:B------:R-:W-:Y:S02]  /*9830*/  IMAD.MOV.U32 R10, RZ, RZ, 0x1 ;  /* 0x00000001ff0a7424 */ /* 0x000fe400078e00ff */
[----:B------:R-:W-:Y:S01]  /*9840*/  IMAD.IADD R17, R0, 0x1, R17 ;  /* 0x0000000100117824 */ /* 0x000fe200078e0211 */
[----:B------:R-:W-:Y:S01]  /*9850*/  ISETP.NE.AND P1, PT, R5, R4, PT ;  /* 0x000000040500720c */ /* 0x000fe20003f25270 */
[----:B------:R-:W-:-:S03]  /*9860*/  IMAD.MOV.U32 R0, RZ, RZ, R4 ;  /* 0x000000ffff007224 */ /* 0x000fc600078e0004 */
[----:B------:R-:W-:-:S05]  /*9870*/  LOP3.LUT R5, R17, 0x1, RZ, 0xc0, !PT ;  /* 0x0000000111057812 */ /* 0x000fca00078ec0ff */
[----:B------:R1:W-:Y:S04]  /*9880*/  STL [R1+0x4], R5 ;  /* 0x0000040501007387 */ /* 0x0003e80000100800 */
[----:B------:R-:W-:Y:S05]  /*9890*/  @!P1 BRA `(.L_x_2770) ;  /* 0x0000000c00409947 */ /* 0x000fea0003800000 */
[----:B------:R-:W-:Y:S02]  /*98a0*/  IMAD.IADD R17, R17, 0x1, -R5 ;  /* 0x0000000111117824 */ /* 0x000fe400078e0a05 */
[----:B------:R-:W-:Y:S02]  /*98b0*/  IMAD.MOV.U32 R0, RZ, RZ, R4 ;  /* 0x000000ffff007224 */ /* 0x000fe400078e0004 */
[----:B------:R-:W-:-:S07]  /*98c0*/  IMAD.MOV.U32 R10, RZ, RZ, 0x1 ;  /* 0x00000001ff0a7424 */ /* 0x000fce00078e00ff */
.L_x_2779:
[----:B-123--:R-:W-:-:S04]  /*98d0*/  SHF.L.U32 R18, R10, 0x1f, RZ ;  /* 0x0000001f0a127819 */ /* 0x00efc800000006ff */
[----:B------:R-:W2:Y:S02]  /*98e0*/  SYNCS.PHASECHK.TRANS64.TRYWAIT P1, [R15+URZ+0x26840], R18 ;  /* 0x026840120f0075a7 */ /* 0x000ea4000802017f */
[----:B--2---:R-:W-:Y:S05]  /*98f0*/  @!P1 BRA `(.L_x_2771) ;  /* 0x0000001800dc9947 */ /* 0x004fea0003800000 */
.L_x_2796:
        /* <DEDUP_REMOVED lines=8> */
.L_x_2772:
        /* <DEDUP_REMOVED lines=44> */
.L_x_2797:
        /* <DEDUP_REMOVED lines=8> */
.L_x_2774:
        /* <DEDUP_REMOVED lines=44> */
.L_x_2798:
        /* <DEDUP_REMOVED lines=8> */
.L_x_2776:
        /* <DEDUP_REMOVED lines=38> */
.L_x_2800:
        /* <DEDUP_REMOVED lines=8> */
.L_x_2778:
        /* <DEDUP_REMOVED lines=44> */
.L_x_2770:
[----:B------:R-:W4:Y:S02]  /*a5a0*/  LDL.LU R4, [R1+0x4] ;  /* 0x0000040001047983 */ /* 0x000f240000300800 */
[----:B----4-:R-:W-:Y:S02]  /*a5b0*/  ISETP.NE.AND P1, PT, R4, RZ, PT ;  /* 0x000000ff0400720c */ /* 0x010fe40003f25270 */
[----:B------:R4:W5:Y:S11]  /*a5c0*/  LDL R4, [R1] ;  /* 0x0000000001047983 */ /* 0x0009760000100800 */
[----:B----4-:R-:W-:Y:S05]  /*a5d0*/  @!P1 BRA `(.L_x_2769) ;  /* 0x0000000400949947 */ /* 0x010fea0003800000 */
[----:B------:R-:W-:-:S04]  /*a5e0*/  SHF.L.U32 R12, R10, 0x1f, RZ ;  /* 0x0000001f0a0c7819 */ /* 0x000fc800000006ff */
[----:B------:R-:W4:Y:S02]  /*a5f0*/  SYNCS.PHASECHK.TRANS64.TRYWAIT P1, [R15+URZ+0x26840], R12 ;  /* 0x0268400c0f0075a7 */ /* 0x000f24000802017f */
[----:B----4-:R-:W-:Y:S05]  /*a600*/  @!P1 BRA `(.L_x_2780) ;  /* 0x0000000c00ec9947 */ /* 0x010fea0003800000 */
.L_x_2801:
        /* <DEDUP_REMOVED lines=8> */
.L_x_2781:
        /* <DEDUP_REMOVED lines=41> */
.L_x_2802:
        /* <DEDUP_REMOVED lines=8> */
.L_x_2783:
[----:B------:R2:W5:Y:S01]  /*a9a0*/  LDL.LU R4, [R1] ;  /* 0x0000000001047983 */ /* 0x0005620000300800 */
        /* <DEDUP_REMOVED lines=40> */
.L_x_2769:
[----:B------:R-:W1:Y:S01]  /*ac30*/  S2R R0, SR_TID.X ;  /* 0x0000000000007919 */ /* 0x000e620000002100 */
[----:B------:R-:W-:Y:S01]  /*ac40*/  IMAD R3, R16, 0x8, R15 ;  /* 0x0000000810037824 */ /* 0x000fe200078e020f */
[----:B-1----:R-:W-:Y:S02]  /*ac50*/  LOP3.LUT R2, R0, 0x7f, RZ, 0xc0, !PT ;  /* 0x0000007f00027812 */ /* 0x002fe400078ec0ff */
[----:B------:R-:W-:Y:S02]  /*ac60*/  SHF.L.U32 R0, R10, 0x1f, RZ ;  /* 0x0000001f0a007819 */ /* 0x000fe400000006ff */
[----:B------:R-:W-:Y:S02]  /*ac70*/  ISETP.NE.AND P1, PT, R2, RZ, PT ;  /* 0x000000ff0200720c */ /* 0x000fe40003f25270 */
[----:B------:R-:W1:Y:S02]  /*ac80*/  SYNCS.PHASECHK.TRANS64.TRYWAIT P0, [R3+URZ+0x26840], R0 ;  /* 0x02684000030075a7 */ /* 0x000e64000800017f */
[----:B-1----:R-:W-:Y:S09]  /*ac90*/  @!P0 BRA `(.L_x_2784) ;  /* 0x0000000800708947 */ /* 0x002ff20003800000 */
.L_x_2803:
[----:B------:R-:W-:Y:S05]  /*aca0*/  @P1 BRA `(.L_x_2785) ;  /* 0x0000000000181947 */ /* 0x000fea0003800000 */
[----:B------:R-:W1:Y:S01]  /*acb0*/  S2R R2, SR_TID.X ;  /* 0x0000000000027919 */ /* 0x000e620000002100 */
[----:B------:R-:W-:-:S04]  /*acc0*/  IMAD.MOV.U32 R0, RZ, RZ, 0x3100 ;  /* 0x00003100ff007424 */ /* 0x000fc800078e00ff */
[----:B------:R1:W-:Y:S02]  /*acd0*/  SYNCS.ARRIVE.TRANS64 RZ, [R3+URZ+0x26830], R0 ;  /* 0x0268300003ff79a7 */ /* 0x0003e4000800003f */
[----:B-1----:R-:W-:-:S13]  /*ace0*/  LOP3.LUT P0, RZ, R2, 0x1f, RZ, 0xc0, !PT ;  /* 0x0000001f02ff7812 */ /* 0x002fda000780c0ff */
[----:B------:R-:W-:Y:S05]  /*acf0*/  @!P0 BRA `(.L_x_2785) ;  /* 0x0000000000048947 */ /* 0x000fea0003800000 */
[----:B------:R-:W-:Y:S01]  /*ad00*/  BPT.TRAP 0x1 ;  /* 0x000000040000795c */ /* 0x000fe20000300000 */
.L_x_2785:
        /* <DEDUP_REMOVED lines=48> */
.L_x_2766:
[----:B------:R-:W-:Y:S05]  /*b010*/  BSYNC B0 ;  /* 0x0000000000007941 */ /* 0x000fea0003800000 */
.L_x_2762:
[----:B------:R-:W-:-:S03]  /*b020*/  UMOV UR7, 0xffffffff ;  /* 0xffffffff00077882 */ /* 0x000fc60000000000 */
[----:B------:R-:W-:Y:S05]  /*b030*/  BRA.DIV UR7, `(.L_x_2786) ;  /* 0x00000006079c7947 */ /* 0x000fea000b800000 */
[----:B------:R-:W-:-:S13]  /*b040*/  ELECT P6, URZ, PT ;  /* 0x00000000003f782f */ /* 0x000fda00038c0000 */
.L_x_2806:
[----:B------:R-:W-:Y:S05]  /*b050*/  @!P6 BRA `(.L_x_2687) ;  /* 0x000000000084e947 */ /* 0x000fea0003800000 */
[----:B------:R-:W-:-:S06]  /*b060*/  ULOP3.LUT UR7, UR38, 0x2, URZ, 0xfc, !UPT ;  /* 0x0000000226077892 */ /* 0x000fcc000f8efc3f */
[----:B------:R-:W-:-:S05]  /*b070*/  IMAD.U32 R0, RZ, RZ, UR7 ;  /* 0x00000007ff007e24 */ /* 0x000fca000f8e00ff */
[----:B------:R-:W-:-:S13]  /*b080*/  ISETP.NE.AND P2, PT, R0, 0x3, PT ;  /* 0x000000030000780c */ /* 0x000fda0003f45270 */
[----:B------:R-:W-:Y:S05]  /*b090*/  @!P2 BRA `(.L_x_2787) ;  /* 0x000000000004a947 */ /* 0x000fea0003800000 */
[----:B------:R-:W-:Y:S01]  /*b0a0*/  BPT.TRAP 0x1 ;  /* 0x000000040000795c */ /* 0x000fe20000300000 */
.L_x_2787:
        /* <DEDUP_REMOVED lines=15> */
.L_x_2807:
[----:B------:R-:W2:Y:S02]  /*b1a0*/  SYNCS.PHASECHK.TRANS64.TRYWAIT P0, [R3+URZ], R0 ;  /* 0x00000000030075a7 */ /* 0x000ea4000800017f */
[----:B--2---:R-:W-:Y:S05]  /*b1b0*/  @!P0 BRA `(.L_x_2789) ;  /* 0x0000000400708947 */ /* 0x004fea0003800000 */
.L_x_2808:
[----:B------:R-:W-:Y:S05]  /*b1c0*/  @!P2 BRA `(.L_x_2790) ;  /* 0x000000000004a947 */ /* 0x000fea0003800000 */
[----:B------:R-:W-:Y:S01]  /*b1d0*/  BPT.TRAP 0x1 ;  /* 0x000000040000795c */ /* 0x000fe20000300000 */
.L_x_2790:
[----:B--2---:R-:W-:-:S04]  /*b1e0*/  VIADD R3, R8, 0x26840 ;  /* 0x0002684008037836 */ /* 0x004fc80000000000 */
[----:B------:R-:W-:-:S04]  /*b1f0*/  IMAD R5, R2, 0x8, R3 ;  /* 0x0000000802057824 */ /* 0x000fc800078e0203 */
[----:B------:R-:W2:Y:S02]  /*b200*/  SYNCS.PHASECHK.TRANS64.TRYWAIT P0, [R5+URZ], R4 ;  /* 0x00000004050075a7 */ /* 0x000ea4000800017f */
[----:B--2---:R-:W-:Y:S05]  /*b210*/  @!P0 BRA `(.L_x_2791) ;  /* 0x00000004006c8947 */ /* 0x004fea0003800000 */
.L_x_2809:
[----:B------:R-:W-:-:S07]  /*b220*/  IMAD R3, R6, 0x8, R3 ;  /* 0x0000000806037824 */ /* 0x000fce00078e0203 */
.L_x_2792:
[----:B---3--:R3:W4:Y:S02]  /*b230*/  SYNCS.PHASECHK.TRANS64.TRYWAIT P0, [R3+URZ], R0 ;  /* 0x00000000030075a7 */ /* 0x008724000800017f */
[----:B----4-:R-:W-:Y:S05]  /*b240*/  @!P0 NANOSLEEP.SYNCS 0x989680 ;  /* 0x009896800000895d */ /* 0x010fea0003900000 */
[----:B------:R-:W4:Y:S02]  /*b250*/  @!P0 SYNCS.PHASECHK.TRANS64 P0, [R3+URZ], R0 ;  /* 0x00000000030085a7 */ /* 0x000f24000800007f */
[----:B----4-:R-:W-:Y:S05]  /*b260*/  @!P0 BRA `(.L_x_2792) ;  /* 0xfffffffc00f08947 */ /* 0x010fea000383ffff */
.L_x_2687:
[----:B------:R-:W-:Y:S05]  /*b270*/  BSYNC B6 ;  /* 0x0000000000067941 */ /* 0x000fea0003800000 */
.L_x_2679:
[----:B------:R-:W-:Y:S05]  /*b280*/  EXIT ;  /* 0x000000000000794d */ /* 0x000fea0003800000 */
.L_x_2697:
[----:B------:R-:W-:Y:S02]  /*b290*/  IMAD.MOV.U32 R13, RZ, RZ, R17 ;  /* 0x000000ffff0d7224 */ /* 0x000fe400078e0011 */
[----:B------:R-:W-:Y:S02]  /*b2a0*/  IMAD.MOV.U32 R12, RZ, RZ, RZ ;  /* 0x000000ffff0c7224 */ /* 0x000fe400078e00ff */
[----:B------:R-:W-:Y:S02]  /*b2b0*/  IMAD.MOV.U32 R11, RZ, RZ, 0x1f ;  /* 0x0000001fff0b7424 */ /* 0x000fe400078e00ff */
[----:B------:R-:W-:-:S07]  /*b2c0*/  IMAD.MOV.U32 R15, RZ, RZ, -0x1 ;  /* 0xffffffffff0f7424 */ /* 0x000fce00078e00ff */
[----:B------:R-:W-:Y:S05]  /*b2d0*/  WARPSYNC.COLLECTIVE R15, `(.L_x_2793) ;  /* 0x000000000f087348 */ /* 0x000fea0003c00000 */
[----:B------:R1:W2:Y:S02]  /*b2e0*/  SHFL.IDX P6, R14, R13, R12, R11 ;  /* 0x0000000c0d0e7389 */ /* 0x0002a400000c000b */
[----:B-12---:R-:W-:Y:S01]  /*b2f0*/  ENDCOLLECTIVE ;  /* 0x000000000000791b */ /* 0x006fe20003800000 */
.L_x_2793:
[----:B------:R-:W-:Y:S05]  /*b300*/  BRA `(.L_x_2794) ;  /* 0xffffff6400047947 */ /* 0x000fea000383ffff */
.L_x_2699:
[----:B--2---:R2:W3:Y:S02]  /*b310*/  SYNCS.PHASECHK.TRANS64.TRYWAIT P0, [R235+URZ+0x26800], R4 ;  /* 0x02680004eb0075a7 */ /* 0x0044e4000800017f */
[----:B---3--:R-:W-:Y:S05]  /*b320*/  @!P0 NANOSLEEP.SYNCS 0x989680 ;  /* 0x009896800000895d */ /* 0x008fea0003900000 */
[----:B------:R-:W3:Y:S02]  /*b330*/  @!P0 SYNCS.PHASECHK.TRANS64 P0, [R235+URZ+0x26800], R4 ;  /* 0x02680004eb0085a7 */ /* 0x000ee4000800007f */
[----:B---3--:R-:W-:Y:S05]  /*b340*/  @!P0 BRA `(.L_x_2699) ;  /* 0xfffffffc00f08947 */ /* 0x008fea000383ffff */
[----:B------:R-:W-:Y:S05]  /*b350*/  BRA `(.L_x_2698) ;  /* 0xffffff64002c7947 */ /* 0x000fea000383ffff */
.L_x_2704:
[----:B--2---:R-:W-:-:S04]  /*b360*/  IMAD.U32 R5, RZ, RZ, UR7 ;  /* 0x00000007ff057e24 */ /* 0x004fc8000f8e00ff */
[----:B------:R2:W3:Y:S03]  /*b370*/  SYNCS.PHASECHK.TRANS64.TRYWAIT P1, [R5+URZ+0x26810], R120 ;  /* 0x02681078050075a7 */ /* 0x0004e6000802017f */
[----:B---3--:R-:W-:Y:S05]  /*b380*/  @!P1 NANOSLEEP.SYNCS 0x989680 ;  /* 0x009896800000995d */ /* 0x008fea0003900000 */
[----:B------:R-:W3:Y:S02]  /*b390*/  @!P1 SYNCS.PHASECHK.TRANS64 P1, [R5+URZ+0x26810], R120 ;  /* 0x02681078050095a7 */ /* 0x000ee4000802007f */
[----:B---3--:R-:W-:Y:S05]  /*b3a0*/  @!P1 BRA `(.L_x_2704) ;  /* 0xfffffffc00ec9947 */ /* 0x008fea000383ffff */
[----:B------:R-:W-:Y:S05]  /*b3b0*/  BRA `(.L_x_2703) ;  /* 0xffffff6c00807947 */ /* 0x000fea000383ffff */
.L_x_2708:
[----:B------:R-:W-:-:S04]  /*b3c0*/  IMAD.U32 R121, RZ, RZ, UR7 ;  /* 0x00000007ff797e24 */ /* 0x000fc8000f8e00ff */
[----:B------:R1:W1:Y:S03]  /*b3d0*/  SYNCS.PHASECHK.TRANS64.TRYWAIT P1, [R121+URZ+0x26830], R120 ;  /* 0x02683078790075a7 */ /* 0x000266000802017f */
[----:B-1----:R-:W-:Y:S05]  /*b3e0*/  @!P1 NANOSLEEP.SYNCS 0x989680 ;  /* 0x009896800000995d */ /* 0x002fea0003900000 */
[----:B------:R-:W1:Y:S02]  /*b3f0*/  @!P1 SYNCS.PHASECHK.TRANS64 P1, [R121+URZ+0x26830], R120 ;  /* 0x02683078790095a7 */ /* 0x000e64000802007f */
[----:B-1----:R-:W-:Y:S05]  /*b400*/  @!P1 BRA `(.L_x_2708) ;  /* 0xfffffffc00ec9947 */ /* 0x002fea000383ffff */
[----:B------:R-:W-:Y:S05]  /*b410*/  BRA `(.L_x_2707) ;  /* 0xffffff7400447947 */ /* 0x000fea000383ffff */
.L_x_2767:
[----:B-1----:R1:W2:Y:S02]  /*b420*/  SYNCS.PHASECHK.TRANS64.TRYWAIT P0, [R15+URZ+0x26820], R2 ;  /* 0x026820020f0075a7 */ /* 0x0022a4000800017f */
[----:B--2---:R-:W-:Y:S05]  /*b430*/  @!P0 NANOSLEEP.SYNCS 0x989680 ;  /* 0x009896800000895d */ /* 0x004fea0003900000 */
[----:B------:R-:W2:Y:S02]  /*b440*/  @!P0 SYNCS.PHASECHK.TRANS64 P0, [R15+URZ+0x26820], R2 ;  /* 0x026820020f0085a7 */ /* 0x000ea4000800007f */
[----:B--2---:R-:W-:Y:S05]  /*b450*/  @!P0 BRA `(.L_x_2767) ;  /* 0xfffffffc00f08947 */ /* 0x004fea000383ffff */
[----:B------:R-:W-:Y:S05]  /*b460*/  BRA `(.L_x_2795) ;  /* 0xffffffd800f47947 */ /* 0x000fea000383ffff */
.L_x_2771:
[----:B--2---:R2:W3:Y:S02]  /*b470*/  SYNCS.PHASECHK.TRANS64.TRYWAIT P1, [R15+URZ+0x26840], R18 ;  /* 0x026840120f0075a7 */ /* 0x0044e4000802017f */
[----:B---3--:R-:W-:Y:S05]  /*b480*/  @!P1 NANOSLEEP.SYNCS 0x989680 ;  /* 0x009896800000995d */ /* 0x008fea0003900000 */
[----:B------:R-:W3:Y:S02]  /*b490*/  @!P1 SYNCS.PHASECHK.TRANS64 P1, [R15+URZ+0x26840], R18 ;  /* 0x026840120f0095a7 */ /* 0x000ee4000802007f */
[----:B---3--:R-:W-:Y:S05]  /*b4a0*/  @!P1 BRA `(.L_x_2771) ;  /* 0xfffffffc00f09947 */ /* 0x008fea000383ffff */
[----:B------:R-:W-:Y:S05]  /*b4b0*/  BRA `(.L_x_2796) ;  /* 0xffffffe400107947 */ /* 0x000fea000383ffff */
.L_x_2773:
[----:B-1----:R1:W3:Y:S02]  /*b4c0*/  SYNCS.PHASECHK.TRANS64.TRYWAIT P1, [R15+URZ+0x26828], R18 ;  /* 0x026828120f0075a7 */ /* 0x0022e4000802017f */
[----:B---3--:R-:W-:Y:S05]  /*b4d0*/  @!P1 NANOSLEEP.SYNCS 0x989680 ;  /* 0x009896800000995d */ /* 0x008fea0003900000 */
[----:B------:R-:W3:Y:S02]  /*b4e0*/  @!P1 SYNCS.PHASECHK.TRANS64 P1, [R15+URZ+0x26828], R18 ;  /* 0x026828120f0095a7 */ /* 0x000ee4000802007f */
[----:B---3--:R-:W-:Y:S05]  /*b4f0*/  @!P1 BRA `(.L_x_2773) ;  /* 0xfffffffc00f09947 */ /* 0x008fea000383ffff */
[----:B------:R-:W-:Y:S05]  /*b500*/  BRA `(.L_x_2797) ;  /* 0xffffffe400cc7947 */ /* 0x000fea000383ffff */
.L_x_2775:
[----:B---3--:R3:W4:Y:S02]  /*b510*/  SYNCS.PHASECHK.TRANS64.TRYWAIT P1, [R15+URZ+0x26848], R18 ;  /* 0x026848120f0075a7 */ /* 0x008724000802017f */
[----:B----4-:R-:W-:Y:S05]  /*b520*/  @!P1 NANOSLEEP.SYNCS 0x989680 ;  /* 0x009896800000995d */ /* 0x010fea0003900000 */
[----:B------:R-:W4:Y:S02]  /*b530*/  @!P1 SYNCS.PHASECHK.TRANS64 P1, [R15+URZ+0x26848], R18 ;  /* 0x026848120f0095a7 */ /* 0x000f24000802007f */
[----:B----4-:R-:W-:Y:S05]  /*b540*/  @!P1 BRA `(.L_x_2775) ;  /* 0xfffffffc00f09947 */ /* 0x010fea000383ffff */
[----:B------:R-:W-:Y:S05]  /*b550*/  BRA `(.L_x_2798) ;  /* 0xffffffe800887947 */ /* 0x000fea000383ffff */
.L_x_2777:
[----:B------:R-:W-:-:S07]  /*b560*/  SHF.L.U32 R4, R10, 0x1f, RZ ;  /* 0x0000001f0a047819 */ /* 0x000fce00000006ff */
.L_x_2799:
[----:B----4-:R4:W1:Y:S02]  /*b570*/  SYNCS.PHASECHK.TRANS64.TRYWAIT P1, [R15+URZ+0x26820], R4 ;  /* 0x026820040f0075a7 */ /* 0x010864000802017f */
[----:B-1----:R-:W-:Y:S05]  /*b580*/  @!P1 NANOSLEEP.SYNCS 0x989680 ;  /* 0x009896800000995d */ /* 0x002fea0003900000 */
[----:B------:R-:W1:Y:S02]  /*b590*/  @!P1 SYNCS.PHASECHK.TRANS64 P1, [R15+URZ+0x26820], R4 ;  /* 0x026820040f0095a7 */ /* 0x000e64000802007f */
[----:B-1----:R-:W-:Y:S05]  /*b5a0*/  @!P1 BRA `(.L_x_2799) ;  /* 0xfffffffc00f09947 */ /* 0x002fea000383ffff */
[----:B------:R-:W-:Y:S05]  /*b5b0*/  BRA `(.L_x_2800) ;  /* 0xffffffec00287947 */ /* 0x000fea000383ffff */
.L_x_2780:
[----:B----4-:R4:W1:Y:S02]  /*b5c0*/  SYNCS.PHASECHK.TRANS64.TRYWAIT P1, [R15+URZ+0x26840], R12 ;  /* 0x0268400c0f0075a7 */ /* 0x010864000802017f */
[----:B-1----:R-:W-:Y:S05]  /*b5d0*/  @!P1 NANOSLEEP.SYNCS 0x989680 ;  /* 0x009896800000995d */ /* 0x002fea0003900000 */
[----:B------:R-:W1:Y:S02]  /*b5e0*/  @!P1 SYNCS.PHASECHK.TRANS64 P1, [R15+URZ+0x26840], R12 ;  /* 0x0268400c0f0095a7 */ /* 0x000e64000802007f */
[----:B-1----:R-:W-:Y:S05]  /*b5f0*/  @!P1 BRA `(.L_x_2780) ;  /* 0xfffffffc00f09947 */ /* 0x002fea000383ffff */
[----:B------:R-:W-:Y:S05]  /*b600*/  BRA `(.L_x_2801) ;  /* 0xfffffff000007947 */ /* 0x000fea000383ffff */
.L_x_2782:
[----:B-1----:R1:W2:Y:S02]  /*b610*/  SYNCS.PHASECHK.TRANS64.TRYWAIT P1, [R15+URZ+0x26828], R12 ;  /* 0x0268280c0f0075a7 */ /* 0x0022a4000802017f */
[----:B--2---:R-:W-:Y:S05]  /*b620*/  @!P1 NANOSLEEP.SYNCS 0x989680 ;  /* 0x009896800000995d */ /* 0x004fea0003900000 */
[----:B------:R-:W2:Y:S02]  /*b630*/  @!P1 SYNCS.PHASECHK.TRANS64 P1, [R15+URZ+0x26828], R12 ;  /* 0x0268280c0f0095a7 */ /* 0x000ea4000802007f */
[----:B--2---:R-:W-:Y:S05]  /*b640*/  @!P1 BRA `(.L_x_2782) ;  /* 0xfffffffc00f09947 */ /* 0x004fea000383ffff */
[----:B------:R-:W-:Y:S05]  /*b650*/  BRA `(.L_x_2802) ;  /* 0xfffffff000b07947 */ /* 0x000fea000383ffff */
.L_x_2784:
[----:B------:R1:W1:Y:S02]  /*b660*/  SYNCS.PHASECHK.TRANS64.TRYWAIT P0, [R3+URZ+0x26840], R0 ;  /* 0x02684000030075a7 */ /* 0x000264000800017f */
[----:B-1----:R-:W-:Y:S05]  /*b670*/  @!P0 NANOSLEEP.SYNCS 0x989680 ;  /* 0x009896800000895d */ /* 0x002fea0003900000 */
[----:B------:R-:W1:Y:S02]  /*b680*/  @!P0 SYNCS.PHASECHK.TRANS64 P0, [R3+URZ+0x26840], R0 ;  /* 0x02684000030085a7 */ /* 0x000e64000800007f */
[----:B-1----:R-:W-:Y:S05]  /*b690*/  @!P0 BRA `(.L_x_2784) ;  /* 0xfffffffc00f08947 */ /* 0x002fea000383ffff */
[----:B------:R-:W-:Y:S05]  /*b6a0*/  BRA `(.L_x_2803) ;  /* 0xfffffff4007c7947 */ /* 0x000fea000383ffff */
.L_x_2786:
[----:B------:R-:W-:Y:S01]  /*b6b0*/  BSSY B0, `(.L_x_2804) ;  /* 0x0000006000007945 */ /* 0x000fe20003800000 */
[----:B------:R-:W-:-:S07]  /*b6c0*/  IMAD.MOV.U32 R15, RZ, RZ, -0x1 ;  /* 0xffffffffff0f7424 */ /* 0x000fce00078e00ff */
[----:B------:R-:W-:Y:S05]  /*b6d0*/  WARPSYNC.COLLECTIVE R15, `(.L_x_2805) ;  /* 0x000000000f0c7348 */ /* 0x000fea0003c00000 */
[----:B------:R-:W-:Y:S02]  /*b6e0*/  ELECT P6, UR62, PT ;  /* 0x00000000003e782f */ /* 0x000fe400038c0000 */
[----:B------:R-:W-:Y:S01]  /*b6f0*/  MOV R14, UR62 ;  /* 0x0000003e000e7c02 */ /* 0x000fe20008000f00 */
[----:B------:R-:W-:Y:S10]  /*b700*/  ENDCOLLECTIVE ;  /* 0x000000000000791b */ /* 0x000ff40003800000 */
.L_x_2805:
[----:B------:R-:W-:Y:S05]  /*b710*/  BSYNC B0 ;  /* 0x0000000000007941 */ /* 0x000fea0003800000 */
.L_x_2804:
[----:B------:R-:W-:Y:S05]  /*b720*/  BRA `(.L_x_2806) ;  /* 0xfffffff800487947 */ /* 0x000fea000383ffff */
.L_x_2788:
[----:B-1----:R1:W2:Y:S02]  /*b730*/  SYNCS.PHASECHK.TRANS64.TRYWAIT P0, [R7+URZ], R4 ;  /* 0x00000004070075a7 */ /* 0x0022a4000800017f */
[----:B--2---:R-:W-:Y:S05]  /*b740*/  @!P0 NANOSLEEP.SYNCS 0x989680 ;  /* 0x009896800000895d */ /* 0x004fea0003900000 */
[----:B------:R-:W2:Y:S02]  /*b750*/  @!P0 SYNCS.PHASECHK.TRANS64 P0, [R7+URZ], R4 ;  /* 0x00000004070085a7 */ /* 0x000ea4000800007f */
[----:B--2---:R-:W-:Y:S05]  /*b760*/  @!P0 BRA `(.L_x_2788) ;  /* 0xfffffffc00f08947 */ /* 0x004fea000383ffff */
[----:B------:R-:W-:Y:S05]  /*b770*/  BRA `(.L_x_2807) ;  /* 0xfffffff800887947 */ /* 0x000fea000383ffff */
.L_x_2789:
[----:B--2---:R2:W3:Y:S02]  /*b780*/  SYNCS.PHASECHK.TRANS64.TRYWAIT P0, [R3+URZ], R0 ;  /* 0x00000000030075a7 */ /* 0x0044e4000800017f */
[----:B---3--:R-:W-:Y:S05]  /*b790*/  @!P0 NANOSLEEP.SYNCS 0x989680 ;  /* 0x009896800000895d */ /* 0x008fea0003900000 */
[----:B------:R-:W3:Y:S02]  /*b7a0*/  @!P0 SYNCS.PHASECHK.TRANS64 P0, [R3+URZ], R0 ;  /* 0x00000000030085a7 */ /* 0x000ee4000800007f */
[----:B---3--:R-:W-:Y:S05]  /*b7b0*/  @!P0 BRA `(.L_x_2789) ;  /* 0xfffffffc00f08947 */ /* 0x008fea000383ffff */
[----:B------:R-:W-:Y:S05]  /*b7c0*/  BRA `(.L_x_2808) ;  /* 0xfffffff8007c7947 */ /* 0x000fea000383ffff */
.L_x_2791:
[----:B--2---:R2:W3:Y:S02]  /*b7d0*/  SYNCS.PHASECHK.TRANS64.TRYWAIT P0, [R5+URZ], R4 ;  /* 0x00000004050075a7 */ /* 0x0044e4000800017f */
[----:B---3--:R-:W-:Y:S05]  /*b7e0*/  @!P0 NANOSLEEP.SYNCS 0x989680 ;  /* 0x009896800000895d */ /* 0x008fea0003900000 */
[----:B------:R-:W3:Y:S02]  /*b7f0*/  @!P0 SYNCS.PHASECHK.TRANS64 P0, [R5+URZ], R4 ;  /* 0x00000004050085a7 */ /* 0x000ee4000800007f */
[----:B---3--:R-:W-:Y:S05]  /*b800*/  @!P0 BRA `(.L_x_2791) ;  /* 0xfffffffc00f08947 */ /* 0x008fea000383ffff */
[----:B------:R-:W-:Y:S05]  /*b810*/  BRA `(.L_x_2809) ;  /* 0xfffffff800807947 */ /* 0x000fea000383ffff */
.L_x_2810:
        /* <DEDUP_REMOVED lines=14> */
.L_x_3316:


//--------------------- .text._ZN7cutlass13device_kernelIN5flash11enable_sm90INS1_16FlashAttnBwdSm90INS1_25CollectiveMainloopBwdSm90ILi2ELi2ELi2EN4cute5tupleIJNS5_1CILi1EEES8_S8_EEENS6_IJNS7_ILi64EEENS7_ILi128EEENS7_ILi96EEEEEENS_6half_tEfNS_4arch4Sm90ELb1ELb0ELb1ELb1ELb1ELb1ELb0ELb0ELi2ELi1ELi2ELi1ELb1EEENS1_21CollectiveEpilogueBwdISD_SE_SG_Li256ELb1ELb0ELi1EEENS1_25SingleTileBwdLPTSchedulerILb1ELi128ELb1EEEEEEEEEvNT_6ParamsE --------------------------
	.section	.text._ZN7cutlass13device_kernelIN5flash11enable_sm90INS1_16FlashAttnBwdSm90INS1_25CollectiveMainloopBwdSm90ILi2ELi2ELi2EN4cute5tupleIJNS5_1CILi1EEES8_S8_EEENS6_IJNS7_ILi64EEENS7_ILi128EEENS7_ILi96EEEEEENS_6half_tEfNS_4arch4Sm90ELb1ELb0ELb1ELb1ELb1ELb1ELb0ELb0ELi2ELi1ELi2ELi1ELb1EEENS1_21CollectiveEpilogueBwdISD_SE_SG_Li256ELb1ELb0ELi1EEENS1_25SingleTileBwdLPTSchedulerILb1ELi128ELb1EEEEEEEEEvNT_6ParamsE,"ax",@progbits
	.align	128
.text._ZN7cutlass13device_kernelIN5flash11enable_sm90INS1_16FlashAttnBwdSm90INS1_25CollectiveMainloopBwdSm90ILi2ELi2ELi2EN4cute5tupleIJNS5_1CILi1EEES8_S8_EEENS6_IJNS7_ILi64EEENS7_ILi128EEENS7_ILi96EEEEEENS_6half_tEfNS_4arch4Sm90ELb1ELb0ELb1ELb1ELb1ELb1ELb0ELb0ELi2ELi1ELi2ELi1ELb1EEENS1_21CollectiveEpilogueBwdISD_SE_SG_Li256ELb1ELb0ELi1EEENS1_25SingleTileBwdLPTSchedulerILb1ELi128ELb1EEEEEEEEEvNT_6ParamsE:
        .type           _ZN7cutlass13device_kernelIN5flash11enable_sm90INS1_16FlashAttnBwdSm90INS1_25CollectiveMainloopBwdSm90ILi2ELi2ELi2EN4cute5tupleIJNS5_1CILi1EEES8_S8_EEENS6_IJNS7_ILi64EEENS7_ILi128EEENS7_ILi96EEEEEENS_6half_tEfNS_4arch4Sm90ELb1ELb0ELb1ELb1ELb1ELb1ELb0ELb0ELi2ELi1ELi2ELi1ELb1EEENS1_21CollectiveEpilogueBwdISD_SE_SG_Li256ELb1ELb0ELi1EEENS1_25SingleTileBwdLPTSchedulerILb1ELi128ELb1EEEEEEEEEvNT_6ParamsE,@function
        .size           _ZN7cutlass13device_kernelIN5flash11enable_sm90INS1_16FlashAttnBwdSm90INS1_25CollectiveMainloopBwdSm90ILi2ELi2ELi2EN4cute5tupleIJNS5_1CILi1EEES8_S8_EEENS6_IJNS7_ILi64EEENS7_ILi128EEENS7_ILi96EEEEEENS_6half_tEfNS_4arch4Sm90ELb1ELb0ELb1ELb1ELb1ELb1ELb0ELb0ELi2ELi1ELi2ELi1ELb1EEENS1_21CollectiveEpilogueBwdISD_SE_SG_Li256ELb1ELb0ELi1EEENS1_25SingleTileBwdLPTSchedulerILb1ELi128ELb1EEEEEEEEEvNT_6ParamsE,(.L_x_3317 - _ZN7cutlass13device_kernelIN5flash11enable_sm90INS1_16FlashAttnBwdSm90INS1_25CollectiveMainloopBwdSm90ILi2ELi2ELi2EN4cute5tupleIJNS5_1CILi1EEES8_S8_EEENS6_IJNS7_ILi64EEENS7_ILi128EEENS7_ILi96EEEEEENS_6half_tEfNS_4arch4Sm90ELb1ELb0ELb1ELb1ELb1ELb1ELb0ELb0ELi2ELi1ELi2ELi1ELb1EEENS1_21CollectiveEpilogueBwdISD_SE_SG_Li256ELb1ELb0ELi1EEENS1_25SingleTileBwdLPTSchedulerILb1ELi128ELb1EEEEEEEEEvNT_6ParamsE)
        .other          _ZN7cutlass13device_kernelIN5flash11enable_sm90INS1_16FlashAttnBwdSm90INS1_25CollectiveMainloopBwdSm90ILi2ELi2ELi2EN4cute5tupleIJNS5_1CILi1EEES8_S8_EEENS6_IJNS7_ILi64EEENS7_ILi128EEENS7_ILi96EEEEEENS_6half_tEfNS_4arch4Sm90ELb1ELb0ELb1ELb1ELb1ELb1ELb0ELb0ELi2ELi1ELi2ELi1ELb1EEENS1_21CollectiveEpilogueBwdISD_SE_SG_Li256ELb1ELb0ELi1EEENS1_25SingleTileBwdLPTSchedulerILb1ELi128ELb1EEEEEEEEEvNT_6ParamsE,@"STO_CUDA_ENTRY STV_DEFAULT"
_ZN7cutlass13device_kernelIN5flash11enable_sm90INS1_16FlashAttnBwdSm90INS1_25CollectiveMainloopBwdSm90ILi2ELi2ELi2EN4cute5tupleIJNS5_1CILi1EEES8_S8_EEENS6_IJNS7_ILi64EEENS7_ILi128EEENS7_ILi96EEEEEENS_6half_tEfNS_4arch4Sm90ELb1ELb0ELb1ELb1ELb1ELb1ELb0ELb0ELi2ELi1ELi2ELi1ELb1EEENS1_21CollectiveEpilogueBwdISD_SE_SG_Li256ELb1ELb0ELi1EEENS1_25SingleTileBwdLPTSchedulerILb1ELi128ELb1EEEEEEEEEvNT_6ParamsE:
        /* <DEDUP_REMOVED lines=24> */
.L_x_2812:
[----:B------:R-:W-:Y:S05]  /*0180*/  BSYNC B0 ;  /* 0x0000000000007941 */ /* 0x000fea0003800000 */
.L_x_2811:
        /* <DEDUP_REMOVED lines=37> */
.L_x_2813:
        /* <DEDUP_REMOVED lines=22> */
.L_x_2814:
[----:B------:R-:W-:Y:S01]  /*0540*/  PLOP3.LUT P0, PT, PT, PT, UP0, 0x80, 0x0 ;  /* 0x000000000000781c */ /* 0x000fe20003f0f008 */
[----:B------:R-:W-:Y:S01]  /*0550*/  NOP ;  /* 0x0000000000007918 */ /* 0x000fe20000000000 */
[----:B------:R-:W-:Y:S01]  /*0560*/  ULDC.64 UR46, c[0x0][0x208] ;  /* 0x00008200002e7ab9 */ /* 0x000fe20000000a00 */
[----:B------:R-:W-:Y:S01]  /*0570*/  BSSY B6, `(.L_x_2815) ;  /* 0x0000b61000067945 */ /* 0x000fe20003800000 */
[----:B-12-4-:R-:W-:Y:S09]  /*0580*/  BAR.SYNC.DEFER_BLOCKING 0x0 ;  /* 0x0000000000007b1d */ /* 0x016ff20000010000 */
[----:B------:R-:W-:Y:S05]  /*0590*/  @!P0 BRA `(.L_x_2816) ;  /* 0x0000006800488947 */ /* 0x000fea0003800000 */
.L_x_2817:
        /* <DEDUP_REMOVED lines=32> */
.L_x_2818:
[----:B------:R-:W-:Y:S01]  /*07a0*/  ULDC UR8, c[0x0][0x8c4] ;  /* 0x0002310000087ab9 */ /* 0x000fe20000000800 */
[----:B------:R-:W-:Y:S01]  /*07b0*/  UMOV UR7, UR9 ;  /* 0x0000000900077c82 */ /* 0x000fe20008000000 */
[----:B------:R-:W-:-:S11]  /*07c0*/  UISETP.NE.AND UP0, UPT, UR8, 0x1, UPT ;  /* 0x000000010800788c */ /* 0x000fd6000bf05270 */
[----:B------:R-:W-:Y:S02]  /*07d0*/  @UP0 ULDC.64 UR10, c[0x0][0x8c8] ;  /* 0x00023200000a0ab9 */ /* 0x000fe40000000a00 */
[----:B------:R-:W-:-:S04]  /*07e0*/  UIMAD.WIDE.U32 UR4, UR9, UR10, URZ ;  /* 0x0000000a090472a5 */ /* 0x000fc8000f8e003f */
[----:B------:R-:W-:-:S04]  /*07f0*/  @UP0 USHF.R.U32.HI UR7, URZ, UR11, UR5 ;  /* 0x0000000b3f070299 */ /* 0x000fc80008011605 */
[----:B------:R-:W-:-:S12]  /*0800*/  UIMAD UR4, UR7, UR8, URZ ;  /* 0x00000008070472a4 */ /* 0x000fd8000f8e023f */
.L_x_2819:
        /* <DEDUP_REMOVED lines=23> */
.L_x_2820:
        /* <DEDUP_REMOVED lines=14> */
.L_x_2822:
[----:B------:R-:W-:-:S05]  /*0a60*/  ULDC UR4, c[0x0][0x8ec] ;  /* 0x00023b0000047ab9 */ /* 0x000fca0000000800 */
.L_x_2821:
[----:B------:R-:W-:Y:S02]  /*0a70*/  UIADD3 UR4, UR4, 0x7f, URZ ;  /* 0x0000007f04047890 */ /* 0x000fe4000fffe03f */
[----:B------:R-:W-:Y:S02]  /*0a80*/  ULOP3.LUT UR39, URZ, UR7, URZ, 0x33, !UPT ;  /* 0x000000073f277292 */ /* 0x000fe4000f8e333f */
[----:B------:R-:W-:-:S04]  /*0a90*/  USHF.R.S32.HI UR5, URZ, 0x1f, UR4 ;  /* 0x0000001f3f057899 */ /* 0x000fc80008011404 */
[----:B------:R-:W-:-:S04]  /*0aa0*/  ULEA.HI UR5, UR5, UR4, URZ, 0x7 ;  /* 0x0000000405057291 */ /* 0x000fc8000f8f383f */
[----:B------:R-:W-:-:S04]  /*0ab0*/  USHF.R.S32.HI UR5, URZ, 0x7, UR5 ;  /* 0x000000073f057899 */ /* 0x000fc80008011405 */
[----:B------:R-:W-:Y:S02]  /*0ac0*/  UISETP.GT.AND UP0, UPT, UR5, UR7, UPT ;  /* 0x000000070500728c */ /* 0x000fe4000bf04270 */
[----:B------:R-:W-:Y:S02]  /*0ad0*/  UIADD3 UR39, UR5, UR39, URZ ;  /* 0x0000002705277290 */ /* 0x000fe4000fffe03f */
[----:B------:R-:W-:-:S06]  /*0ae0*/  USEL UR37, UR37, 0xffffffff, UP0 ;  /* 0xffffffff25257887 */ /* 0x000fcc0008000000 */
        /* <DEDUP_REMOVED lines=17> */
.L_x_2824:
        /* <DEDUP_REMOVED lines=14> */
.L_x_2825:
        /* <DEDUP_REMOVED lines=11> */
.L_x_2826:
        /* <DEDUP_REMOVED lines=13> */
.L_x_2827:
        /* <DEDUP_REMOVED lines=84> */
.L_x_2830:
        /* <DEDUP_REMOVED lines=15> */
.L_x_2829:
        /* <DEDUP_REMOVED lines=22> */
.L_x_2832:
        /* <DEDUP_REMOVED lines=15> */
.L_x_2831:
[----:B------:R-:W-:Y:S01]  /*16e0*/  SHF.R.S32.HI R19, RZ, 0x1f, R18 ;  /* 0x0000001fff137819 */ /* 0x000fe20000011412 */
[----:B------:R-:W-:-:S03]  /*16f0*/  UMOV UR4, 0xffffffff ;  /* 0xffffffff00047882 */ /* 0x000fc60000000000 */
[----:B------:R-:W-:-:S04]  /*1700*/  LEA.HI R0, R19, R18, RZ, 0x7 ;  /* 0x0000001213007211 */ /* 0x000fc800078f38ff */
[----:B------:R-:W-:Y:S01]  /*1710*/  SHF.R.S32.HI R17, RZ, 0x7, R0 ;  /* 0x00000007ff117819 */ /* 0x000fe20000011400 */
[----:B------:R-:W-:Y:S06]  /*1720*/  BRA.DIV UR4, `(.L_x_2833) ;  /* 0x000000a6041c7947 */ /* 0x000fec000b800000 */
[----:B------:R1:W2:Y:S02]  /*1730*/  SHFL.IDX PT, R14, R17, RZ, 0x1f ;  /* 0x00001fff110e7589 */ /* 0x0002a400000e0000 */
.L_x_2948:
        /* <DEDUP_REMOVED lines=15> */
.L_x_2834:
        /* <DEDUP_REMOVED lines=19> */
.L_x_2836:
        /* <DEDUP_REMOVED lines=122> */
.L_x_2847:
[----:B------:R-:W-:-:S06]  /*2100*/  UISETP.NE.AND UP0, UPT, UR13, 0x3, UPT ;  /* 0x000000030d00788c */ /* 0x000fcc000bf05270 */
[----:B------:R-:W-:-:S13]  /*2110*/  PLOP3.LUT P0, PT, PT, PT, UP0, 0x80, 0x0 ;  /* 0x000000000000781c */ /* 0x000fda0003f0f008 */
[----:B-1----:R-:W-:Y:S05]  /*2120*/  @!P0 BRA `(.L_x_2837) ;  /* 0x0000000000048947 */ /* 0x002fea0003800000 */
[----:B------:R-:W-:Y:S01]  /*2130*/  BPT.TRAP 0x1 ;  /* 0x000000040000795c */ /* 0x000fe20000300000 */
.L_x_2837:
[----:B------:R-:W-:Y:S01]  /*2140*/  R2UR UR7, R235 ;  /* 0x00000000eb0772ca */ /* 0x000fe200000e0000 */
[----:B------:R-:W-:-:S05]  /*2150*/  IMAD.U32 R120, RZ, RZ, UR12 ;  /* 0x0000000cff787e24 */ /* 0x000fca000f8e00ff */
[----:B------:R-:W-:-:S07]  /*2160*/  SHF.L.U32 R120, R120, 0x1f, RZ ;  /* 0x0000001f78787819 */ /* 0x000fce00000006ff */
[----:B------:R-:W-:-:S09]  /*2170*/  ULEA UR7, UR4, UR7, 0x3 ;  /* 0x0000000704077291 */ /* 0x000fd2000f8e183f */
[----:B------:R1:W2:Y:S01]  /*2180*/  SYNCS.PHASECHK.TRANS64.TRYWAIT P1, [UR7+0x26810], R120 ;  /* 0x02681078ff0075a7 */ /* 0x0002a20008020147 */
[----:B------:R-:W-:Y:S05]  /*2190*/  @!P0 BRA `(.L_x_2838) ;  /* 0x0000000000048947 */ /* 0x000fea0003800000 */
[----:B------:R-:W-:Y:S01]  /*21a0*/  BPT.TRAP 0x1 ;  /* 0x000000040000795c */ /* 0x000fe20000300000 */
.L_x_2838:
[----:B--2---:R-:W-:Y:S05]  /*21b0*/  @P1 BRA `(.L_x_2839) ;  /* 0x0000000000081947 */ /* 0x004fea0003800000 */
[----:B------:R-:W2:Y:S02]  /*21c0*/  SYNCS.PHASECHK.TRANS64.TRYWAIT P1, [UR7+0x26810], R120 ;  /* 0x02681078ff0075a7 */ /* 0x000ea40008020147 */
[----:B--2---:R-:W-:Y:S05]  /*21d0*/  @!P1 BRA `(.L_x_2840) ;  /* 0x0000009800a49947 */ /* 0x004fea0003800000 */
.L_x_2839:
        /* <DEDUP_REMOVED lines=66> */
.L_x_2841:
[----:B------:R1:W1:Y:S01]  /*2600*/  SYNCS.PHASECHK.TRANS64.TRYWAIT P1, [UR7+0x26830], R120 ;  /* 0x02683078ff0075a7 */ /* 0x0002620008020147 */
[----:B------:R-:W-:Y:S05]  /*2610*/  @!P0 BRA `(.L_x_2842) ;  /* 0x0000000000048947 */ /* 0x000fea0003800000 */
[----:B------:R-:W-:Y:S01]  /*2620*/  BPT.TRAP 0x1 ;  /* 0x000000040000795c */ /* 0x000fe20000300000 */
.L_x_2842:
        /* <DEDUP_REMOVED lines=50> */
.L_x_2843:
        /* <DEDUP_REMOVED lines=555> */
.L_x_2845:
        /* <DEDUP_REMOVED lines=45> */
.L_x_2846:
        /* <DEDUP_REMOVED lines=62> */
.L_x_2828:
        /* <DEDUP_REMOVED lines=149> */
.L_x_2849:
        /* <DEDUP_REMOVED lines=57> */
.L_x_2851:
[----:B------:R-:W-:Y:S05]  /*5f90*/  BSYNC B0 ;  /* 0x0000000000007941 */ /* 0x000fea0003800000 */
.L_x_2850:
        /* <DEDUP_REMOVED lines=22> */
.L_x_2853:
[----:B------:R-:W-:Y:S05]  /*6100*/  BSYNC B0 ;  /* 0x0000000000007941 */ /* 0x000fea0003800000 */
.L_x_2852:
        /* <DEDUP_REMOVED lines=34> */
.L_x_2855:
[----:B------:R-:W-:Y:S05]  /*6330*/  BSYNC B0 ;  /* 0x0000000000007941 */ /* 0x000fea0003800000 */
.L_x_2854:
        /* <DEDUP_REMOVED lines=23> */
.L_x_2848:
        /* <DEDUP_REMOVED lines=41> */
.L_x_2856:
        /* <DEDUP_REMOVED lines=44> */
.L_x_2858:
[----:B------:R-:W-:Y:S05]  /*6a00*/  BSYNC B0 ;  /* 0x0000000000007941 */ /* 0x000fea0003800000 */
.L_x_2857:
        /* <DEDUP_REMOVED lines=21> */
.L_x_2860:
[----:B------:R-:W-:Y:S05]  /*6b60*/  BSYNC B0 ;  /* 0x0000000000007941 */ /* 0x000fea0003800000 */
.L_x_2859:
        /* <DEDUP_REMOVED lines=30> */
.L_x_2862:
[----:B------:R-:W-:Y:S05]  /*6d50*/  BSYNC B0 ;  /* 0x0000000000007941 */ /* 0x000fea0003800000 */
.L_x_2861:
        /* <DEDUP_REMOVED lines=22> */
.L_x_2816:
        /* <DEDUP_REMOVED lines=29> */
.L_x_2864:
[----:B------:R-:W-:Y:S01]  /*7090*/  ULDC UR9, c[0x0][0x8c4] ;  /* 0x0002310000097ab9 */ /* 0x000fe20000000800 */
[----:B------:R-:W-:Y:S01]  /*70a0*/  UMOV UR7, UR8 ;  /* 0x0000000800077c82 */ /* 0x000fe20008000000 */
[----:B------:R-:W-:-:S11]  /*70b0*/  UISETP.NE.AND UP0, UPT, UR9, 0x1, UPT ;  /* 0x000000010900788c */ /* 0x000fd6000bf05270 */
[----:B------:R-:W-:Y:S02]  /*70c0*/  @UP0 ULDC.64 UR10, c[0x0][0x8c8] ;  /* 0x00023200000a0ab9 */ /* 0x000fe40000000a00 */
[----:B------:R-:W-:-:S04]  /*70d0*/  UIMAD.WIDE.U32 UR4, UR8, UR10, URZ ;  /* 0x0000000a080472a5 */ /* 0x000fc8000f8e003f */
[----:B------:R-:W-:-:S04]  /*70e0*/  @UP0 USHF.R.U32.HI UR7, URZ, UR11, UR5 ;  /* 0x0000000b3f070299 */ /* 0x000fc80008011605 */
[----:B------:R-:W-:-:S12]  /*70f0*/  UIMAD UR4, UR7, UR9, URZ ;  /* 0x00000009070472a4 */ /* 0x000fd8000f8e023f */
.L_x_2865:
        /* <DEDUP_REMOVED lines=23> */
.L_x_2866:
        /* <DEDUP_REMOVED lines=13> */
.L_x_2868:
[----:B------:R-:W-:-:S05]  /*7340*/  ULDC UR4, c[0x0][0x8ec] ;  /* 0x00023b0000047ab9 */ /* 0x000fca0000000800 */
.L_x_2867:
[----:B------:R-:W-:-:S04]  /*7350*/  UIADD3 UR4, UR4, 0x7f, URZ ;  /* 0x0000007f04047890 */ /* 0x000fc8000fffe03f */
[----:B------:R-:W-:-:S04]  /*7360*/  USHF.R.S32.HI UR5, URZ, 0x1f, UR4 ;  /* 0x0000001f3f057899 */ /* 0x000fc80008011404 */
[----:B------:R-:W-:-:S04]  /*7370*/  ULEA.HI UR5, UR5, UR4, URZ, 0x7 ;  /* 0x0000000405057291 */ /* 0x000fc8000f8f383f */
[----:B------:R-:W-:-:S04]  /*7380*/  USHF.R.S32.HI UR5, URZ, 0x7, UR5 ;  /* 0x000000073f057899 */ /* 0x000fc80008011405 */
[----:B------:R-:W-:Y:S02]  /*7390*/  UISETP.GT.AND UP0, UPT, UR5, UR7, UPT ;  /* 0x000000070500728c */ /* 0x000fe4000bf04270 */
[----:B------:R-:W-:Y:S02]  /*73a0*/  ULOP3.LUT UR7, URZ, UR7, URZ, 0x33, !UPT ;  /* 0x000000073f077292 */ /* 0x000fe4000f8e333f */
[----:B------:R-:W-:Y:S02]  /*73b0*/  USEL UR10, UR10, 0xffffffff, UP0 ;  /* 0xffffffff0a0a7887 */ /* 0x000fe40008000000 */
[----:B------:R-:W-:-:S04]  /*73c0*/  UIADD3 UR7, UR5, UR7, URZ ;  /* 0x0000000705077290 */ /* 0x000fc8000fffe03f */
        /* <DEDUP_REMOVED lines=40> */
.L_x_2869:
        /* <DEDUP_REMOVED lines=13> */
.L_x_2870:
        /* <DEDUP_REMOVED lines=12> */
.L_x_2871:
[----:B------:R-:W-:Y:S01]  /*77e0*/  ULEA UR8, UR7, UR14, 0x7 ;  /* 0x0000000e07087291 */ /* 0x000fe2000f8e383f */
[----:B------:R-:W-:-:S03]  /*77f0*/  ULDC UR9, c[0x0][0x74c] ;  /* 0x0001d30000097ab9 */ /* 0x000fc60000000800 */
[----:B------:R-:W-:Y:S02]  /*7800*/  UIADD3 UR9, UR8, -UR9, -UR11 ;  /* 0x8000000908097290 */ /* 0x000fe4000fffe80b */
        /* <DEDUP_REMOVED lines=13> */
[----:B------:R-:W1:Y:S01]  /*78e0*/  S2R R0, SR_TID.X ;  /* 0x0000000000007919 */ /* 0x000e620000002100 */
[----:B------:R-:W-:Y:S01]  /*78f0*/  UIMAD UR16, UR20, UR18, URZ ;  /* 0x00000012141072a4 */ /* 0x000fe2000f8e023f */
[----:B------:R-:W-:Y:S01]  /*7900*/  LOP3.LUT R8, RZ, UR7, RZ, 0x33, !PT ;  /* 0x00000007ff087c12 */ /* 0x000fe2000f8e33ff */
[----:B------:R-:W-:Y:S02]  /*7910*/  USHF.R.S32.HI UR15, URZ, 0x1f, UR10 ;  /* 0x0000001f3f0f7899 */ /* 0x000fe4000801140a */
[----:B------:R-:W-:Y:S02]  /*7920*/  UIMAD UR17, UR6, UR19, UR16 ;  /* 0x00000013061172a4 */ /* 0x000fe4000f8e0210 */
[----:B------:R-:W-:Y:S02]  /*7930*/  UIADD3 UR19, UR11, 0x7f, URZ ;  /* 0x0000007f0b137890 */ /* 0x000fe4000fffe03f */
[----:B------:R-:W-:Y:S01]  /*7940*/  UIMAD.WIDE.U32 UR8, UR6, UR18, URZ ;  /* 0x00000012060872a5 */ /* 0x000fe2000f8e003f */
[----:B------:R-:W-:Y:S01]  /*7950*/  ULDC UR21, c[0x0][0x288] ;  /* 0x0000a20000157ab9 */ /* 0x000fe20000000800 */
[----:B------:R-:W-:-:S02]  /*7960*/  UIADD3 UR16, UR12, -UR13, URZ ;  /* 0x8000000d0c107290 */ /* 0x000fc4000fffe03f */
[----:B------:R-:W-:Y:S01]  /*7970*/  UIADD3 UR14, UR11, 0xbf, -UR14 ;  /* 0x000000bf0b0e7890 */ /* 0x000fe2000fffe80e */
[----:B------:R-:W-:Y:S01]  /*7980*/  ULDC UR22, c[0x0][0x760] ;  /* 0x0001d80000167ab9 */ /* 0x000fe20000000800 */
[----:B------:R-:W-:Y:S02]  /*7990*/  USEL UR29, UR10, URZ, !UP0 ;  /* 0x0000003f0a1d7287 */ /* 0x000fe4000c000000 */
[----:B------:R-:W-:Y:S02]  /*79a0*/  USEL UR23, UR15, URZ, !UP0 ;  /* 0x0000003f0f177287 */ /* 0x000fe4000c000000 */
[----:B------:R-:W-:Y:S02]  /*79b0*/  UIMAD UR18, UR10, UR21, URZ ;  /* 0x000000150a1272a4 */ /* 0x000fe4000f8e023f */
[----:B------:R-:W-:Y:S02]  /*79c0*/  USHF.R.S32.HI UR11, URZ, 0x1f, UR19 ;  /* 0x0000001f3f0b7899 */ /* 0x000fe40008011413 */
[----:B------:R-:W-:-:S02]  /*79d0*/  UIMAD UR15, UR21, UR22, URZ ;  /* 0x00000016150f72a4 */ /* 0x000fc4000f8e023f */
[----:B------:R-:W-:Y:S02]  /*79e0*/  UIADD3 UR10, UP0, UR4, UR8, URZ ;  /* 0x00000008040a7290 */ /* 0x000fe4000ff1e03f */
[----:B------:R-:W-:Y:S02]  /*79f0*/  UIADD3 UR17, UR9, UR17, URZ ;  /* 0x0000001109117290 */ /* 0x000fe4000fffe03f */
[----:B------:R-:W-:Y:S01]  /*7a00*/  ULOP3.LUT UR21, UR16, 0x1, URZ, 0xc0, !UPT ;  /* 0x0000000110157892 */ /* 0x000fe2000f8ec03f */
[----:B-1----:R-:W-:Y:S01]  /*7a10*/  LOP3.LUT R0, R0, 0x1f, RZ, 0xc0, !PT ;  /* 0x0000001f00007812 */ /* 0x002fe200078ec0ff */
[----:B------:R-:W-:Y:S02]  /*7a20*/  ULEA.HI UR22, UR11, UR19, URZ, 0x7 ;  /* 0x000000130b167291 */ /* 0x000fe4000f8f383f */
[----:B------:R-:W-:Y:S02]  /*7a30*/  UIADD3.X UR11, UR5, UR17, URZ, UP0, !UPT ;  /* 0x00000011050b7290 */ /* 0x000fe400087fe43f */
[----:B------:R-:W-:Y:S01]  /*7a40*/  UISETP.NE.U32.AND UP0, UPT, UR21, 0x1, UPT ;  /* 0x000000011500788c */ /* 0x000fe2000bf05070 */
[----:B------:R-:W-:Y:S01]  /*7a50*/  ULDC.64 UR30, c[0x0][0x2e0] ;  /* 0x0000b800001e7ab9 */ /* 0x000fe20000000a00 */
[----:B------:R-:W-:-:S02]  /*7a60*/  UIADD3 UR16, UP1, UR6, UR18, URZ ;  /* 0x0000001206107290 */ /* 0x000fc4000ff3e03f */
[----:B------:R-:W-:Y:S02]  /*7a70*/  UIMAD UR6, UR23, UR30, URZ ;  /* 0x0000001e170672a4 */ /* 0x000fe4000f8e023f */
[----:B------:R-:W-:Y:S01]  /*7a80*/  PLOP3.LUT P1, PT, PT, PT, UP0, 0x80, 0x0 ;  /* 0x000000000000781c */ /* 0x000fe20003f2f008 */
[----:B------:R-:W-:Y:S02]  /*7a90*/  UIMAD.WIDE.U32 UR10, UR29, UR30, UR10 ;  /* 0x0000001e1d0a72a5 */ /* 0x000fe4000f8e000a */
[----:B------:R-:W-:Y:S01]  /*7aa0*/  UIMAD UR21, UR29, UR31, UR6 ;  /* 0x0000001f1d1572a4 */ /* 0x000fe2000f8e0206 */
[----:B------:R-:W-:Y:S01]  /*7ab0*/  ELECT P0, URZ, PT ;  /* 0x00000000003f782f */ /* 0x000fe20003800000 */
[----:B------:R-:W-:Y:S02]  /*7ac0*/  ULEA.HI.X.SX32 UR20, UR18, UR20, 0x1, UP1 ;  /* 0x0000001412147291 */ /* 0x000fe400088f0e3f */
[----:B------:R-:W-:Y:S02]  /*7ad0*/  USHF.R.S32.HI UR22, URZ, 0x7, UR22 ;  /* 0x000000073f167899 */ /* 0x000fe40008011416 */
[----:B------:R-:W-:-:S04]  /*7ae0*/  UIADD3 UR32, UR11, UR21, URZ ;  /* 0x000000150b207290 */ /* 0x000fc8000fffe03f */
[----:B------:R-:W-:Y:S08]  /*7af0*/  @P1 BRA `(.L_x_2872) ;  /* 0x0000000400881947 */ /* 0x000ff00003800000 */
        /* <DEDUP_REMOVED lines=18> */
.L_x_2875:
[----:B------:R-:W2:Y:S04]  /*7c20*/  LDG.E.STRONG.GPU R4, desc[UR46][R2.64] ;  /* 0x0000002e02047981 */ /* 0x000ea8000c1ef900 */
[----:B--2---:R-:W-:Y:S01]  /*7c30*/  CCTL.IVALL ;  /* 0x00000000ff00798f */ /* 0x004fe20002000000 */
[----:B------:R-:W-:Y:S05]  /*7c40*/  YIELD ;  /* 0x0000000000007946 */ /* 0x000fea0003800000 */
[----:B------:R-:W-:-:S13]  /*7c50*/  ISETP.NE.AND P1, PT, R4, R5, PT ;  /* 0x000000050400720c */ /* 0x000fda0003f25270 */
[----:B------:R-:W-:Y:S05]  /*7c60*/  @P1 BRA `(.L_x_2875) ;  /* 0xfffffffc00ec1947 */ /* 0x000fea000383ffff */
.L_x_2874:
[----:B------:R-:W-:Y:S05]  /*7c70*/  BSYNC B0 ;  /* 0x0000000000007941 */ /* 0x000fea0003800000 */
.L_x_2873:
[----:B------:R-:W-:-:S03]  /*7c80*/  UMOV UR6, 0xffffffff ;  /* 0xffffffff00067882 */ /* 0x000fc60000000000 */
[----:B------:R-:W-:Y:S05]  /*7c90*/  BRA.DIV UR6, `(.L_x_2876) ;  /* 0x0000004206247947 */ /* 0x000fea000b800000 */
[----:B------:R-:W-:Y:S01]  /*7ca0*/  NOP ;  /* 0x0000000000007918 */ /* 0x000fe20000000000 */
.L_x_2951:
        /* <DEDUP_REMOVED lines=22> */
.L_x_2878:
[----:B------:R-:W-:Y:S05]  /*7e10*/  BSYNC B0 ;  /* 0x0000000000007941 */ /* 0x000fea0003800000 */
.L_x_2877:
        /* <DEDUP_REMOVED lines=9> */
[----:B------:R-:W-:Y:S02]  /*7eb0*/  UIADD3 UR24, UP0, UR6, UR10, URZ ;  /* 0x0000000a06187290 */ /* 0x000fe4000ff1e03f */
[----:B-1----:R-:W-:Y:S02]  /*7ec0*/  ULEA UR23, UR23, UR7, 0x18 ;  /* 0x0000000717177291 */ /* 0x002fe4000f8ec03f */
[----:B------:R-:W-:Y:S02]  /*7ed0*/  ULEA.HI.X.SX32 UR7, UR6, UR32, 0x1, UP0 ;  /* 0x0000002006077291 */ /* 0x000fe400080f0e3f */
        /* <DEDUP_REMOVED lines=8> */
.L_x_2880:
[----:B------:R-:W-:Y:S05]  /*7f60*/  BSYNC B0 ;  /* 0x0000000000007941 */ /* 0x000fea0003800000 */
.L_x_2879:
[----:B------:R-:W-:Y:S06]  /*7f70*/  BAR.ARV 0xa, 0xa0 ;  /* 0x0282800000007b1d */ /* 0x000fec0000002000 */
[----:B------:R-:W-:Y:S04]  /*7f80*/  BSSY B0, `(.L_x_2881) ;  /* 0x0000003000007945 */ /* 0x000fe80003800000 */
[----:B------:R-:W-:Y:S05]  /*7f90*/  @!P0 BRA `(.L_x_2882) ;  /* 0x0000000000048947 */ /* 0x000fea0003800000 */
[----:B------:R-:W-:-:S04]  /*7fa0*/  DEPBAR.LE SB0, 0x0 ;  /* 0x000080000000791a */ /* 0x000fc80000000000 */
.L_x_2882:
[----:B------:R-:W-:Y:S05]  /*7fb0*/  BSYNC B0 ;  /* 0x0000000000007941 */ /* 0x000fea0003800000 */
.L_x_2881:
        /* <DEDUP_REMOVED lines=19> */
.L_x_2884:
[----:B------:R-:W-:Y:S05]  /*80f0*/  BSYNC B0 ;  /* 0x0000000000007941 */ /* 0x000fea0003800000 */
.L_x_2883:
[----:B------:R-:W-:Y:S01]  /*8100*/  UIADD3 UR7, UR13, 0x1, URZ ;  /* 0x000000010d077890 */ /* 0x000fe2000fffe03f */
[----:B------:R-:W-:Y:S11]  /*8110*/  BRA `(.L_x_2885) ;  /* 0x0000000000047947 */ /* 0x000ff60003800000 */
.L_x_2872:
[----:B------:R-:W-:-:S05]  /*8120*/  UMOV UR7, UR13 ;  /* 0x0000000d00077c82 */ /* 0x000fca0008000000 */
.L_x_2885:
[----:B------:R-:W-:-:S04]  /*8130*/  UIADD3 UR6, UR13, 0x1, URZ ;  /* 0x000000010d067890 */ /* 0x000fc8000fffe03f */
[----:B------:R-:W-:-:S06]  /*8140*/  UISETP.NE.AND UP0, UPT, UR12, UR6, UPT ;  /* 0x000000060c00728c */ /* 0x000fcc000bf05270 */
[----:B------:R-:W-:-:S13]  /*8150*/  PLOP3.LUT P1, PT, PT, PT, UP0, 0x80, 0x0 ;  /* 0x000000000000781c */ /* 0x000fda0003f2f008 */
[----:B------:R-:W-:Y:S05]  /*8160*/  @!P1 BRA `(.L_x_2823) ;  /* 0x0000003800849947 */ /* 0x000fea0003800000 */
[----:B------:R-:W-:Y:S01]  /*8170*/  UMOV UR18, UR8 ;  /* 0x0000000800127c82 */ /* 0x000fe20008000000 */
[----:B------:R-:W-:Y:S01]  /*8180*/  UMOV UR19, UR17 ;  /* 0x0000001100137c82 */ /* 0x000fe20008000000 */
[----:B------:R-:W-:Y:S01]  /*8190*/  ULDC.64 UR24, c[0x0][0x2c0] ;  /* 0x0000b00000187ab9 */ /* 0x000fe20000000a00 */
[----:B------:R-:W-:Y:S01]  /*81a0*/  UIMAD.WIDE.U32 UR18, UR29, UR30, UR18 ;  /* 0x0000001e1d1272a5 */ /* 0x000fe2000f8e0012 */
[----:B------:R-:W-:Y:S01]  /*81b0*/  UMOV UR23, UR7 ;  /* 0x0000000700177c82 */ /* 0x000fe20008000000 */
[----:B------:R-:W-:Y:S02]  /*81c0*/  UMOV UR6, URZ ;  /* 0x0000003f00067c82 */ /* 0x000fe40008000000 */
[----:B------:R-:W-:-:S04]  /*81d0*/  UIADD3 UR27, UP0, UR4, UR18, URZ ;  /* 0x00000012041b7290 */ /* 0x000fc8000ff1e03f */
[----:B------:R-:W-:Y:S02]  /*81e0*/  UIADD3.X UR18, UR5, UR21, UR19, UP0, !UPT ;  /* 0x0000001505127290 */ /* 0x000fe400087fe413 */
[----:B------:R-:W-:-:S04]  /*81f0*/  ULEA UR26, UP0, UR27, UR24, 0x2 ;  /* 0x000000181b1a7291 */ /* 0x000fc8000f80103f */
[----:B------:R-:W-:Y:S02]  /*8200*/  ULEA.HI.X UR27, UR27, UR25, UR18, 0x2, UP0 ;  /* 0x000000191b1b7291 */ /* 0x000fe400080f1412 */
[----:B------:R-:W-:-:S04]  /*8210*/  UIADD3 UR26, UP0, UR26, 0x3000, URZ ;  /* 0x000030001a1a7890 */ /* 0x000fc8000ff1e03f */
[----:B------:R-:W-:-:S12]  /*8220*/  UIADD3.X UR27, URZ, UR27, URZ, UP0, !UPT ;  /* 0x0000001b3f1b7290 */ /* 0x000fd800087fe43f */
.L_x_2910:
        /* <DEDUP_REMOVED lines=18> */
.L_x_2888:
[----:B------:R-:W2:Y:S04]  /*8350*/  LDG.E.STRONG.GPU R4, desc[UR46][R2.64] ;  /* 0x0000002e02047981 */ /* 0x000ea8000c1ef900 */
[----:B--2---:R-:W-:Y:S01]  /*8360*/  CCTL.IVALL ;  /* 0x00000000ff00798f */ /* 0x004fe20002000000 */
[----:B------:R-:W-:Y:S05]  /*8370*/  YIELD ;  /* 0x0000000000007946 */ /* 0x000fea0003800000 */
[----:B------:R-:W-:-:S13]  /*8380*/  ISETP.NE.AND P1, PT, R4, R5, PT ;  /* 0x000000050400720c */ /* 0x000fda0003f25270 */
[----:B------:R-:W-:Y:S05]  /*8390*/  @P1 BRA `(.L_x_2888) ;  /* 0xfffffffc00ec1947 */ /* 0x000fea000383ffff */
.L_x_2887:
[----:B------:R-:W-:Y:S05]  /*83a0*/  BSYNC B0 ;  /* 0x0000000000007941 */ /* 0x000fea0003800000 */
.L_x_2886:
[----:B------:R-:W-:-:S03]  /*83b0*/  UMOV UR24, 0xffffffff ;  /* 0xffffffff00187882 */ /* 0x000fc60000000000 */
[----:B------:R-:W-:Y:S05]  /*83c0*/  BRA.DIV UR24, `(.L_x_2889) ;  /* 0x0000003a18747947 */ /* 0x000fea000b800000 */
[----:B------:R-:W-:Y:S01]  /*83d0*/  NOP ;  /* 0x0000000000007918 */ /* 0x000fe20000000000 */
.L_x_2954:
        /* <DEDUP_REMOVED lines=19> */
.L_x_2891:
[----:B------:R-:W-:Y:S05]  /*8510*/  BSYNC B0 ;  /* 0x0000000000007941 */ /* 0x000fea0003800000 */
.L_x_2890:
        /* <DEDUP_REMOVED lines=15> */
.L_x_2893:
[----:B------:R-:W-:Y:S05]  /*8610*/  BSYNC B0 ;  /* 0x0000000000007941 */ /* 0x000fea0003800000 */
.L_x_2892:
[----:B------:R-:W-:Y:S06]  /*8620*/  BAR.ARV 0xa, 0xa0 ;  /* 0x0282800000007b1d */ /* 0x000fec0000002000 */
[----:B------:R-:W-:Y:S04]  /*8630*/  BSSY B0, `(.L_x_2894) ;  /* 0x0000003000007945 */ /* 0x000fe80003800000 */
[----:B------:R-:W-:Y:S05]  /*8640*/  @!P0 BRA `(.L_x_2895) ;  /* 0x0000000000048947 */ /* 0x000fea0003800000 */
[----:B------:R-:W-:-:S04]  /*8650*/  DEPBAR.LE SB0, 0x0 ;  /* 0x000080000000791a */ /* 0x000fc80000000000 */
.L_x_2895:
[----:B------:R-:W-:Y:S05]  /*8660*/  BSYNC B0 ;  /* 0x0000000000007941 */ /* 0x000fea0003800000 */
.L_x_2894:
        /* <DEDUP_REMOVED lines=19> */
.L_x_2897:
[----:B------:R-:W-:Y:S05]  /*87a0*/  BSYNC B0 ;  /* 0x0000000000007941 */ /* 0x000fea0003800000 */
.L_x_2896:
        /* <DEDUP_REMOVED lines=16> */
.L_x_2900:
[----:B------:R-:W2:Y:S04]  /*88b0*/  LDG.E.STRONG.GPU R4, desc[UR46][R2.64] ;  /* 0x0000002e02047981 */ /* 0x000ea8000c1ef900 */
[----:B--2---:R-:W-:Y:S01]  /*88c0*/  CCTL.IVALL ;  /* 0x00000000ff00798f */ /* 0x004fe20002000000 */
[----:B------:R-:W-:Y:S05]  /*88d0*/  YIELD ;  /* 0x0000000000007946 */ /* 0x000fea0003800000 */
[----:B------:R-:W-:-:S13]  /*88e0*/  ISETP.NE.AND P1, PT, R4, R5, PT ;  /* 0x000000050400720c */ /* 0x000fda0003f25270 */
[----:B------:R-:W-:Y:S05]  /*88f0*/  @P1 BRA `(.L_x_2900) ;  /* 0xfffffffc00ec1947 */ /* 0x000fea000383ffff */
.L_x_2899:
[----:B------:R-:W-:Y:S05]  /*8900*/  BSYNC B0 ;  /* 0x0000000000007941 */ /* 0x000fea0003800000 */
.L_x_2898:
[----:B------:R-:W-:-:S03]  /*8910*/  UMOV UR18, 0xffffffff ;  /* 0xffffffff00127882 */ /* 0x000fc60000000000 */
[----:B------:R-:W-:Y:S05]  /*8920*/  BRA.DIV UR18, `(.L_x_2901) ;  /* 0x0000003612387947 */ /* 0x000fea000b800000 */
[----:B------:R-:W-:Y:S01]  /*8930*/  NOP ;  /* 0x0000000000007918 */ /* 0x000fe20000000000 */
.L_x_2957:
        /* <DEDUP_REMOVED lines=15> */
.L_x_2903:
[----:B------:R-:W-:Y:S05]  /*8a30*/  BSYNC B0 ;  /* 0x0000000000007941 */ /* 0x000fea0003800000 */
.L_x_2902:
        /* <DEDUP_REMOVED lines=15> */
.L_x_2905:
[----:B------:R-:W-:Y:S05]  /*8b30*/  BSYNC B0 ;  /* 0x0000000000007941 */ /* 0x000fea0003800000 */
.L_x_2904:
[----:B------:R-:W-:Y:S06]  /*8b40*/  BAR.ARV 0xa, 0xa0 ;  /* 0x0282800000007b1d */ /* 0x000fec0000002000 */
[----:B------:R-:W-:Y:S04]  /*8b50*/  BSSY B0, `(.L_x_2906) ;  /* 0x0000003000007945 */ /* 0x000fe80003800000 */
[----:B------:R-:W-:Y:S05]  /*8b60*/  @!P0 BRA `(.L_x_2907) ;  /* 0x0000000000048947 */ /* 0x000fea0003800000 */
[----:B------:R-:W-:-:S04]  /*8b70*/  DEPBAR.LE SB0, 0x0 ;  /* 0x000080000000791a */ /* 0x000fc80000000000 */
.L_x_2907:
[----:B------:R-:W-:Y:S05]  /*8b80*/  BSYNC B0 ;  /* 0x0000000000007941 */ /* 0x000fea0003800000 */
.L_x_2906:
        /* <DEDUP_REMOVED lines=19> */
.L_x_2909:
[----:B------:R-:W-:Y:S05]  /*8cc0*/  BSYNC B0 ;  /* 0x0000000000007941 */ /* 0x000fea0003800000 */
.L_x_2908:
[----:B------:R-:W-:Y:S02]  /*8cd0*/  UIADD3 UR7, UR7, 0x2, URZ ;  /* 0x0000000207077890 */ /* 0x000fe4000fffe03f */
[----:B------:R-:W-:Y:S02]  /*8ce0*/  UIADD3 UR6, UR6, 0x3000, URZ ;  /* 0x0000300006067890 */ /* 0x000fe4000fffe03f */
[----:B------:R-:W-:-:S06]  /*8cf0*/  UISETP.GE.AND UP0, UPT, UR7, UR12, UPT ;  /* 0x0000000c0700728c */ /* 0x000fcc000bf06270 */
[----:B------:R-:W-:-:S13]  /*8d00*/  PLOP3.LUT P1, PT, PT, PT, UP0, 0x80, 0x0 ;  /* 0x000000000000781c */ /* 0x000fda0003f2f008 */
[----:B------:R-:W-:Y:S05]  /*8d10*/  @!P1 BRA `(.L_x_2910) ;  /* 0xfffffff400449947 */ /* 0x000fea000383ffff */
[----:B------:R-:W-:Y:S05]  /*8d20*/  BRA `(.L_x_2823) ;  /* 0x0000002c00947947 */ /* 0x000fea0003800000 */
.L_x_2863:
[----:B------:R-:W1:Y:S01]  /*8d30*/  LDC R5, c[0x0][0x8d0] ;  /* 0x00023400ff057b82 */ /* 0x000e620000000800 */
[----:B------:R-:W2:Y:S01]  /*8d40*/  S2R R3, SR_CTAID.X ;  /* 0x0000000000037919 */ /* 0x000ea20000002500 */
[----:B------:R-:W-:Y:S01]  /*8d50*/  ULDC UR4, c[0x0][0x8e8] ;  /* 0x00023a0000047ab9 */ /* 0x000fe20000000800 */
[----:B-1----:R-:W-:Y:S01]  /*8d60*/  ISETP.NE.AND P0, PT, R5, 0x1, PT ;  /* 0x000000010500780c */ /* 0x002fe20003f05270 */
[----:B--2---:R-:W-:-:S12]  /*8d70*/  IMAD.MOV.U32 R2, RZ, RZ, R3 ;  /* 0x000000ffff027224 */ /* 0x004fd800078e0003 */
[----:B------:R-:W1:Y:S08]  /*8d80*/  @P0 LDC R0, c[0x0][0x8d4] ;  /* 0x00023500ff000b82 */ /* 0x000e700000000800 */
[----:B------:R-:W2:Y:S01]  /*8d90*/  @P0 LDC R7, c[0x0][0x8d8] ;  /* 0x00023600ff070b82 */ /* 0x000ea20000000800 */
[----:B-1----:R-:W-:-:S05]  /*8da0*/  @P0 IMAD.HI.U32 R0, R3, R0, RZ ;  /* 0x0000000003000227 */ /* 0x002fca00078e00ff */
[----:B--2---:R-:W-:-:S04]  /*8db0*/  @P0 SHF.R.U32.HI R2, RZ, R7, R0 ;  /* 0x00000007ff020219 */ /* 0x004fc80000011600 */
[----:B------:R-:W-:Y:S01]  /*8dc0*/  ISETP.GE.AND P0, PT, R2, UR4, PT ;  /* 0x0000000402007c0c */ /* 0x000fe2000bf06270 */
[----:B------:R-:W-:-:S04]  /*8dd0*/  IMAD.MOV R0, RZ, RZ, -R2 ;  /* 0x000000ffff007224 */ /* 0x000fc800078e0a02 */
[----:B------:R-:W-:-:S08]  /*8de0*/  IMAD R5, R5, R0, R3 ;  /* 0x0000000005057224 */ /* 0x000fd000078e0203 */
[----:B------:R-:W-:Y:S05]  /*8df0*/  @!P0 BRA `(.L_x_2911) ;  /* 0x0000000000208947 */ /* 0x000fea0003800000 */
[----:B------:R-:W1:Y:S01]  /*8e00*/  LDC R3, c[0x0][0x8dc] ;  /* 0x00023700ff037b82 */ /* 0x000e620000000800 */
[----:B------:R-:W-:Y:S01]  /*8e10*/  IMAD.MOV.U32 R0, RZ, RZ, R5 ;  /* 0x000000ffff007224 */ /* 0x000fe200078e0005 */
[----:B-1----:R-:W-:-:S13]  /*8e20*/  ISETP.NE.AND P0, PT, R3, 0x1, PT ;  /* 0x000000010300780c */ /* 0x002fda0003f05270 */
[----:B------:R-:W1:Y:S02]  /*8e30*/  @P0 LDC.64 R6, c[0x0][0x8e0] ;  /* 0x00023800ff060b82 */ /* 0x000e640000000a00 */
[----:B-1----:R-:W-:-:S05]  /*8e40*/  @P0 IMAD.HI.U32 R4, R5, R6, RZ ;  /* 0x0000000605040227 */ /* 0x002fca00078e00ff */
[----:B------:R-:W-:-:S05]  /*8e50*/  @P0 SHF.R.U32.HI R0, RZ, R7, R4 ;  /* 0x00000007ff000219 */ /* 0x000fca0000011604 */
[----:B------:R-:W-:Y:S01]  /*8e60*/  IMAD R3, R0, R3, RZ ;  /* 0x0000000300037224 */ /* 0x000fe200078e02ff */
[----:B------:R-:W-:Y:S06]  /*8e70*/  BRA `(.L_x_2912) ;  /* 0x00000000001c7947 */ /* 0x000fec0003800000 */
.L_x_2911:
[----:B------:R-:W1:Y:S01]  /*8e80*/  LDC R3, c[0x0][0x8c4] ;  /* 0x00023100ff037b82 */ /* 0x000e620000000800 */
[----:B------:R-:W-:Y:S01]  /*8e90*/  IMAD.MOV.U32 R0, RZ, RZ, R5 ;  /* 0x000000ffff007224 */ /* 0x000fe200078e0005 */
[----:B-1----:R-:W-:-:S13]  /*8ea0*/  ISETP.NE.AND P0, PT, R3, 0x1, PT ;  /* 0x000000010300780c */ /* 0x002fda0003f05270 */
[----:B------:R-:W1:Y:S02]  /*8eb0*/  @P0 LDC.64 R6, c[0x0][0x8c8] ;  /* 0x00023200ff060b82 */ /* 0x000e640000000a00 */
[----:B-1----:R-:W-:-:S05]  /*8ec0*/  @P0 IMAD.HI.U32 R4, R5, R6, RZ ;  /* 0x0000000605040227 */ /* 0x002fca00078e00ff */
[----:B------:R-:W-:-:S05]  /*8ed0*/  @P0 SHF.R.U32.HI R0, RZ, R7, R4 ;  /* 0x00000007ff000219 */ /* 0x000fca0000011604 */
[----:B------:R-:W-:-:S07]  /*8ee0*/  IMAD R3, R0, R3, RZ ;  /* 0x0000000300037224 */ /* 0x000fce00078e02ff */
.L_x_2912:
[----:B------:R-:W1:Y:S01]  /*8ef0*/  LDC R8, c[0x0][0x8b8] ;  /* 0x00022e00ff087b82 */ /* 0x000e620000000800 */
[----:B------:R-:W-:Y:S01]  /*8f00*/  IMAD.IADD R3, R5, 0x1, -R3 ;  /* 0x0000000105037824 */ /* 0x000fe200078e0a03 */
[----:B------:R-:W-:-:S06]  /*8f10*/  ULDC.64 UR6, c[0x0][0x8f8] ;  /* 0x00023e0000067ab9 */ /* 0x000fcc0000000a00 */
[----:B------:R-:W2:Y:S01]  /*8f20*/  LDC R4, c[0x0][0x8c4] ;  /* 0x00023100ff047b82 */ /* 0x000ea20000000800 */
[C---:B-1----:R-:W-:Y:S02]  /*8f30*/  ISETP.NE.AND P0, PT, R8.reuse, 0x1, PT ;  /* 0x000000010800780c */ /* 0x042fe40003f05270 */
[----:B------:R-:W-:Y:S01]  /*8f40*/  R2UR UR20, R8 ;  /* 0x00000000081472ca */ /* 0x000fe200000e0000 */
[----:B--2---:R-:W-:-:S04]  /*8f50*/  IMAD R3, R2, R4, R3 ;  /* 0x0000000402037224 */ /* 0x004fc800078e0203 */
[----:B------:R-:W-:-:S06]  /*8f60*/  IMAD.MOV.U32 R11, RZ, RZ, R3 ;  /* 0x000000ffff0b7224 */ /* 0x000fcc00078e0003 */
[----:B------:R-:W1:Y:S01]  /*8f70*/  @P0 LDC R6, c[0x0][0x8bc] ;  /* 0x00022f00ff060b82 */ /* 0x000e620000000800 */
[----:B------:R-:W-:-:S07]  /*8f80*/  R2UR UR5, R3 ;  /* 0x00000000030572ca */ /* 0x000fce00000e0000 */
[----:B------:R-:W2:Y:S01]  /*8f90*/  @P0 LDC R7, c[0x0][0x8c0] ;  /* 0x00023000ff070b82 */ /* 0x000ea20000000800 */
[----:B-1----:R-:W-:-:S05]  /*8fa0*/  @P0 IMAD.HI.U32 R2, R3, R6, RZ ;  /* 0x0000000603020227 */ /* 0x002fca00078e00ff */
[----:B--2---:R-:W-:Y:S02]  /*8fb0*/  @P0 SHF.R.U32.HI R11, RZ, R7, R2 ;  /* 0x00000007ff0b0219 */ /* 0x004fe40000011602 */
[----:B------:R-:W-:-:S03]  /*8fc0*/  ISETP.NE.U32.AND P0, PT, RZ, UR6, PT ;  /* 0x00000006ff007c0c */ /* 0x000fc6000bf05070 */
[----:B------:R-:W-:Y:S01]  /*8fd0*/  IMAD.MOV R2, RZ, RZ, -R11 ;  /* 0x000000ffff027224 */ /* 0x000fe200078e0a0b */
[----:B------:R-:W-:-:S04]  /*8fe0*/  ISETP.NE.AND.EX P0, PT, RZ, UR7, PT, P0 ;  /* 0x00000007ff007c0c */ /* 0x000fc8000bf05300 */
[----:B------:R-:W-:-:S13]  /*8ff0*/  R2UR UR4, R2 ;  /* 0x00000000020472ca */ /* 0x000fda00000e0000 */
[----:B------:R-:W-:Y:S01]  /*9000*/  UIMAD UR20, UR20, UR4, UR5 ;  /* 0x00000004141472a4 */ /* 0x000fe2000f8e0205 */
[----:B------:R-:W-:Y:S11]  /*9010*/  @!P0 BRA `(.L_x_2913) ;  /* 0x0000000000108947 */ /* 0x000ff60003800000 */
[----:B------:R-:W1:Y:S02]  /*9020*/  LDC.64 R2, c[0x0][0x8f8] ;  /* 0x00023e00ff027b82 */ /* 0x000e640000000a00 */
[----:B-1----:R-:W-:-:S05]  /*9030*/  IMAD.WIDE R2, R11, 0x4, R2 ;  /* 0x000000040b027825 */ /* 0x002fca00078e0202 */
[----:B------:R2:W5:Y:S01]  /*9040*/  LDG.E R4, desc[UR46][R2.64] ;  /* 0x0000002e02047981 */ /* 0x000562000c1e1900 */
[----:B------:R-:W-:Y:S05]  /*9050*/  BRA `(.L_x_2914) ;  /* 0x00000000002c7947 */ /* 0x000fea0003800000 */
.L_x_2913:
[----:B------:R-:W-:Y:S02]  /*9060*/  ULDC.64 UR4, c[0x0][0x8f0] ;  /* 0x00023c0000047ab9 */ /* 0x000fe40000000a00 */
[----:B------:R-:W-:-:S04]  /*9070*/  ISETP.NE.U32.AND P0, PT, RZ, UR4, PT ;  /* 0x00000004ff007c0c */ /* 0x000fc8000bf05070 */
[----:B------:R-:W-:-:S13]  /*9080*/  ISETP.NE.AND.EX P0, PT, RZ, UR5, PT, P0 ;  /* 0x00000005ff007c0c */ /* 0x000fda000bf05300 */
[----:B------:R-:W-:Y:S05]  /*9090*/  @!P0 BRA `(.L_x_2915) ;  /* 0x0000000000188947 */ /* 0x000fea0003800000 */
[----:B------:R-:W1:Y:S02]  /*90a0*/  LDC.64 R2, c[0x0][0x8f0] ;  /* 0x00023c00ff027b82 */ /* 0x000e640000000a00 */
[----:B-1----:R-:W-:-:S05]  /*90b0*/  IMAD.WIDE R2, R11, 0x4, R2 ;  /* 0x000000040b027825 */ /* 0x002fca00078e0202 */
[----:B------:R-:W2:Y:S04]  /*90c0*/  LDG.E R4, desc[UR46][R2.64] ;  /* 0x0000002e02047981 */ /* 0x000ea8000c1e1900 */
[----:B------:R-:W2:Y:S02]  /*90d0*/  LDG.E R5, desc[UR46][R2.64+0x4] ;  /* 0x0000042e02057981 */ /* 0x000ea4000c1e1900 */
[----:B--2---:R-:W-:Y:S01]  /*90e0*/  IMAD.IADD R4, R5, 0x1, -R4 ;  /* 0x0000000105047824 */ /* 0x004fe200078e0a04 */
[----:B------:R-:W-:Y:S06]  /*90f0*/  BRA `(.L_x_2914) ;  /* 0x0000000000047947 */ /* 0x000fec0003800000 */
.L_x_2915:
[----:B------:R-:W1:Y:S02]  /*9100*/  LDC R4, c[0x0][0x8ec] ;  /* 0x00023b00ff047b82 */ /* 0x000e640000000800 */
.L_x_2914:
[----:B-1---5:R-:W-:Y:S01]  /*9110*/  VIADD R4, R4, 0x7f ;  /* 0x0000007f04047836 */ /* 0x022fe20000000000 */
[----:B------:R-:W-:Y:S01]  /*9120*/  LOP3.LUT R12, R0, 0x1ffffff, RZ, 0x3c, !PT ;  /* 0x01ffffff000c7812 */ /* 0x000fe200078e3cff */
[----:B------:R-:W-:Y:S02]  /*9130*/  IMAD.MOV.U32 R10, RZ, RZ, 0x1 ;  /* 0x00000001ff0a7424 */ /* 0x000fe400078e00ff */
[----:B--2---:R-:W-:Y:S01]  /*9140*/  IMAD.MOV.U32 R2, RZ, RZ, RZ ;  /* 0x000000ffff027224 */ /* 0x004fe200078e00ff */
[----:B------:R-:W-:-:S04]  /*9150*/  SHF.R.S32.HI R3, RZ, 0x1f, R4 ;  /* 0x0000001fff037819 */ /* 0x000fc80000011404 */
[----:B------:R-:W-:-:S04]  /*9160*/  LEA.HI R3, R3, R4, RZ, 0x7 ;  /* 0x0000000403037211 */ /* 0x000fc800078f38ff */
[----:B------:R-:W-:-:S04]  /*9170*/  SHF.R.S32.HI R3, RZ, 0x7, R3 ;  /* 0x00000007ff037819 */ /* 0x000fc80000011403 */
[C---:B------:R-:W-:Y:S01]  /*9180*/  ISETP.GT.AND P0, PT, R3.reuse, R0, PT ;  /* 0x000000000300720c */ /* 0x040fe20003f04270 */
[----:B------:R-:W-:-:S03]  /*9190*/  IMAD.IADD R12, R3, 0x1, R12 ;  /* 0x00000001030c7824 */ /* 0x000fc600078e020c */
[----:B------:R-:W-:-:S04]  /*91a0*/  SEL R11, R11, 0xffffffff, P0 ;  /* 0xffffffff0b0b7807 */ /* 0x000fc80000000000 */
[----:B------:R-:W-:-:S13]  /*91b0*/  ISETP.GE.AND P0, PT, R11, RZ, PT ;  /* 0x000000ff0b00720c */ /* 0x000fda0003f06270 */
[----:B------:R-:W-:Y:S05]  /*91c0*/  @!P0 BRA `(.L_x_2916) ;  /* 0x0000002400d88947 */ /* 0x000fea0003800000 */
[----:B------:R-:W1:Y:S08]  /*91d0*/  LDC.64 R8, c[0x0][0x770] ;  /* 0x0001dc00ff087b82 */ /* 0x000e700000000a00 */
[----:B------:R-:W2:Y:S08]  /*91e0*/  LDC.64 R2, c[0x0][0x780] ;  /* 0x0001e000ff027b82 */ /* 0x000eb00000000a00 */
[----:B------:R-:W3:Y:S01]  /*91f0*/  LDC.64 R6, c[0x0][0x778] ;  /* 0x0001de00ff067b82 */ /* 0x000ee20000000a00 */
[----:B-1----:R-:W-:-:S07]  /*9200*/  ISETP.NE.U32.AND P0, PT, R8, RZ, PT ;  /* 0x000000ff0800720c */ /* 0x002fce0003f05070 */
[----:B------:R-:W1:Y:S01]  /*9210*/  LDC.64 R14, c[0x0][0x778] ;  /* 0x0001de00ff0e7b82 */ /* 0x000e620000000a00 */
[----:B------:R-:W-:Y:S02]  /*9220*/  ISETP.NE.AND.EX P0, PT, R9, RZ, PT, P0 ;  /* 0x000000ff0900720c */ /* 0x000fe40003f05300 */
[----:B--2---:R-:W-:-:S05]  /*9230*/  ISETP.NE.U32.AND P1, PT, R2, RZ, PT ;  /* 0x000000ff0200720c */ /* 0x004fca0003f25070 */
[----:B------:R-:W2:Y:S01]  /*9240*/  LDC.64 R4, c[0x0][0x770] ;  /* 0x0001dc00ff047b82 */ /* 0x000ea20000000a00 */
[----:B------:R-:W-:-:S05]  /*9250*/  ISETP.NE.AND.EX P1, PT, R3, RZ, PT, P1 ;  /* 0x000000ff0300720c */ /* 0x000fca0003f25310 */
[----:B------:R-:W-:Y:S01]  /*9260*/  VOTEU.ANY UP0, P0 ;  /* 0x00000000003f7886 */ /* 0x000fe20000000100 */
[----:B---3--:R-:W-:Y:S02]  /*9270*/  ISETP.NE.U32.AND P0, PT, R6, RZ, PT ;  /* 0x000000ff0600720c */ /* 0x008fe40003f05070 */
[----:B------:R-:W-:Y:S02]  /*9280*/  PLOP3.LUT P2, PT, PT, PT, UP0, 0x80, 0x0 ;  /* 0x000000000000781c */ /* 0x000fe40003f4f008 */
[----:B------:R-:W-:-:S03]  /*9290*/  ISETP.NE.AND.EX P0, PT, R7, RZ, PT, P0 ;  /* 0x000000ff0700720c */ /* 0x000fc60003f05300 */
[----:B------:R-:W3:Y:S01]  /*92a0*/  @P1 LDC.64 R6, c[0x0][0x780] ;  /* 0x0001e000ff061b82 */ /* 0x000ee20000000a00 */
[----:B-1----:R-:W-:-:S07]  /*92b0*/  IMAD.WIDE R2, R11, 0x4, R14 ;  /* 0x000000040b027825 */ /* 0x002fce00078e020e */
[----:B------:R-:W1:Y:S01]  /*92c0*/  LDC R15, c[0x0][0x280] ;  /* 0x0000a000ff0f7b82 */ /* 0x000e620000000800 */
[----:B--2---:R-:W-:-:S05]  /*92d0*/  IMAD.WIDE R4, R11, 0x4, R4 ;  /* 0x000000040b047825 */ /* 0x004fca00078e0204 */
[----:B------:R-:W2:Y:S01]  /*92e0*/  @P2 LDG.E R16, desc[UR46][R4.64] ;  /* 0x0000002e04102981 */ /* 0x000ea2000c1e1900 */
[----:B------:R-:W-:-:S03]  /*92f0*/  IMAD.MOV.U32 R13, RZ, RZ, RZ ;  /* 0x000000ffff0d7224 */ /* 0x000fc600078e00ff */
[----:B------:R4:W5:Y:S04]  /*9300*/  @P2 LDG.E R0, desc[UR46][R4.64] ;  /* 0x0000002e04002981 */ /* 0x000968000c1e1900 */
[----:B------:R4:W5:Y:S01]  /*9310*/  @P0 LDG.E R13, desc[UR46][R2.64] ;  /* 0x0000002e020d0981 */ /* 0x000962000c1e1900 */
[----:B---3--:R-:W-:-:S05]  /*9320*/  @P1 IMAD.WIDE R6, R11, 0x4, R6 ;  /* 0x000000040b061825 */ /* 0x008fca00078e0206 */
[----:B-1----:R4:W5:Y:S01]  /*9330*/  @P1 LDG.E R15, desc[UR46][R6.64] ;  /* 0x0000002e060f1981 */ /* 0x002962000c1e1900 */
[----:B--2---:R-:W-:-:S05]  /*9340*/  @P2 IMAD R16, R11, 0x40, R16 ;  /* 0x000000400b102824 */ /* 0x004fca00078e0210 */
[----:B------:R-:W-:Y:S01]  /*9350*/  @P2 R2UR UR4, R16 ;  /* 0x00000000100422ca */ /* 0x000fe200000e0000 */
[----:B----4-:R-:W-:-:S14]  /*9360*/  @P1 BRA `(.L_x_2917) ;  /* 0x0000000000101947 */ /* 0x010fdc0003800000 */
[----:B------:R-:W-:Y:S05]  /*9370*/  @!P2 BRA `(.L_x_2917) ;  /* 0x00000000000ca947 */ /* 0x000fea0003800000 */
[----:B------:R-:W2:Y:S04]  /*9380*/  LDG.E R6, desc[UR46][R4.64] ;  /* 0x0000002e04067981 */ /* 0x000ea8000c1e1900 */
[----:B-----5:R-:W2:Y:S02]  /*9390*/  LDG.E R15, desc[UR46][R4.64+0x4] ;  /* 0x0000042e040f7981 */ /* 0x020ea4000c1e1900 */
[----:B--2---:R-:W-:-:S07]  /*93a0*/  IMAD.IADD R15, R15, 0x1, -R6 ;  /* 0x000000010f0f7824 */ /* 0x004fce00078e0a06 */
.L_x_2917:
[----:B------:R-:W-:Y:S01]  /*93b0*/  @UP0 USHF.R.S32.HI UR5, URZ, 0x1f, UR4 ;  /* 0x0000001f3f050899 */ /* 0x000fe20008011404 */
[----:B------:R-:W-:Y:S01]  /*93c0*/  ULDC.64 UR8, c[0x0][0x788] ;  /* 0x0001e20000087ab9 */ /* 0x000fe20000000a00 */
[----:B------:R-:W-:Y:S01]  /*93d0*/  UMOV UR6, URZ ;  /* 0x0000003f00067c82 */ /* 0x000fe20008000000 */
[----:B------:R-:W-:Y:S01]  /*93e0*/  ISETP.NE.U32.AND P1, PT, RZ, UR8, PT ;  /* 0x00000008ff007c0c */ /* 0x000fe2000bf25070 */
[----:B------:R-:W-:Y:S01]  /*93f0*/  @UP0 ULEA.HI UR5, UR5, UR4, URZ, 0x6 ;  /* 0x0000000405050291 */ /* 0x000fe2000f8f303f */
[----:B-----5:R-:W-:Y:S02]  /*9400*/  @P2 R2UR UR6, R0 ;  /* 0x00000000000622ca */ /* 0x020fe400000e0000 */
[----:B------:R-:W-:Y:S01]  /*9410*/  ISETP.NE.AND.EX P1, PT, RZ, UR9, PT, P1 ;  /* 0x00000009ff007c0c */ /* 0x000fe2000bf25310 */
[----:B------:R-:W-:Y:S01]  /*9420*/  @UP0 ULOP3.LUT UR7, UR5, 0xffffffc0, URZ, 0xc0, !UPT ;  /* 0xffffffc005070892 */ /* 0x000fe2000f8ec03f */
[----:B------:R-:W-:Y:S01]  /*9430*/  ULDC UR9, c[0x0][0x290] ;  /* 0x0000a40000097ab9 */ /* 0x000fe20000000800 */
[----:B------:R-:W-:-:S02]  /*9440*/  UMOV UR4, URZ ;  /* 0x0000003f00047c82 */ /* 0x000fc40008000000 */
[----:B------:R-:W-:Y:S01]  /*9450*/  @UP0 USHF.R.S32.HI UR8, URZ, 0x1f, UR7 ;  /* 0x0000001f3f080899 */ /* 0x000fe20008011407 */
[----:B------:R-:W-:Y:S01]  /*9460*/  IMAD.U32 R0, RZ, RZ, UR9 ;  /* 0x00000009ff007e24 */ /* 0x000fe2000f8e00ff */
[----:B------:R-:W-:Y:S01]  /*9470*/  UMOV UR5, URZ ;  /* 0x0000003f00057c82 */ /* 0x000fe20008000000 */
[----:B------:R-:W-:-:S04]  /*9480*/  @UP0 UMOV UR4, UR7 ;  /* 0x0000000700040c82 */ /* 0x000fc80008000000 */
[----:B------:R-:W-:Y:S01]  /*9490*/  @UP0 UMOV UR5, UR8 ;  /* 0x0000000800050c82 */ /* 0x000fe20008000000 */
[----:B------:R-:W-:Y:S05]  /*94a0*/  @!P1 BRA `(.L_x_2918) ;  /* 0x0000000000109947 */ /* 0x000fea0003800000 */
[----:B------:R-:W1:Y:S02]  /*94b0*/  LDC.64 R2, c[0x0][0x788] ;  /* 0x0001e200ff027b82 */ /* 0x000e640000000a00 */
[----:B-1----:R-:W-:-:S05]  /*94c0*/  IMAD.WIDE R2, R11, 0x4, R2 ;  /* 0x000000040b027825 */ /* 0x002fca00078e0202 */
[----:B------:R1:W5:Y:S01]  /*94d0*/  LDG.E R0, desc[UR46][R2.64] ;  /* 0x0000002e02007981 */ /* 0x000362000c1e1900 */
[----:B------:R-:W-:Y:S05]  /*94e0*/  BRA `(.L_x_2919) ;  /* 0x0000000000107947 */ /* 0x000fea0003800000 */
.L_x_2918:
[----:B------:R-:W-:Y:S05]  /*94f0*/  @!P0 BRA `(.L_x_2919) ;  /* 0x00000000000c8947 */ /* 0x000fea0003800000 */
[----:B------:R-:W2:Y:S04]  /*9500*/  LDG.E R5, desc[UR46][R2.64] ;  /* 0x0000002e02057981 */ /* 0x000ea8000c1e1900 */
[----:B------:R-:W2:Y:S02]  /*9510*/  LDG.E R0, desc[UR46][R2.64+0x4] ;  /* 0x0000042e02007981 */ /* 0x000ea4000c1e1900 */
[----:B--2---:R-:W-:-:S07]  /*9520*/  IMAD.IADD R0, R0, 0x1, -R5 ;  /* 0x0000000100007824 */ /* 0x004fce00078e0a05 */
.L_x_2919:
[----:B-1----:R-:W-:Y:S01]  /*9530*/  IMAD R3, R12, 0x80, R15 ;  /* 0x000000800c037824 */ /* 0x002fe200078e020f */
[----:B------:R-:W-:Y:S01]  /*9540*/  ULDC UR7, c[0x0][0x74c] ;  /* 0x0001d30000077ab9 */ /* 0x000fe20000000800 */
[----:B------:R-:W-:Y:S02]  /*9550*/  VIADD R15, R15, 0x3f ;  /* 0x0000003f0f0f7836 */ /* 0x000fe40000000000 */
[----:B------:R-:W-:Y:S01]  /*9560*/  IMAD.MOV.U32 R2, RZ, RZ, RZ ;  /* 0x000000ffff027224 */ /* 0x000fe200078e00ff */
[----:B-----5:R-:W-:-:S04]  /*9570*/  IADD3 R0, R3, -UR7, -R0 ;  /* 0x8000000703007c10 */ /* 0x020fc8000fffe800 */
[----:B------:R-:W-:-:S04]  /*9580*/  SHF.R.S32.HI R3, RZ, 0x1f, R0 ;  /* 0x0000001fff037819 */ /* 0x000fc80000011400 */
[----:B------:R-:W-:Y:S02]  /*9590*/  LEA.HI R3, R3, R0, RZ, 0x6 ;  /* 0x0000000003037211 */ /* 0x000fe400078f30ff */
[----:B------:R-:W-:Y:S02]  /*95a0*/  SHF.R.S32.HI R0, RZ, 0x1f, R15 ;  /* 0x0000001fff007819 */ /* 0x000fe4000001140f */
[----:B------:R-:W-:Y:S02]  /*95b0*/  SHF.R.S32.HI R3, RZ, 0x6, R3 ;  /* 0x00000006ff037819 */ /* 0x000fe40000011403 */
[----:B------:R-:W-:Y:S02]  /*95c0*/  LEA.HI R0, R0, R15, RZ, 0x6 ;  /* 0x0000000f00007211 */ /* 0x000fe400078f30ff */
[----:B------:R-:W-:Y:S02]  /*95d0*/  VIMNMX R4, RZ, R3, !PT ;  /* 0x00000003ff047248 */ /* 0x000fe40007fe0100 */
[----:B------:R-:W-:-:S04]  /*95e0*/  SHF.R.S32.HI R0, RZ, 0x6, R0 ;  /* 0x00000006ff007819 */ /* 0x000fc80000011400 */
[----:B------:R-:W-:-:S13]  /*95f0*/  ISETP.GT.AND P1, PT, R0, R4, PT ;  /* 0x000000040000720c */ /* 0x000fda0003f24270 */
[----:B------:R-:W-:Y:S05]  /*9600*/  @!P1 BRA `(.L_x_2916) ;  /* 0x0000002000c89947 */ /* 0x000fea0003800000 */
[----:B------:R-:W-:Y:S01]  /*9610*/  ISETP.NE.U32.AND P1, PT, R8, RZ, PT ;  /* 0x000000ff0800720c */ /* 0x000fe20003f25070 */
[----:B------:R-:W-:Y:S01]  /*9620*/  USHF.R.S32.HI UR7, URZ, 0x1f, UR20 ;  /* 0x0000001f3f077899 */ /* 0x000fe20008011414 */
[----:B------:R-:W-:Y:S01]  /*9630*/  SHF.R.S32.HI R2, RZ, 0x1f, R11 ;  /* 0x0000001fff027819 */ /* 0x000fe2000001140b */
[----:B------:R-:W-:Y:S01]  /*9640*/  ULDC.64 UR10, c[0x0][0x718] ;  /* 0x0001c600000a7ab9 */ /* 0x000fe20000000a00 */
[----:B------:R-:W-:Y:S01]  /*9650*/  ISETP.NE.AND.EX P1, PT, R9, RZ, PT, P1 ;  /* 0x000000ff0900720c */ /* 0x000fe20003f25310 */
[----:B------:R-:W-:Y:S01]  /*9660*/  UMOV UR8, UR4 ;  /* 0x0000000400087c82 */ /* 0x000fe20008000000 */
[----:B------:R-:W-:Y:S01]  /*9670*/  UMOV UR9, UR5 ;  /* 0x0000000500097c82 */ /* 0x000fe20008000000 */
[----:B------:R-:W-:Y:S01]  /*9680*/  R2UR UR21, R11 ;  /* 0x000000000b1572ca */ /* 0x000fe200000e0000 */
[----:B------:R-:W-:Y:S01]  /*9690*/  UIMAD.WIDE.U32 UR4, UR20, UR10, UR8 ;  /* 0x0000000a140472a5 */ /* 0x000fe2000f8e0008 */
[----:B------:R-:W-:Y:S01]  /*96a0*/  SEL R2, R2, RZ, !P1 ;  /* 0x000000ff02027207 */ /* 0x000fe20004800000 */
[----:B------:R-:W-:Y:S01]  /*96b0*/  UIMAD UR10, UR7, UR10, URZ ;  /* 0x0000000a070a72a4 */ /* 0x000fe2000f8e023f */
[----:B------:R-:W-:Y:S01]  /*96c0*/  R2UR UR18, R12 ;  /* 0x000000000c1272ca */ /* 0x000fe200000e0000 */
[----:B------:R-:W-:Y:S01]  /*96d0*/  ULDC.64 UR14, c[0x0][0x730] ;  /* 0x0001cc00000e7ab9 */ /* 0x000fe20000000a00 */
[----:B------:R-:W-:Y:S01]  /*96e0*/  R2UR UR12, R2 ;  /* 0x00000000020c72ca */ /* 0x000fe200000e0000 */
[----:B------:R-:W-:Y:S01]  /*96f0*/  UIMAD UR7, UR7, UR14, URZ ;  /* 0x0000000e070772a4 */ /* 0x000fe2000f8e023f */
[----:B------:R-:W-:Y:S01]  /*9700*/  R2UR UR19, R13 ;  /* 0x000000000d1372ca */ /* 0x000fe200000e0000 */
[----:B------:R-:W-:Y:S01]  /*9710*/  UIMAD UR10, UR20, UR11, UR10 ;  /* 0x0000000b140a72a4 */ /* 0x000fe2000f8e020a */
[----:B------:R-:W-:Y:S01]  /*9720*/  SEL R11, R11, RZ, !P0 ;  /* 0x000000ff0b0b7207 */ /* 0x000fe20004000000 */
[----:B------:R-:W-:Y:S01]  /*9730*/  UIMAD.WIDE.U32 UR8, UR20, UR14, UR8 ;  /* 0x0000000e140872a5 */ /* 0x000fe2000f8e0008 */
[----:B------:R-:W-:Y:S01]  /*9740*/  BSSY B0, `(.L_x_2916) ;  /* 0x000021e000007945 */ /* 0x000fe20003800000 */
[----:B------:R-:W-:Y:S01]  /*9750*/  ULDC UR11, c[0x0][0x2e8] ;  /* 0x0000ba00000b7ab9 */ /* 0x000fe20000000800 */
[----:B------:R-:W-:Y:S01]  /*9760*/  UIMAD UR7, UR20, UR15, UR7 ;  /* 0x0000000f140772a4 */ /* 0x000fe2000f8e0207 */
[----:B------:R-:W-:Y:S01]  /*9770*/  R2UR UR13, R11 ;  /* 0x000000000b0d72ca */ /* 0x000fe200000e0000 */
[----:B------:R-:W-:Y:S01]  /*9780*/  UISETP.NE.AND UP0, UPT, UR11, 0x1, UPT ;  /* 0x000000010b00788c */ /* 0x000fe2000bf05270 */
[----:B------:R-:W-:Y:S01]  /*9790*/  IMAD.MOV.U32 R2, RZ, RZ, RZ ;  /* 0x000000ffff027224 */ /* 0x000fe200078e00ff */
[----:B------:R-:W-:Y:S01]  /*97a0*/  ULDC.64 UR14, c[0x0][0x720] ;  /* 0x0001c800000e7ab9 */ /* 0x000fe20000000a00 */
[----:B------:R-:W-:Y:S01]  /*97b0*/  VOTEU.ANY UP1, P1 ;  /* 0x00000000003f7886 */ /* 0x000fe20000820100 */
[----:B------:R-:W-:-:S02]  /*97c0*/  UIADD3 UR5, UR5, UR10, URZ ;  /* 0x0000000a05057290 */ /* 0x000fc4000fffe03f */
[----:B------:R-:W-:Y:S02]  /*97d0*/  UIADD3 UR9, UR9, UR7, URZ ;  /* 0x0000000709097290 */ /* 0x000fe4000fffe03f */
[----:B------:R-:W-:Y:S02]  /*97e0*/  USEL UR21, UR21, URZ, !UP1 ;  /* 0x0000003f15157287 */ /* 0x000fe4000c800000 */
[----:B------:R-:W-:Y:S01]  /*97f0*/  UIMAD UR7, UR12, UR14, URZ ;  /* 0x0000000e0c0772a4 */ /* 0x000fe2000f8e023f */
[----:B------:R-:W-:Y:S01]  /*9800*/  ELECT P0, URZ, PT ;  /* 0x00000000003f782f */ /* 0x000fe20003800000 */
[----:B------:R-:W-:Y:S01]  /*9810*/  ULDC.64 UR16, c[0x0][0x738] ;  /* 0x0001ce0000107ab9 */ /* 0x000fe20000000a00 */
[----:B------:R-:W-:Y:S02]  /*9820*/  UIMAD.WIDE.U32 UR22, UR14, UR21, UR4 ;  /* 0x000000150e1672a5 */ /* 0x000fe4000f8e0004 */
[----:B------:R-:W-:Y:S02]  /*9830*/  UIMAD UR5, UR15, UR21, UR7 ;  /* 0x000000150f0572a4 */ /* 0x000fe4000f8e0207 */
[----:B------:R-:W-:-:S02]  /*9840*/  UIMAD.WIDE.U32 UR14, UR16, UR21, UR8 ;  /* 0x00000015100e72a5 */ /* 0x000fc4000f8e0008 */
[----:B------:R-:W-:Y:S01]  /*9850*/  UIMAD UR10, UR12, UR16, URZ ;  /* 0x000000100c0a72a4 */ /* 0x000fe2000f8e023f */
[----:B------:R-:W-:Y:S01]  /*9860*/  @UP0 ULDC UR8, c[0x0][0x2ec] ;  /* 0x0000bb0000080ab9 */ /* 0x000fe20000000800 */
[----:B------:R-:W-:Y:S01]  /*9870*/  @UP0 ULDC UR7, c[0x0][0x2f0] ;  /* 0x0000bc0000070ab9 */ /* 0x000fe20000000800 */
[----:B------:R-:W-:Y:S02]  /*9880*/  UIMAD.WIDE.U32 UR8, UR20, UR8, URZ ;  /* 0x00000008140872a5 */ /* 0x000fe4000f8e003f */
[----:B------:R-:W-:Y:S01]  /*9890*/  UMOV UR12, UR20 ;  /* 0x00000014000c7c82 */ /* 0x000fe20008000000 */
[----:B------:R-:W-:Y:S02]  /*98a0*/  UIMAD UR4, UR17, UR21, UR10 ;  /* 0x00000015110472a4 */ /* 0x000fe4000f8e020a */
[----:B------:R-:W-:Y:S02]  /*98b0*/  ULEA UR11, UR18, UR19, 0x7 ;  /* 0x00000013120b7291 */ /* 0x000fe4000f8e383f */
        /* <DEDUP_REMOVED lines=9> */
.L_x_2958:
        /* <DEDUP_REMOVED lines=15> */
.L_x_2922:
        /* <DEDUP_REMOVED lines=122> */
.L_x_2933:
[----:B-123--:R-:W-:-:S04]  /*a1e0*/  SHF.L.U32 R18, R10, 0x1f, RZ ;  /* 0x0000001f0a127819 */ /* 0x00efc800000006ff */
[----:B------:R-:W2:Y:S02]  /*a1f0*/  SYNCS.PHASECHK.TRANS64.TRYWAIT P1, [R15+URZ+0x26840], R18 ;  /* 0x026840120f0075a7 */ /* 0x000ea4000802017f */
[----:B--2---:R-:W-:Y:S05]  /*a200*/  @!P1 BRA `(.L_x_2925) ;  /* 0x0000001c00309947 */ /* 0x004fea0003800000 */
.L_x_2959:
        /* <DEDUP_REMOVED lines=8> */
.L_x_2926:
        /* <DEDUP_REMOVED lines=44> */
.L_x_2960:
        /* <DEDUP_REMOVED lines=8> */
.L_x_2928:
        /* <DEDUP_REMOVED lines=44> */
.L_x_2961:
        /* <DEDUP_REMOVED lines=8> */
.L_x_2930:
        /* <DEDUP_REMOVED lines=38> */
.L_x_2963:
        /* <DEDUP_REMOVED lines=8> */
.L_x_2932:
        /* <DEDUP_REMOVED lines=44> */
.L_x_2924:
[----:B------:R-:W4:Y:S02]  /*aeb0*/  LDL.LU R4, [R1+0x4] ;  /* 0x0000040001047983 */ /* 0x000f240000300800 */
[----:B----4-:R-:W-:Y:S02]  /*aec0*/  ISETP.NE.AND P1, PT, R4, RZ, PT ;  /* 0x000000ff0400720c */ /* 0x010fe40003f25270 */
[----:B------:R4:W5:Y:S11]  /*aed0*/  LDL R4, [R1] ;  /* 0x0000000001047983 */ /* 0x0009760000100800 */
[----:B----4-:R-:W-:Y:S05]  /*aee0*/  @!P1 BRA `(.L_x_2923) ;  /* 0x0000000400949947 */ /* 0x010fea0003800000 */
[----:B------:R-:W-:-:S04]  /*aef0*/  SHF.L.U32 R12, R10, 0x1f, RZ ;  /* 0x0000001f0a0c7819 */ /* 0x000fc800000006ff */
[----:B------:R-:W4:Y:S02]  /*af00*/  SYNCS.PHASECHK.TRANS64.TRYWAIT P1, [R15+URZ+0x26840], R12 ;  /* 0x0268400c0f0075a7 */ /* 0x000f24000802017f */
[----:B----4-:R-:W-:Y:S05]  /*af10*/  @!P1 BRA `(.L_x_2934) ;  /* 0x0000001000409947 */ /* 0x010fea0003800000 */
.L_x_2964:
        /* <DEDUP_REMOVED lines=8> */
.L_x_2935:
        /* <DEDUP_REMOVED lines=41> */
.L_x_2965:
        /* <DEDUP_REMOVED lines=8> */
.L_x_2937:
        /* <DEDUP_REMOVED lines=41> */
.L_x_2923:
[----:B------:R-:W1:Y:S01]  /*b540*/  S2R R0, SR_TID.X ;  /* 0x0000000000007919 */ /* 0x000e620000002100 */
[----:B------:R-:W-:Y:S01]  /*b550*/  IMAD R3, R16, 0x8, R15 ;  /* 0x0000000810037824 */ /* 0x000fe200078e020f */
[----:B-1----:R-:W-:Y:S02]  /*b560*/  LOP3.LUT R2, R0, 0x7f, RZ, 0xc0, !PT ;  /* 0x0000007f00027812 */ /* 0x002fe400078ec0ff */
[----:B------:R-:W-:Y:S02]  /*b570*/  SHF.L.U32 R0, R10, 0x1f, RZ ;  /* 0x0000001f0a007819 */ /* 0x000fe400000006ff */
[----:B------:R-:W-:Y:S02]  /*b580*/  ISETP.NE.AND P1, PT, R2, RZ, PT ;  /* 0x000000ff0200720c */ /* 0x000fe40003f25270 */
[----:B------:R-:W1:Y:S02]  /*b590*/  SYNCS.PHASECHK.TRANS64.TRYWAIT P0, [R3+URZ+0x26840], R0 ;  /* 0x02684000030075a7 */ /* 0x000e64000800017f */
[----:B-1----:R-:W-:Y:S09]  /*b5a0*/  @!P0 BRA `(.L_x_2938) ;  /* 0x0000000800c48947 */ /* 0x002ff20003800000 */
.L_x_2966:
[----:B------:R-:W-:Y:S05]  /*b5b0*/  @P1 BRA `(.L_x_2939) ;  /* 0x0000000000181947 */ /* 0x000fea0003800000 */
[----:B------:R-:W1:Y:S01]  /*b5c0*/  S2R R2, SR_TID.X ;  /* 0x0000000000027919 */ /* 0x000e620000002100 */
[----:B------:R-:W-:-:S04]  /*b5d0*/  IMAD.MOV.U32 R0, RZ, RZ, 0x3100 ;  /* 0x00003100ff007424 */ /* 0x000fc800078e00ff */
[----:B------:R1:W-:Y:S02]  /*b5e0*/  SYNCS.ARRIVE.TRANS64 RZ, [R3+URZ+0x26830], R0 ;  /* 0x0268300003ff79a7 */ /* 0x0003e4000800003f */
[----:B-1----:R-:W-:-:S13]  /*b5f0*/  LOP3.LUT P0, RZ, R2, 0x1f, RZ, 0xc0, !PT ;  /* 0x0000001f02ff7812 */ /* 0x002fda000780c0ff */
[----:B------:R-:W-:Y:S05]  /*b600*/  @!P0 BRA `(.L_x_2939) ;  /* 0x0000000000048947 */ /* 0x000fea0003800000 */
[----:B------:R-:W-:Y:S01]  /*b610*/  BPT.TRAP 0x1 ;  /* 0x000000040000795c */ /* 0x000fe20000300000 */
.L_x_2939:
        /* <DEDUP_REMOVED lines=48> */
.L_x_2920:
[----:B------:R-:W-:Y:S05]  /*b920*/  BSYNC B0 ;  /* 0x0000000000007941 */ /* 0x000fea0003800000 */
.L_x_2916:
[----:B------:R-:W-:-:S03]  /*b930*/  UMOV UR7, 0xffffffff ;  /* 0xffffffff00077882 */ /* 0x000fc60000000000 */
[----:B------:R-:W-:Y:S05]  /*b940*/  BRA.DIV UR7, `(.L_x_2940) ;  /* 0x0000000607f07947 */ /* 0x000fea000b800000 */
[----:B------:R-:W-:-:S13]  /*b950*/  ELECT P6, URZ, PT ;  /* 0x00000000003f782f */ /* 0x000fda00038c0000 */
.L_x_2969:
[----:B------:R-:W-:Y:S05]  /*b960*/  @!P6 BRA `(.L_x_2823) ;  /* 0x000000000084e947 */ /* 0x000fea0003800000 */
[----:B------:R-:W-:-:S06]  /*b970*/  ULOP3.LUT UR7, UR38, 0x2, URZ, 0xfc, !UPT ;  /* 0x0000000226077892 */ /* 0x000fcc000f8efc3f */
[----:B------:R-:W-:-:S05]  /*b980*/  IMAD.U32 R0, RZ, RZ, UR7 ;  /* 0x00000007ff007e24 */ /* 0x000fca000f8e00ff */
[----:B------:R-:W-:-:S13]  /*b990*/  ISETP.NE.AND P2, PT, R0, 0x3, PT ;  /* 0x000000030000780c */ /* 0x000fda0003f45270 */
[----:B------:R-:W-:Y:S05]  /*b9a0*/  @!P2 BRA `(.L_x_2941) ;  /* 0x000000000004a947 */ /* 0x000fea0003800000 */
[----:B------:R-:W-:Y:S01]  /*b9b0*/  BPT.TRAP 0x1 ;  /* 0x000000040000795c */ /* 0x000fe20000300000 */
.L_x_2941:
        /* <DEDUP_REMOVED lines=15> */
.L_x_2970:
[----:B------:R-:W2:Y:S02]  /*bab0*/  SYNCS.PHASECHK.TRANS64.TRYWAIT P0, [R3+URZ], R0 ;  /* 0x00000000030075a7 */ /* 0x000ea4000800017f */
[----:B--2---:R-:W-:Y:S05]  /*bac0*/  @!P0 BRA `(.L_x_2943) ;  /* 0x0000000400c48947 */ /* 0x004fea0003800000 */
.L_x_2971:
[----:B------:R-:W-:Y:S05]  /*bad0*/  @!P2 BRA `(.L_x_2944) ;  /* 0x000000000004a947 */ /* 0x000fea0003800000 */
[----:B------:R-:W-:Y:S01]  /*bae0*/  BPT.TRAP 0x1 ;  /* 0x000000040000795c */ /* 0x000fe20000300000 */
.L_x_2944:
[----:B--2---:R-:W-:-:S04]  /*baf0*/  VIADD R3, R8, 0x26840 ;  /* 0x0002684008037836 */ /* 0x004fc80000000000 */
[----:B------:R-:W-:-:S04]  /*bb00*/  IMAD R5, R2, 0x8, R3 ;  /* 0x0000000802057824 */ /* 0x000fc800078e0203 */
[----:B------:R-:W2:Y:S02]  /*bb10*/  SYNCS.PHASECHK.TRANS64.TRYWAIT P0, [R5+URZ], R4 ;  /* 0x00000004050075a7 */ /* 0x000ea4000800017f */
[----:B--2---:R-:W-:Y:S05]  /*bb20*/  @!P0 BRA `(.L_x_2945) ;  /* 0x0000000400c08947 */ /* 0x004fea0003800000 */
.L_x_2972:
[----:B------:R-:W-:-:S07]  /*bb30*/  IMAD R3, R6, 0x8, R3 ;  /* 0x0000000806037824 */ /* 0x000fce00078e0203 */
.L_x_2946:
[----:B---3--:R3:W4:Y:S02]  /*bb40*/  SYNCS.PHASECHK.TRANS64.TRYWAIT P0, [R3+URZ], R0 ;  /* 0x00000000030075a7 */ /* 0x008724000800017f */
[----:B----4-:R-:W-:Y:S05]  /*bb50*/  @!P0 NANOSLEEP.SYNCS 0x989680 ;  /* 0x009896800000895d */ /* 0x010fea0003900000 */
[----:B------:R-:W4:Y:S02]  /*bb60*/  @!P0 SYNCS.PHASECHK.TRANS64 P0, [R3+URZ], R0 ;  /* 0x00000000030085a7 */ /* 0x000f24000800007f */
[----:B----4-:R-:W-:Y:S05]  /*bb70*/  @!P0 BRA `(.L_x_2946) ;  /* 0xfffffffc00f08947 */ /* 0x010fea000383ffff */
.L_x_2823:
[----:B------:R-:W-:Y:S05]  /*bb80*/  BSYNC B6 ;  /* 0x0000000000067941 */ /* 0x000fea0003800000 */
.L_x_2815:
[----:B------:R-:W-:Y:S05]  /*bb90*/  EXIT ;  /* 0x000000000000794d */ /* 0x000fea0003800000 */
.L_x_2833:
[----:B------:R-:W-:Y:S02]  /*bba0*/  IMAD.MOV.U32 R13, RZ, RZ, R17 ;  /* 0x000000ffff0d7224 */ /* 0x000fe400078e0011 */
[----:B------:R-:W-:Y:S02]  /*bbb0*/  IMAD.MOV.U32 R12, RZ, RZ, RZ ;  /* 0x000000ffff0c7224 */ /* 0x000fe400078e00ff */
[----:B------:R-:W-:Y:S02]  /*bbc0*/  IMAD.MOV.U32 R11, RZ, RZ, 0x1f ;  /* 0x0000001fff0b7424 */ /* 0x000fe400078e00ff */
[----:B------:R-:W-:-:S07]  /*bbd0*/  IMAD.MOV.U32 R15, RZ, RZ, -0x1 ;  /* 0xffffffffff0f7424 */ /* 0x000fce00078e00ff */
[----:B------:R-:W-:Y:S05]  /*bbe0*/  WARPSYNC.COLLECTIVE R15, `(.L_x_2947) ;  /* 0x000000000f087348 */ /* 0x000fea0003c00000 */
[----:B------:R1:W2:Y:S02]  /*bbf0*/  SHFL.IDX P6, R14, R13, R12, R11 ;  /* 0x0000000c0d0e7389 */ /* 0x0002a400000c000b */
[----:B-12---:R-:W-:Y:S01]  /*bc00*/  ENDCOLLECTIVE ;  /* 0x000000000000791b */ /* 0x006fe20003800000 */
.L_x_2947:
[----:B------:R-:W-:Y:S05]  /*bc10*/  BRA `(.L_x_2948) ;  /* 0xffffff5800c87947 */ /* 0x000fea000383ffff */
.L_x_2835:
[----:B--2---:R2:W3:Y:S02]  /*bc20*/  SYNCS.PHASECHK.TRANS64.TRYWAIT P0, [R235+URZ+0x26800], R4 ;  /* 0x02680004eb0075a7 */ /* 0x0044e4000800017f */
[----:B---3--:R-:W-:Y:S05]  /*bc30*/  @!P0 NANOSLEEP.SYNCS 0x989680 ;  /* 0x009896800000895d */ /* 0x008fea0003900000 */
[----:B------:R-:W3:Y:S02]  /*bc40*/  @!P0 SYNCS.PHASECHK.TRANS64 P0, [R235+URZ+0x26800], R4 ;  /* 0x02680004eb0085a7 */ /* 0x000ee4000800007f */
[----:B---3--:R-:W-:Y:S05]  /*bc50*/  @!P0 BRA `(.L_x_2835) ;  /* 0xfffffffc00f08947 */ /* 0x008fea000383ffff */
[----:B------:R-:W-:Y:S05]  /*bc60*/  BRA `(.L_x_2834) ;  /* 0xffffff5800f07947 */ /* 0x000fea000383ffff */
.L_x_2840:
[----:B--2---:R-:W-:-:S04]  /*bc70*/  IMAD.U32 R5, RZ, RZ, UR7 ;  /* 0x00000007ff057e24 */ /* 0x004fc8000f8e00ff */
[----:B------:R2:W3:Y:S03]  /*bc80*/  SYNCS.PHASECHK.TRANS64.TRYWAIT P1, [R5+URZ+0x26810], R120 ;  /* 0x02681078050075a7 */ /* 0x0004e6000802017f */
[----:B---3--:R-:W-:Y:S05]  /*bc90*/  @!P1 NANOSLEEP.SYNCS 0x989680 ;  /* 0x009896800000995d */ /* 0x008fea0003900000 */
[----:B------:R-:W3:Y:S02]  /*bca0*/  @!P1 SYNCS.PHASECHK.TRANS64 P1, [R5+URZ+0x26810], R120 ;  /* 0x02681078050095a7 */ /* 0x000ee4000802007f */
[----:B---3--:R-:W-:Y:S05]  /*bcb0*/  @!P1 BRA `(.L_x_2840) ;  /* 0xfffffffc00ec9947 */ /* 0x008fea000383ffff */
[----:B------:R-:W-:Y:S05]  /*bcc0*/  BRA `(.L_x_2839) ;  /* 0xffffff6400447947 */ /* 0x000fea000383ffff */
.L_x_2844:
[----:B------:R-:W-:-:S04]  /*bcd0*/  IMAD.U32 R121, RZ, RZ, UR7 ;  /* 0x00000007ff797e24 */ /* 0x000fc8000f8e00ff */
[----:B------:R1:W1:Y:S03]  /*bce0*/  SYNCS.PHASECHK.TRANS64.TRYWAIT P1, [R121+URZ+0x26830], R120 ;  /* 0x02683078790075a7 */ /* 0x000266000802017f */
[----:B-1----:R-:W-:Y:S05]  /*bcf0*/  @!P1 NANOSLEEP.SYNCS 0x989680 ;  /* 0x009896800000995d */ /* 0x002fea0003900000 */
[----:B------:R-:W1:Y:S02]  /*bd00*/  @!P1 SYNCS.PHASECHK.TRANS64 P1, [R121+URZ+0x26830], R120 ;  /* 0x02683078790095a7 */ /* 0x000e64000802007f */
[----:B-1----:R-:W-:Y:S05]  /*bd10*/  @!P1 BRA `(.L_x_2844) ;  /* 0xfffffffc00ec9947 */ /* 0x002fea000383ffff */
[----:B------:R-:W-:Y:S05]  /*bd20*/  BRA `(.L_x_2843) ;  /* 0xffffff6c00087947 */ /* 0x000fea000383ffff */
.L_x_2876:
[----:B------:R-:W-:Y:S01]  /*bd30*/  BSSY B0, `(.L_x_2949) ;  /* 0x0000005000007945 */ /* 0x000fe20003800000 */
[----:B------:R-:W-:-:S07]  /*bd40*/  IMAD.MOV.U32 R15, RZ, RZ, -0x1 ;  /* 0xffffffffff0f7424 */ /* 0x000fce00078e00ff */
[----:B------:R-:W-:Y:S05]  /*bd50*/  WARPSYNC.COLLECTIVE R15, `(.L_x_2950) ;  /* 0x000000000f087348 */ /* 0x000fea0003c00000 */
[----:B------:R-:W-:Y:S01]  /*bd60*/  NOP ;  /* 0x0000000000007918 */ /* 0x000fe20000000000 */
[----:B------:R-:W-:Y:S01]  /*bd70*/  ENDCOLLECTIVE ;  /* 0x000000000000791b */ /* 0x000fe20003800000 */
.L_x_2950:
[----:B------:R-:W-:Y:S05]  /*bd80*/  BSYNC B0 ;  /* 0x0000000000007941 */ /* 0x000fea0003800000 */
.L_x_2949:
[----:B------:R-:W-:Y:S05]  /*bd90*/  BRA `(.L_x_2951) ;  /* 0xffffffbc00c47947 */ /* 0x000fea000383ffff */
.L_x_2889:
[----:B------:R-:W-:Y:S01]  /*bda0*/  BSSY B0, `(.L_x_2952) ;  /* 0x0000005000007945 */ /* 0x000fe20003800000 */
[----:B------:R-:W-:-:S07]  /*bdb0*/  IMAD.MOV.U32 R15, RZ, RZ, -0x1 ;  /* 0xffffffffff0f7424 */ /* 0x000fce00078e00ff */
[----:B------:R-:W-:Y:S05]  /*bdc0*/  WARPSYNC.COLLECTIVE R15, `(.L_x_2953) ;  /* 0x000000000f087348 */ /* 0x000fea0003c00000 */
[----:B------:R-:W-:Y:S01]  /*bdd0*/  NOP ;  /* 0x0000000000007918 */ /* 0x000fe20000000000 */
[----:B------:R-:W-:Y:S01]  /*bde0*/  ENDCOLLECTIVE ;  /* 0x000000000000791b */ /* 0x000fe20003800000 */
.L_x_2953:
[----:B------:R-:W-:Y:S05]  /*bdf0*/  BSYNC B0 ;  /* 0x0000000000007941 */ /* 0x000fea0003800000 */
.L_x_2952:
[----:B------:R-:W-:Y:S05]  /*be00*/  BRA `(.L_x_2954) ;  /* 0xffffffc400747947 */ /* 0x000fea000383ffff */
.L_x_2901:
[----:B------:R-:W-:Y:S01]  /*be10*/  BSSY B0, `(.L_x_2955) ;  /* 0x0000005000007945 */ /* 0x000fe20003800000 */
[----:B------:R-:W-:-:S07]  /*be20*/  IMAD.MOV.U32 R15, RZ, RZ, -0x1 ;  /* 0xffffffffff0f7424 */ /* 0x000fce00078e00ff */
[----:B------:R-:W-:Y:S05]  /*be30*/  WARPSYNC.COLLECTIVE R15, `(.L_x_2956) ;  /* 0x000000000f087348 */ /* 0x000fea0003c00000 */
[----:B------:R-:W-:Y:S01]  /*be40*/  NOP ;  /* 0x0000000000007918 */ /* 0x000fe20000000000 */
[----:B------:R-:W-:Y:S01]  /*be50*/  ENDCOLLECTIVE ;  /* 0x000000000000791b */ /* 0x000fe20003800000 */
.L_x_2956:
[----:B------:R-:W-:Y:S05]  /*be60*/  BSYNC B0 ;  /* 0x0000000000007941 */ /* 0x000fea0003800000 */
.L_x_2955:
[----:B------:R-:W-:Y:S05]  /*be70*/  BRA `(.L_x_2957) ;  /* 0xffffffc800b07947 */ /* 0x000fea000383ffff */
.L_x_2921:
[----:B-1----:R1:W2:Y:S02]  /*be80*/  SYNCS.PHASECHK.TRANS64.TRYWAIT P0, [R15+URZ+0x26820], R2 ;  /* 0x026820020f0075a7 */ /* 0x0022a4000800017f */
[----:B--2---:R-:W-:Y:S05]  /*be90*/  @!P0 NANOSLEEP.SYNCS 0x989680 ;  /* 0x009896800000895d */ /* 0x004fea0003900000 */
[----:B------:R-:W2:Y:S02]  /*bea0*/  @!P0 SYNCS.PHASECHK.TRANS64 P0, [R15+URZ+0x26820], R2 ;  /* 0x026820020f0085a7 */ /* 0x000ea4000800007f */
[----:B--2---:R-:W-:Y:S05]  /*beb0*/  @!P0 BRA `(.L_x_2921) ;  /* 0xfffffffc00f08947 */ /* 0x004fea000383ffff */
[----:B------:R-:W-:Y:S05]  /*bec0*/  BRA `(.L_x_2958) ;  /* 0xffffffd800a07947 */ /* 0x000fea000383ffff */
.L_x_2925:
[----:B--2---:R2:W3:Y:S02]  /*bed0*/  SYNCS.PHASECHK.TRANS64.TRYWAIT P1, [R15+URZ+0x26840], R18 ;  /* 0x026840120f0075a7 */ /* 0x0044e4000802017f */
[----:B---3--:R-:W-:Y:S05]  /*bee0*/  @!P1 NANOSLEEP.SYNCS 0x989680 ;  /* 0x009896800000995d */ /* 0x008fea0003900000 */
[----:B------:R-:W3:Y:S02]  /*bef0*/  @!P1 SYNCS.PHASECHK.TRANS64 P1, [R15+URZ+0x26840], R18 ;  /* 0x026840120f0095a7 */ /* 0x000ee4000802007f */
[----:B---3--:R-:W-:Y:S05]  /*bf00*/  @!P1 BRA `(.L_x_2925) ;  /* 0xfffffffc00f09947 */ /* 0x008fea000383ffff */
[----:B------:R-:W-:Y:S05]  /*bf10*/  BRA `(.L_x_2959) ;  /* 0xffffffe000bc7947 */ /* 0x000fea000383ffff */
.L_x_2927:
[----:B-1----:R1:W3:Y:S02]  /*bf20*/  SYNCS.PHASECHK.TRANS64.TRYWAIT P1, [R15+URZ+0x26828], R18 ;  /* 0x026828120f0075a7 */ /* 0x0022e4000802017f */
[----:B---3--:R-:W-:Y:S05]  /*bf30*/  @!P1 NANOSLEEP.SYNCS 0x989680 ;  /* 0x009896800000995d */ /* 0x008fea0003900000 */
[----:B------:R-:W3:Y:S02]  /*bf40*/  @!P1 SYNCS.PHASECHK.TRANS64 P1, [R15+URZ+0x26828], R18 ;  /* 0x026828120f0095a7 */ /* 0x000ee4000802007f */
[----:B---3--:R-:W-:Y:S05]  /*bf50*/  @!P1 BRA `(.L_x_2927) ;  /* 0xfffffffc00f09947 */ /* 0x008fea000383ffff */
[----:B------:R-:W-:Y:S05]  /*bf60*/  BRA `(.L_x_2960) ;  /* 0xffffffe400787947 */ /* 0x000fea000383ffff */
.L_x_2929:
[----:B---3--:R3:W4:Y:S02]  /*bf70*/  SYNCS.PHASECHK.TRANS64.TRYWAIT P1, [R15+URZ+0x26848], R18 ;  /* 0x026848120f0075a7 */ /* 0x008724000802017f */
[----:B----4-:R-:W-:Y:S05]  /*bf80*/  @!P1 NANOSLEEP.SYNCS 0x989680 ;  /* 0x009896800000995d */ /* 0x010fea0003900000 */
[----:B------:R-:W4:Y:S02]  /*bf90*/  @!P1 SYNCS.PHASECHK.TRANS64 P1, [R15+URZ+0x26848], R18 ;  /* 0x026848120f0095a7 */ /* 0x000f24000802007f */
[----:B----4-:R-:W-:Y:S05]  /*bfa0*/  @!P1 BRA `(.L_x_2929) ;  /* 0xfffffffc00f09947 */ /* 0x010fea000383ffff */
[----:B------:R-:W-:Y:S05]  /*bfb0*/  BRA `(.L_x_2961) ;  /* 0xffffffe800347947 */ /* 0x000fea000383ffff */
.L_x_2931:
[----:B------:R-:W-:-:S07]  /*bfc0*/  SHF.L.U32 R4, R10, 0x1f, RZ ;  /* 0x0000001f0a047819 */ /* 0x000fce00000006ff */
.L_x_2962:
[----:B----4-:R4:W1:Y:S02]  /*bfd0*/  SYNCS.PHASECHK.TRANS64.TRYWAIT P1, [R15+URZ+0x26820], R4 ;  /* 0x026820040f0075a7 */ /* 0x010864000802017f */
[----:B-1----:R-:W-:Y:S05]  /*bfe0*/  @!P1 NANOSLEEP.SYNCS 0x989680 ;  /* 0x009896800000995d */ /* 0x002fea0003900000 */
[----:B------:R-:W1:Y:S02]  /*bff0*/  @!P1 SYNCS.PHASECHK.TRANS64 P1, [R15+URZ+0x26820], R4 ;  /* 0x026820040f0095a7 */ /* 0x000e64000802007f */
[----:B-1----:R-:W-:Y:S05]  /*c000*/  @!P1 BRA `(.L_x_2962) ;  /* 0xfffffffc00f09947 */ /* 0x002fea000383ffff */
[----:B------:R-:W-:Y:S05]  /*c010*/  BRA `(.L_x_2963) ;  /* 0xffffffe800d47947 */ /* 0x000fea000383ffff */
.L_x_2934:
[----:B----4-:R4:W1:Y:S02]  /*c020*/  SYNCS.PHASECHK.TRANS64.TRYWAIT P1, [R15+URZ+0x26840], R12 ;  /* 0x0268400c0f0075a7 */ /* 0x010864000802017f */
[----:B-1----:R-:W-:Y:S05]  /*c030*/  @!P1 NANOSLEEP.SYNCS 0x989680 ;  /* 0x009896800000995d */ /* 0x002fea0003900000 */
[----:B------:R-:W1:Y:S02]  /*c040*/  @!P1 SYNCS.PHASECHK.TRANS64 P1, [R15+URZ+0x26840], R12 ;  /* 0x0268400c0f0095a7 */ /* 0x000e64000802007f */
[----:B-1----:R-:W-:Y:S05]  /*c050*/  @!P1 BRA `(.L_x_2934) ;  /* 0xfffffffc00f09947 */ /* 0x002fea000383ffff */
[----:B------:R-:W-:Y:S05]  /*c060*/  BRA `(.L_x_2964) ;  /* 0xffffffec00ac7947 */ /* 0x000fea000383ffff */
.L_x_2936:
[----:B-1----:R1:W2:Y:S02]  /*c070*/  SYNCS.PHASECHK.TRANS64.TRYWAIT P1, [R15+URZ+0x26828], R12 ;  /* 0x0268280c0f0075a7 */ /* 0x0022a4000802017f */
[----:B--2---:R-:W-:Y:S05]  /*c080*/  @!P1 NANOSLEEP.SYNCS 0x989680 ;  /* 0x009896800000995d */ /* 0x004fea0003900000 */
[----:B------:R-:W2:Y:S02]  /*c090*/  @!P1 SYNCS.PHASECHK.TRANS64 P1, [R15+URZ+0x26828], R12 ;  /* 0x0268280c0f0095a7 */ /* 0x000ea4000802007f */
[----:B--2---:R-:W-:Y:S05]  /*c0a0*/  @!P1 BRA `(.L_x_2936) ;  /* 0xfffffffc00f09947 */ /* 0x004fea000383ffff */
[----:B------:R-:W-:Y:S05]  /*c0b0*/  BRA `(.L_x_2965) ;  /* 0xfffffff0005c7947 */ /* 0x000fea000383ffff */
.L_x_2938:
[----:B------:R1:W1:Y:S02]  /*c0c0*/  SYNCS.PHASECHK.TRANS64.TRYWAIT P0, [R3+URZ+0x26840], R0 ;  /* 0x02684000030075a7 */ /* 0x000264000800017f */
[----:B-1----:R-:W-:Y:S05]  /*c0d0*/  @!P0 NANOSLEEP.SYNCS 0x989680 ;  /* 0x009896800000895d */ /* 0x002fea0003900000 */
[----:B------:R-:W1:Y:S02]  /*c0e0*/  @!P0 SYNCS.PHASECHK.TRANS64 P0, [R3+URZ+0x26840], R0 ;  /* 0x02684000030085a7 */ /* 0x000e64000800007f */
[----:B-1----:R-:W-:Y:S05]  /*c0f0*/  @!P0 BRA `(.L_x_2938) ;  /* 0xfffffffc00f08947 */ /* 0x002fea000383ffff */
[----:B------:R-:W-:Y:S05]  /*c100*/  BRA `(.L_x_2966) ;  /* 0xfffffff400287947 */ /* 0x000fea000383ffff */
.L_x_2940:
[----:B------:R-:W-:Y:S01]  /*c110*/  BSSY B0, `(.L_x_2967) ;  /* 0x0000006000007945 */ /* 0x000fe20003800000 */
[----:B------:R-:W-:-:S07]  /*c120*/  IMAD.MOV.U32 R15, RZ, RZ, -0x1 ;  /* 0xffffffffff0f7424 */ /* 0x000fce00078e00ff */
[----:B------:R-:W-:Y:S05]  /*c130*/  WARPSYNC.COLLECTIVE R15, `(.L_x_2968) ;  /* 0x000000000f0c7348 */ /* 0x000fea0003c00000 */
[----:B------:R-:W-:Y:S02]  /*c140*/  ELECT P6, UR62, PT ;  /* 0x00000000003e782f */ /* 0x000fe400038c0000 */
[----:B------:R-:W-:Y:S01]  /*c150*/  MOV R14, UR62 ;  /* 0x0000003e000e7c02 */ /* 0x000fe20008000f00 */
[----:B------:R-:W-:Y:S10]  /*c160*/  ENDCOLLECTIVE ;  /* 0x000000000000791b */ /* 0x000ff40003800000 */
.L_x_2968:
[----:B------:R-:W-:Y:S05]  /*c170*/  BSYNC B0 ;  /* 0x0000000000007941 */ /* 0x000fea0003800000 */
.L_x_2967:
[----:B------:R-:W-:Y:S05]  /*c180*/  BRA `(.L_x_2969) ;  /* 0xfffffff400f47947 */ /* 0x000fea000383ffff */
.L_x_2942:
[----:B-1----:R1:W2:Y:S02]  /*c190*/  SYNCS.PHASECHK.TRANS64.TRYWAIT P0, [R7+URZ], R4 ;  /* 0x00000004070075a7 */ /* 0x0022a4000800017f */
[----:B--2---:R-:W-:Y:S05]  /*c1a0*/  @!P0 NANOSLEEP.SYNCS 0x989680 ;  /* 0x009896800000895d */ /* 0x004fea0003900000 */
[----:B------:R-:W2:Y:S02]  /*c1b0*/  @!P0 SYNCS.PHASECHK.TRANS64 P0, [R7+URZ], R4 ;  /* 0x00000004070085a7 */ /* 0x000ea4000800007f */
[----:B--2---:R-:W-:Y:S05]  /*c1c0*/  @!P0 BRA `(.L_x_2942) ;  /* 0xfffffffc00f08947 */ /* 0x004fea000383ffff */
[----:B------:R-:W-:Y:S05]  /*c1d0*/  BRA `(.L_x_2970) ;  /* 0xfffffff800347947 */ /* 0x000fea000383ffff */
.L_x_2943:
[----:B--2---:R2:W3:Y:S02]  /*c1e0*/  SYNCS.PHASECHK.TRANS64.TRYWAIT P0, [R3+URZ], R0 ;  /* 0x00000000030075a7 */ /* 0x0044e4000800017f */
[----:B---3--:R-:W-:Y:S05]  /*c1f0*/  @!P0 NANOSLEEP.SYNCS 0x989680 ;  /* 0x009896800000895d */ /* 0x008fea0003900000 */
[----:B------:R-:W3:Y:S02]  /*c200*/  @!P0 SYNCS.PHASECHK.TRANS64 P0, [R3+URZ], R0 ;  /* 0x00000000030085a7 */ /* 0x000ee4000800007f */
[----:B---3--:R-:W-:Y:S05]  /*c210*/  @!P0 BRA `(.L_x_2943) ;  /* 0xfffffffc00f08947 */ /* 0x008fea000383ffff */
[----:B------:R-:W-:Y:S05]  /*c220*/  BRA `(.L_x_2971) ;  /* 0xfffffff800287947 */ /* 0x000fea000383ffff */
.L_x_2945:
[----:B--2---:R2:W3:Y:S02]  /*c230*/  SYNCS.PHASECHK.TRANS64.TRYWAIT P0, [R5+URZ], R4 ;  /* 0x00000004050075a7 */ /* 0x0044e4000800017f */
[----:B---3--:R-:W-:Y:S05]  /*c240*/  @!P0 NANOSLEEP.SYNCS 0x989680 ;  /* 0x009896800000895d */ /* 0x008fea0003900000 */
[----:B------:R-:W3:Y:S02]  /*c250*/  @!P0 SYNCS.PHASECHK.TRANS64 P0, [R5+URZ], R4 ;  /* 0x00000004050085a7 */ /* 0x000ee4000800007f */
[----:B---3--:R-:W-:Y:S05]  /*c260*/  @!P0 BRA `(.L_x_2945) ;  /* 0xfffffffc00f08947 */ /* 0x008fea000383ffff */
[----:B------:R-:W-:Y:S05]  /*c270*/  BRA `(.L_x_2972) ;  /* 0xfffffff8002c7947 */ /* 0x000fea000383ffff */
.L_x_2973:
        /* <DEDUP_REMOVED lines=16> */
.L_x_3317:


//--------------------- .text._ZN7cutlass13device_kernelIN5flash11enable_sm90INS1_16FlashAttnBwdSm90INS1_25CollectiveMainloopBwdSm90ILi2ELi2ELi2EN4cute5tupleIJNS5_1CILi1EEES8_S8_EEENS6_IJNS7_ILi64EEENS7_ILi128EEENS7_ILi96EEEEEENS_6half_tEfNS_4arch4Sm90ELb1ELb0ELb1ELb1ELb0ELb1ELb0ELb0ELi2ELi1ELi2ELi1ELb1EEENS1_24CollectiveEpilogueBwdGQAISD_fSG_Li256ELb1ELb0EEENS1_25SingleTileBwdLPTSchedulerILb1ELi128ELb0EEEEEEEEEvNT_6ParamsE --------------------------
	.section	.text._ZN7cutlass13device_kernelIN5flash11enable_sm90INS1_16FlashAttnBwdSm90INS1_25CollectiveMainloopBwdSm90ILi2ELi2ELi2EN4cute5tupleIJNS5_1CILi1EEES8_S8_EEENS6_IJNS7_ILi64EEENS7_ILi128EEENS7_ILi96EEEEEENS_6half_tEfNS_4arch4Sm90ELb1ELb0ELb1ELb1ELb0ELb1ELb0ELb0ELi2ELi1ELi2ELi1ELb1EEENS1_24CollectiveEpilogueBwdGQAISD_fSG_Li256ELb1ELb0EEENS1_25SingleTileBwdLPTSchedulerILb1ELi128ELb0EEEEEEEEEvNT_6ParamsE,"ax",@progbits
	.align	128
.text._ZN7cutlass13device_kernelIN5flash11enable_sm90INS1_16FlashAttnBwdSm90INS1_25CollectiveMainloopBwdSm90ILi2ELi2ELi2EN4cute5tupleIJNS5_1CILi1EEES8_S8_EEENS6_IJNS7_ILi64EEENS7_ILi128EEENS7_ILi96EEEEEENS_6half_tEfNS_4arch4Sm90ELb1ELb0ELb1ELb1ELb0ELb1ELb0ELb0ELi2ELi1ELi2ELi1ELb1EEENS1_24CollectiveEpilogueBwdGQAISD_fSG_Li256ELb1ELb0EEENS1_25SingleTileBwdLPTSchedulerILb1ELi128ELb0EEEEEEEEEvNT_6ParamsE:
        .type           _ZN7cutlass13device_kernelIN5flash11enable_sm90INS1_16FlashAttnBwdSm90INS1_25CollectiveMainloopBwdSm90ILi2ELi2ELi2EN4cute5tupleIJNS5_1CILi1EEES8_S8_EEENS6_IJNS7_ILi64EEENS7_ILi128EEENS7_ILi96EEEEEENS_6half_tEfNS_4arch4Sm90ELb1ELb0ELb1ELb1ELb0ELb1ELb0ELb0ELi2ELi1ELi2ELi1ELb1EEENS1_24CollectiveEpilogueBwdGQAISD_fSG_Li256ELb1ELb0EEENS1_25SingleTileBwdLPTSchedulerILb1ELi128ELb0EEEEEEEEEvNT_6ParamsE,@function
        .size           _ZN7cutlass13device_kernelIN5flash11enable_sm90INS1_16FlashAttnBwdSm90INS1_25CollectiveMainloopBwdSm90ILi2ELi2ELi2EN4cute5tupleIJNS5_1CILi1EEES8_S8_EEENS6_IJNS7_ILi64EEENS7_ILi128EEENS7_ILi96EEEEEENS_6half_tEfNS_4arch4Sm90ELb1ELb0ELb1ELb1ELb0ELb1ELb0ELb0ELi2ELi1ELi2ELi1ELb1EEENS1_24CollectiveEpilogueBwdGQAISD_fSG_Li256ELb1ELb0EEENS1_25SingleTileBwdLPTSchedulerILb1ELi128ELb0EEEEEEEEEvNT_6ParamsE,(.L_x_3318 - _ZN7cutlass13device_kernelIN5flash11enable_sm90INS1_16FlashAttnBwdSm90INS1_25CollectiveMainloopBwdSm90ILi2ELi2ELi2EN4cute5tupleIJNS5_1CILi1EEES8_S8_EEENS6_IJNS7_ILi64EEENS7_ILi128EEENS7_ILi96EEEEEENS_6half_tEfNS_4arch4Sm90ELb1ELb0ELb1ELb1ELb0ELb1ELb0ELb0ELi2ELi1ELi2ELi1ELb1EEENS1_24CollectiveEpilogueBwdGQAISD_fSG_Li256ELb1ELb0EEENS1_25SingleTileBwdLPTSchedulerILb1ELi128ELb0EEEEEEEEEvNT_6ParamsE)
        .other          _ZN7cutlass13device_kernelIN5flash11enable_sm90INS1_16FlashAttnBwdSm90INS1_25CollectiveMainloopBwdSm90ILi2ELi2ELi2EN4cute5tupleIJNS5_1CILi1EEES8_S8_EEENS6_IJNS7_ILi64EEENS7_ILi128EEENS7_ILi96EEEEEENS_6half_tEfNS_4arch4Sm90ELb1ELb0ELb1ELb1ELb0ELb1ELb0ELb0ELi2ELi1ELi2ELi1ELb1EEENS1_24CollectiveEpilogueBwdGQAISD_fSG_Li256ELb1ELb0EEENS1_25SingleTileBwdLPTSchedulerILb1ELi128ELb0EEEEEEEEEvNT_6ParamsE,@"STO_CUDA_ENTRY STV_DEFAULT"
_ZN7cutlass13device_kernelIN5flash11enable_sm90INS1_16FlashAttnBwdSm90INS1_25CollectiveMainloopBwdSm90ILi2ELi2ELi2EN4cute5tupleIJNS5_1CILi1EEES8_S8_EEENS6_IJNS7_ILi64EEENS7_ILi128EEENS7_ILi96EEEEEENS_6half_tEfNS_4arch4Sm90ELb1ELb0ELb1ELb1ELb0ELb1ELb0ELb0ELi2ELi1ELi2ELi1ELb1EEENS1_24CollectiveEpilogueBwdGQAISD_fSG_Li256ELb1ELb0EEENS1_25SingleTileBwdLPTSchedulerILb1ELi128ELb0EEEEEEEEEvNT_6ParamsE:
        /* <DEDUP_REMOVED lines=24> */
.L_x_2975:
[----:B------:R-:W-:Y:S05]  /*0180*/  BSYNC B0 ;  /* 0x0000000000007941 */ /* 0x000fea0003800000 */
.L_x_2974:
        /* <DEDUP_REMOVED lines=37> */
.L_x_2976:
        /* <DEDUP_REMOVED lines=22> */
.L_x_2977:
[----:B------:R-:W-:Y:S01]  /*0540*/  PLOP3.LUT P0, PT, PT, PT, UP0, 0x80, 0x0 ;  /* 0x000000000000781c */ /* 0x000fe20003f0f008 */
[----:B------:R-:W-:Y:S01]  /*0550*/  NOP ;  /* 0x0000000000007918 */ /* 0x000fe20000000000 */
[----:B------:R-:W-:Y:S01]  /*0560*/  ULDC.64 UR46, c[0x0][0x208] ;  /* 0x00008200002e7ab9 */ /* 0x000fe20000000a00 */
[----:B------:R-:W-:Y:S01]  /*0570*/  BSSY B6, `(.L_x_2978) ;  /* 0x000099d000067945 */ /* 0x000fe20003800000 */
[----:B-12-4-:R-:W-:Y:S09]  /*0580*/  BAR.SYNC.DEFER_BLOCKING 0x0 ;  /* 0x0000000000007b1d */ /* 0x016ff20000010000 */
[----:B------:R-:W-:Y:S05]  /*0590*/  @!P0 BRA `(.L_x_2979) ;  /* 0x0000005400748947 */ /* 0x000fea0003800000 */
.L_x_2980:
        /* <DEDUP_REMOVED lines=32> */
.L_x_2981:
[----:B------:R-:W-:Y:S01]  /*07a0*/  ULDC UR7, c[0x0][0x8cc] ;  /* 0x0002330000077ab9 */ /* 0x000fe20000000800 */
[----:B------:R-:W-:Y:S01]  /*07b0*/  UMOV UR36, UR10 ;  /* 0x0000000a00247c82 */ /* 0x000fe20008000000 */
[----:B------:R-:W-:-:S11]  /*07c0*/  UISETP.NE.AND UP0, UPT, UR7, 0x1, UPT ;  /* 0x000000010700788c */ /* 0x000fd6000bf05270 */
[----:B------:R-:W-:Y:S02]  /*07d0*/  @UP0 ULDC.64 UR8, c[0x0][0x8d0] ;  /* 0x0002340000080ab9 */ /* 0x000fe40000000a00 */
[----:B------:R-:W-:-:S04]  /*07e0*/  UIMAD.WIDE.U32 UR4, UR10, UR8, URZ ;  /* 0x000000080a0472a5 */ /* 0x000fc8000f8e003f */
[----:B------:R-:W-:-:S04]  /*07f0*/  @UP0 USHF.R.U32.HI UR36, URZ, UR9, UR5 ;  /* 0x000000093f240299 */ /* 0x000fc80008011605 */
[----:B------:R-:W-:-:S12]  /*0800*/  UIMAD UR4, UR36, UR7, URZ ;  /* 0x00000007240472a4 */ /* 0x000fd8000f8e023f */
.L_x_2982:
        /* <DEDUP_REMOVED lines=23> */
.L_x_2983:
        /* <DEDUP_REMOVED lines=14> */
.L_x_2985:
[----:B------:R-:W-:-:S05]  /*0a60*/  ULDC UR4, c[0x0][0x8f4] ;  /* 0x00023d0000047ab9 */ /* 0x000fca0000000800 */
.L_x_2984:
        /* <DEDUP_REMOVED lines=22> */
.L_x_2987:
        /* <DEDUP_REMOVED lines=14> */
.L_x_2988:
        /* <DEDUP_REMOVED lines=11> */
.L_x_2989:
        /* <DEDUP_REMOVED lines=13> */
.L_x_2990:
        /* <DEDUP_REMOVED lines=84> */
.L_x_2993:
        /* <DEDUP_REMOVED lines=15> */
.L_x_2992:
        /* <DEDUP_REMOVED lines=22> */
.L_x_2995:
        /* <DEDUP_REMOVED lines=15> */
.L_x_2994:
[----:B------:R-:W-:Y:S01]  /*16b0*/  SHF.R.S32.HI R19, RZ, 0x1f, R18 ;  /* 0x0000001fff137819 */ /* 0x000fe20000011412 */
[----:B------:R-:W-:-:S03]  /*16c0*/  UMOV UR4, 0xffffffff ;  /* 0xffffffff00047882 */ /* 0x000fc60000000000 */
[----:B------:R-:W-:-:S04]  /*16d0*/  LEA.HI R0, R19, R18, RZ, 0x7 ;  /* 0x0000001213007211 */ /* 0x000fc800078f38ff */
[----:B------:R-:W-:Y:S01]  /*16e0*/  SHF.R.S32.HI R17, RZ, 0x7, R0 ;  /* 0x00000007ff117819 */ /* 0x000fe20000011400 */
[----:B------:R-:W-:Y:S06]  /*16f0*/  BRA.DIV UR4, `(.L_x_2996) ;  /* 0x0000008a04187947 */ /* 0x000fec000b800000 */
[----:B------:R1:W2:Y:S02]  /*1700*/  SHFL.IDX PT, R14, R17, RZ, 0x1f ;  /* 0x00001fff110e7589 */ /* 0x0002a400000e0000 */
.L_x_3082:
        /* <DEDUP_REMOVED lines=15> */
.L_x_2997:
        /* <DEDUP_REMOVED lines=19> */
.L_x_2999:
        /* <DEDUP_REMOVED lines=122> */
.L_x_3010:
[----:B------:R-:W-:-:S06]  /*20d0*/  UISETP.NE.AND UP0, UPT, UR9, 0x3, UPT ;  /* 0x000000030900788c */ /* 0x000fcc000bf05270 */
[----:B------:R-:W-:-:S13]  /*20e0*/  PLOP3.LUT P0, PT, PT, PT, UP0, 0x80, 0x0 ;  /* 0x000000000000781c */ /* 0x000fda0003f0f008 */
[----:B-1----:R-:W-:Y:S05]  /*20f0*/  @!P0 BRA `(.L_x_3000) ;  /* 0x0000000000048947 */ /* 0x002fea0003800000 */
[----:B------:R-:W-:Y:S01]  /*2100*/  BPT.TRAP 0x1 ;  /* 0x000000040000795c */ /* 0x000fe20000300000 */
.L_x_3000:
[----:B------:R-:W-:Y:S01]  /*2110*/  R2UR UR8, R235 ;  /* 0x00000000eb0872ca */ /* 0x000fe200000e0000 */
[----:B------:R-:W-:-:S05]  /*2120*/  IMAD.U32 R120, RZ, RZ, UR4 ;  /* 0x00000004ff787e24 */ /* 0x000fca000f8e00ff */
[----:B------:R-:W-:-:S07]  /*2130*/  SHF.L.U32 R120, R120, 0x1f, RZ ;  /* 0x0000001f78787819 */ /* 0x000fce00000006ff */
[----:B------:R-:W-:-:S09]  /*2140*/  ULEA UR8, UR5, UR8, 0x3 ;  /* 0x0000000805087291 */ /* 0x000fd2000f8e183f */
[----:B------:R1:W2:Y:S01]  /*2150*/  SYNCS.PHASECHK.TRANS64.TRYWAIT P1, [UR8+0x26810], R120 ;  /* 0x02681078ff0075a7 */ /* 0x0002a20008020148 */
[----:B------:R-:W-:Y:S05]  /*2160*/  @!P0 BRA `(.L_x_3001) ;  /* 0x0000000000048947 */ /* 0x000fea0003800000 */
[----:B------:R-:W-:Y:S01]  /*2170*/  BPT.TRAP 0x1 ;  /* 0x000000040000795c */ /* 0x000fe20000300000 */
.L_x_3001:
[----:B--2---:R-:W-:Y:S05]  /*2180*/  @P1 BRA `(.L_x_3002) ;  /* 0x0000000000081947 */ /* 0x004fea0003800000 */
[----:B------:R-:W2:Y:S02]  /*2190*/  SYNCS.PHASECHK.TRANS64.TRYWAIT P1, [UR8+0x26810], R120 ;  /* 0x02681078ff0075a7 */ /* 0x000ea40008020148 */
[----:B--2---:R-:W-:Y:S05]  /*21a0*/  @!P1 BRA `(.L_x_3003) ;  /* 0x0000007c00a09947 */ /* 0x004fea0003800000 */
.L_x_3002:
        /* <DEDUP_REMOVED lines=66> */
.L_x_3004:
[----:B------:R1:W1:Y:S01]  /*25d0*/  SYNCS.PHASECHK.TRANS64.TRYWAIT P1, [UR8+0x26830], R120 ;  /* 0x02683078ff0075a7 */ /* 0x0002620008020148 */
[----:B------:R-:W-:Y:S05]  /*25e0*/  @!P0 BRA `(.L_x_3005) ;  /* 0x0000000000048947 */ /* 0x000fea0003800000 */
[----:B------:R-:W-:Y:S01]  /*25f0*/  BPT.TRAP 0x1 ;  /* 0x000000040000795c */ /* 0x000fe20000300000 */
.L_x_3005:
        /* <DEDUP_REMOVED lines=50> */
.L_x_3006:
        /* <DEDUP_REMOVED lines=555> */
.L_x_3008:
        /* <DEDUP_REMOVED lines=45> */
.L_x_3009:
        /* <DEDUP_REMOVED lines=62> */
.L_x_2991:
[----:B------:R-:W-:Y:S05]  /*5280*/  @P0 BRA `(.L_x_2986) ;  /* 0x0000004c002c0947 */ /* 0x000fea0003800000 */
[----:B------:R-:W-:Y:S01]  /*5290*/  ULDC.64 UR4, c[0x0][0x878] ;  /* 0x00021e0000047ab9 */ /* 0x000fe20000000a00 */
[----:B-1----:R-:W1:Y:S01]  /*52a0*/  S2R R4, SR_TID.X ;  /* 0x0000000000047919 */ /* 0x002e620000002100 */
[----:B------:R-:W-:Y:S01]  /*52b0*/  UISETP.NE.U32.AND UP0, UPT, UR4, URZ, UPT ;  /* 0x0000003f0400728c */ /* 0x000fe2000bf05070 */
[----:B------:R-:W2:Y:S01]  /*52c0*/  S2UR UR9, SR_CgaCtaId ;  /* 0x00000000000979c3 */ /* 0x000ea20000008800 */
[----:B------:R-:W-:Y:S01]  /*52d0*/  UMOV UR8, 0x400 ;  /* 0x0000040000087882 */ /* 0x000fe20000000000 */
[----:B------:R-:W-:Y:S02]  /*52e0*/  UIMAD UR36, UR36, 0x3000, URZ ;  /* 0x00003000242478a4 */ /* 0x000fe4000f8e023f */
[----:B------:R-:W-:Y:S01]  /*52f0*/  UISETP.NE.AND.EX UP0, UPT, UR5, URZ, UPT, UP0 ;  /* 0x0000003f0500728c */ /* 0x000fe2000bf05300 */
[----:B------:R-:W-:Y:S01]  /*5300*/  ULDC.64 UR12, c[0x0][0x818] ;  /* 0x00020600000c7ab9 */ /* 0x000fe20000000a00 */
[----:B------:R-:W-:Y:S01]  /*5310*/  ULDC.64 UR14, c[0x0][0x840] ;  /* 0x00021000000e7ab9 */ /* 0x000fe20000000a00 */
[----:B------:R-:W-:-:S03]  /*5320*/  ULDC.64 UR16, c[0x0][0x848] ;  /* 0x0002120000107ab9 */ /* 0x000fc60000000a00 */
[----:B------:R-:W-:-:S05]  /*5330*/  PLOP3.LUT P0, PT, PT, PT, UP0, 0x80, 0x0 ;  /* 0x000000000000781c */ /* 0x000fca0003f0f008 */
[----:B------:R-:W-:Y:S02]  /*5340*/  @UP0 ULDC.64 UR4, c[0x0][0x878] ;  /* 0x00021e0000040ab9 */ /* 0x000fe40000000a00 */
[----:B------:R-:W-:-:S06]  /*5350*/  @UP0 UIMAD.WIDE UR4, UR39, 0x4, UR4 ;  /* 0x00000004270408a5 */ /* 0x000fcc000f8e0204 */
[----:B------:R-:W-:Y:S02]  /*5360*/  IMAD.U32 R2, RZ, RZ, UR4 ;  /* 0x00000004ff027e24 */ /* 0x000fe4000f8e00ff */
[----:B------:R-:W-:Y:S01]  /*5370*/  IMAD.U32 R3, RZ, RZ, UR5 ;  /* 0x00000005ff037e24 */ /* 0x000fe2000f8e00ff */
[----:B------:R-:W-:-:S04]  /*5380*/  ULDC UR5, c[0x0][0x850] ;  /* 0x0002140000057ab9 */ /* 0x000fc80000000800 */
[----:B------:R-:W3:Y:S01]  /*5390*/  @P0 LDG.E R2, desc[UR46][R2.64] ;  /* 0x0000002e02020981 */ /* 0x000ee2000c1e1900 */
[----:B-1----:R-:W-:Y:S01]  /*53a0*/  VIADD R5, R4, 0xffffff80 ;  /* 0xffffff8004057836 */ /* 0x002fe20000000000 */
[----:B------:R-:W-:Y:S01]  /*53b0*/  UISETP.NE.AND UP1, UPT, UR5, 0x1, UPT ;  /* 0x000000010500788c */ /* 0x000fe2000bf25270 */
[----:B------:R-:W-:Y:S03]  /*53c0*/  BSSY B0, `(.L_x_3011) ;  /* 0x0000056000007945 */ /* 0x000fe60003800000 */
[----:B------:R-:W-:-:S07]  /*53d0*/  SHF.R.S32.HI R0, RZ, 0x1f, R5 ;  /* 0x0000001fff007819 */ /* 0x000fce0000011405 */
[----:B------:R-:W-:Y:S01]  /*53e0*/  @UP1 ULDC UR10, c[0x0][0x858] ;  /* 0x00021600000a1ab9 */ /* 0x000fe20000000800 */
[----:B------:R-:W-:Y:S01]  /*53f0*/  BAR.SYNC.DEFER_BLOCKING 0x1, 0x100 ;  /* 0x0044000000007b1d */ /* 0x000fe20000010000 */
[----:B---3--:R-:W-:Y:S02]  /*5400*/  @P0 R2UR UR4, R2 ;  /* 0x00000000020402ca */ /* 0x008fe400000e0000 */
        /* <DEDUP_REMOVED lines=9> */
[----:B------:R-:W-:-:S03]  /*54a0*/  @UP0 ULEA.HI UR5, UR5, UR4, URZ, 0x7 ;  /* 0x0000000405050291 */ /* 0x000fc6000f8f383f */
[----:B------:R-:W-:Y:S01]  /*54b0*/  @UP1 ULDC UR4, c[0x0][0x854] ;  /* 0x0002150000041ab9 */ /* 0x000fe20000000800 */
[----:B------:R-:W-:Y:S02]  /*54c0*/  @UP0 USHF.R.S32.HI UR6, URZ, 0x7, UR5 ;  /* 0x000000073f060899 */ /* 0x000fe40008011405 */
[----:B------:R-:W-:Y:S02]  /*54d0*/  UIMAD.WIDE.U32 UR4, UR37, UR4, URZ ;  /* 0x00000004250472a5 */ /* 0x000fe4000f8e003f */
[----:B------:R-:W-:Y:S02]  /*54e0*/  @UP0 UIMAD UR6, UR6, 0x3000, URZ ;  /* 0x00003000060608a4 */ /* 0x000fe4000f8e023f */
[----:B------:R-:W-:Y:S02]  /*54f0*/  @UP1 USHF.R.U32.HI UR37, URZ, UR10, UR5 ;  /* 0x0000000a3f251299 */ /* 0x000fe40008011605 */
[----:B------:R-:W-:Y:S02]  /*5500*/  @UP0 USHF.R.S32.HI UR7, URZ, 0x1f, UR6 ;  /* 0x0000001f3f070899 */ /* 0x000fe40008011406 */
[----:B--2---:R-:W-:Y:S01]  /*5510*/  ULEA UR4, UR9, UR8, 0x18 ;  /* 0x0000000809047291 */ /* 0x004fe2000f8ec03f */
[----:B------:R-:W-:Y:S01]  /*5520*/  @!UP0 UMOV UR6, URZ ;  /* 0x0000003f00068c82 */ /* 0x000fe20008000000 */
[----:B------:R-:W-:-:S02]  /*5530*/  USHF.R.S32.HI UR5, URZ, 0x1f, UR37 ;  /* 0x0000001f3f057899 */ /* 0x000fc40008011425 */
[----:B------:R-:W-:Y:S02]  /*5540*/  UIADD3 UR8, UP1, UR36, UR6, URZ ;  /* 0x0000000624087290 */ /* 0x000fe4000ff3e03f */
[----:B------:R-:W-:Y:S01]  /*5550*/  LEA R0, R0, UR4, 0x2 ;  /* 0x0000000400007c11 */ /* 0x000fe2000f8e10ff */
[----:B------:R-:W-:Y:S01]  /*5560*/  @!UP0 UMOV UR7, URZ ;  /* 0x0000003f00078c82 */ /* 0x000fe20008000000 */
[----:B------:R-:W-:Y:S02]  /*5570*/  UIMAD UR6, UR5, UR12, URZ ;  /* 0x0000000c050672a4 */ /* 0x000fe4000f8e023f */
[----:B------:R-:W-:Y:S01]  /*5580*/  ULEA.HI.X.SX32 UR9, UR36, UR7, 0x1, UP1 ;  /* 0x0000000724097291 */ /* 0x000fe200088f0e3f */
[----:B------:R1:W-:Y:S01]  /*5590*/  STS.128 [R0], R24 ;  /* 0x0000001800007388 */ /* 0x0003e20000000c00 */
[----:B------:R-:W-:Y:S02]  /*55a0*/  UIMAD UR5, UR5, UR14, URZ ;  /* 0x0000000e050572a4 */ /* 0x000fe4000f8e023f */
[----:B------:R-:W-:Y:S01]  /*55b0*/  UIMAD UR10, UR37, UR13, UR6 ;  /* 0x0000000d250a72a4 */ /* 0x000fe2000f8e0206 */
[----:B------:R1:W-:Y:S01]  /*55c0*/  STS.128 [R0+0x800], R28 ;  /* 0x0008001c00007388 */ /* 0x0003e20000000c00 */
[----:B------:R-:W-:-:S02]  /*55d0*/  UIMAD.WIDE.U32 UR6, UR37, UR12, UR8 ;  /* 0x0000000c250672a5 */ /* 0x000fc4000f8e0008 */
[----:B------:R-:W-:Y:S01]  /*55e0*/  UIMAD UR12, UR37, UR15, UR5 ;  /* 0x0000000f250c72a4 */ /* 0x000fe2000f8e0205 */
[----:B------:R1:W-:Y:S01]  /*55f0*/  STS.128 [R0+0x1000], R32 ;  /* 0x0010002000007388 */ /* 0x0003e20000000c00 */
[----:B------:R-:W-:Y:S02]  /*5600*/  USHF.R.S32.HI UR5, URZ, 0x1f, UR39 ;  /* 0x0000001f3f057899 */ /* 0x000fe40008011427 */
[----:B------:R-:W-:Y:S01]  /*5610*/  UIMAD.WIDE.U32 UR8, UR37, UR14, UR8 ;  /* 0x0000000e250872a5 */ /* 0x000fe2000f8e0008 */
[----:B------:R1:W-:Y:S01]  /*5620*/  STS.128 [R0+0x1800], R36 ;  /* 0x0018002400007388 */ /* 0x0003e20000000c00 */
[----:B------:R-:W-:Y:S01]  /*5630*/  USEL UR5, UR5, URZ, !UP0 ;  /* 0x0000003f05057287 */ /* 0x000fe2000c000000 */
[----:B------:R-:W-:Y:S02]  /*5640*/  ULDC.64 UR14, c[0x0][0x820] ;  /* 0x00020800000e7ab9 */ /* 0x000fe40000000a00 */
[----:B------:R1:W-:Y:S01]  /*5650*/  STS.128 [R0+0x2000], R40 ;  /* 0x0020002800007388 */ /* 0x0003e20000000c00 */
[----:B------:R-:W-:-:S02]  /*5660*/  USEL UR39, UR39, URZ, !UP0 ;  /* 0x0000003f27277287 */ /* 0x000fc4000c000000 */
[----:B------:R-:W-:Y:S01]  /*5670*/  UIMAD UR11, UR5, UR14, URZ ;  /* 0x0000000e050b72a4 */ /* 0x000fe2000f8e023f */
[----:B------:R1:W-:Y:S01]  /*5680*/  STS.128 [R0+0x2800], R44 ;  /* 0x0028002c00007388 */ /* 0x0003e20000000c00 */
[----:B------:R-:W-:Y:S02]  /*5690*/  UIADD3 UR7, UR7, UR10, URZ ;  /* 0x0000000a07077290 */ /* 0x000fe4000fffe03f */
[----:B------:R-:W-:Y:S01]  /*56a0*/  UIMAD UR5, UR5, UR16, URZ ;  /* 0x00000010050572a4 */ /* 0x000fe2000f8e023f */
[----:B------:R1:W-:Y:S01]  /*56b0*/  STS.128 [R0+0x3000], R48 ;  /* 0x0030003000007388 */ /* 0x0003e20000000c00 */
[----:B------:R-:W-:Y:S02]  /*56c0*/  UIADD3 UR9, UR9, UR12, URZ ;  /* 0x0000000c09097290 */ /* 0x000fe4000fffe03f */
        /* <DEDUP_REMOVED lines=16> */
[----:B------:R-:W-:Y:S01]  /*57d0*/  @!PT LDS RZ, [RZ] ;  /* 0x00000000fffff984 */ /* 0x000fe20000000800 */
[----:B------:R-:W-:Y:S01]  /*57e0*/  @!PT LDS RZ, [RZ] ;  /* 0x00000000fffff984 */ /* 0x000fe20000000800 */
[----:B------:R-:W-:Y:S01]  /*57f0*/  @!PT LDS RZ, [RZ] ;  /* 0x00000000fffff984 */ /* 0x000fe20000000800 */
[----:B------:R-:W-:Y:S01]  /*5800*/  @!PT LDS RZ, [RZ] ;  /* 0x00000000fffff984 */ /* 0x000fe20000000800 */
[----:B------:R2:W-:Y:S06]  /*5810*/  MEMBAR.ALL.CTA ;  /* 0x0000000000007992 */ /* 0x0005ec0000008000 */
[----:B--2---:R-:W2:Y:S01]  /*5820*/  FENCE.VIEW.ASYNC.S ;  /* 0x00000000000073c6 */ /* 0x004ea20000000000 */
        /* <DEDUP_REMOVED lines=8> */
.L_x_3013:
[----:B------:R-:W-:Y:S01]  /*58b0*/  @P0 ELECT P1, URZ, PT ;  /* 0x00000000003f082f */ /* 0x000fe20003820000 */
[----:B------:R2:W-:-:S12]  /*58c0*/  UBLKRED.G.S.ADD.F32.RN [UR6], [UR4], UR5, desc[UR8] ;  /* 0x00000806040073bb */ /* 0x0005d800080a1405 */
[----:B------:R-:W-:Y:S02]  /*58d0*/  @P1 PLOP3.LUT P0, PT, P1, PT, PT, 0x8, 0x0 ;  /* 0x000000000000181c */ /* 0x000fe40000f0e170 */
[----:B------:R-:W-:-:S11]  /*58e0*/  PLOP3.LUT P1, PT, PT, PT, PT, 0x8, 0x0 ;  /* 0x000000000000781c */ /* 0x000fd60003f2e170 */
[----:B--2---:R-:W-:Y:S05]  /*58f0*/  @P0 BRA.U.ANY `(.L_x_3013) ;  /* 0xfffffffd00ec0947 */ /* 0x004fea000393ffff */
[----:B------:R0:W-:Y:S01]  /*5900*/  UTMACMDFLUSH ;  /* 0x00000000000079b7 */ /* 0x0001e20000000000 */
[----:B------:R-:W-:-:S04]  /*5910*/  DEPBAR.LE SB0, 0x0 ;  /* 0x000080000000791a */ /* 0x000fc80000000000 */
.L_x_3012:
[----:B------:R-:W-:Y:S05]  /*5920*/  BSYNC B0 ;  /* 0x0000000000007941 */ /* 0x000fea0003800000 */
.L_x_3011:
        /* <DEDUP_REMOVED lines=28> */
.L_x_3014:
        /* <DEDUP_REMOVED lines=8> */
.L_x_2979:
        /* <DEDUP_REMOVED lines=29> */
.L_x_3016:
[----:B------:R-:W-:Y:S01]  /*5d40*/  ULDC UR9, c[0x0][0x8cc] ;  /* 0x0002330000097ab9 */ /* 0x000fe20000000800 */
[----:B------:R-:W-:Y:S01]  /*5d50*/  UMOV UR7, UR8 ;  /* 0x0000000800077c82 */ /* 0x000fe20008000000 */
[----:B------:R-:W-:-:S11]  /*5d60*/  UISETP.NE.AND UP0, UPT, UR9, 0x1, UPT ;  /* 0x000000010900788c */ /* 0x000fd6000bf05270 */
[----:B------:R-:W-:Y:S02]  /*5d70*/  @UP0 ULDC.64 UR10, c[0x0][0x8d0] ;  /* 0x00023400000a0ab9 */ /* 0x000fe40000000a00 */
[----:B------:R-:W-:-:S04]  /*5d80*/  UIMAD.WIDE.U32 UR4, UR8, UR10, URZ ;  /* 0x0000000a080472a5 */ /* 0x000fc8000f8e003f */
[----:B------:R-:W-:-:S04]  /*5d90*/  @UP0 USHF.R.U32.HI UR7, URZ, UR11, UR5 ;  /* 0x0000000b3f070299 */ /* 0x000fc80008011605 */
[----:B------:R-:W-:-:S12]  /*5da0*/  UIMAD UR4, UR7, UR9, URZ ;  /* 0x00000009070472a4 */ /* 0x000fd8000f8e023f */
.L_x_3017:
        /* <DEDUP_REMOVED lines=23> */
.L_x_3018:
        /* <DEDUP_REMOVED lines=13> */
.L_x_3020:
[----:B------:R-:W-:-:S05]  /*5ff0*/  ULDC UR4, c[0x0][0x8f4] ;  /* 0x00023d0000047ab9 */ /* 0x000fca0000000800 */
.L_x_3019:
        /* <DEDUP_REMOVED lines=46> */
.L_x_3021:
        /* <DEDUP_REMOVED lines=13> */
.L_x_3022:
        /* <DEDUP_REMOVED lines=12> */
.L_x_3023:
        /* <DEDUP_REMOVED lines=54> */
.L_x_3026:
[----:B------:R-:W-:Y:S05]  /*67d0*/  BSYNC B0 ;  /* 0x0000000000007941 */ /* 0x000fea0003800000 */
.L_x_3025:
        /* <DEDUP_REMOVED lines=19> */
.L_x_3028:
[----:B------:R-:W-:Y:S05]  /*6910*/  BSYNC B0 ;  /* 0x0000000000007941 */ /* 0x000fea0003800000 */
.L_x_3027:
[----:B------:R-:W-:Y:S06]  /*6920*/  BAR.ARV 0xa, 0xa0 ;  /* 0x0282800000007b1d */ /* 0x000fec0000002000 */
[----:B------:R-:W-:Y:S04]  /*6930*/  BSSY B0, `(.L_x_3029) ;  /* 0x0000003000007945 */ /* 0x000fe80003800000 */
[----:B------:R-:W-:Y:S05]  /*6940*/  @!P0 BRA `(.L_x_3030) ;  /* 0x0000000000048947 */ /* 0x000fea0003800000 */
[----:B------:R-:W-:-:S04]  /*6950*/  DEPBAR.LE SB0, 0x0 ;  /* 0x000080000000791a */ /* 0x000fc80000000000 */
.L_x_3030:
[----:B------:R-:W-:Y:S05]  /*6960*/  BSYNC B0 ;  /* 0x0000000000007941 */ /* 0x000fea0003800000 */
.L_x_3029:
[----:B------:R-:W-:Y:S06]  /*6970*/  BAR.ARV 0xb, 0xa0 ;  /* 0x02c2800000007b1d */ /* 0x000fec0000002000 */
[----:B------:R-:W-:Y:S01]  /*6980*/  UIADD3 UR18, UR12, 0x1, URZ ;  /* 0x000000010c127890 */ /* 0x000fe2000fffe03f */
[----:B------:R-:W-:Y:S11]  /*6990*/  BRA `(.L_x_3031) ;  /* 0x0000000000047947 */ /* 0x000ff60003800000 */
.L_x_3024:
[----:B------:R-:W-:-:S05]  /*69a0*/  UMOV UR18, UR12 ;  /* 0x0000000c00127c82 */ /* 0x000fca0008000000 */
.L_x_3031:
        /* <DEDUP_REMOVED lines=22> */
.L_x_3044:
        /* <DEDUP_REMOVED lines=20> */
.L_x_3033:
[----:B------:R-:W-:Y:S05]  /*6c50*/  BSYNC B0 ;  /* 0x0000000000007941 */ /* 0x000fea0003800000 */
.L_x_3032:
        /* <DEDUP_REMOVED lines=13> */
.L_x_3035:
[----:B------:R-:W-:Y:S05]  /*6d30*/  BSYNC B0 ;  /* 0x0000000000007941 */ /* 0x000fea0003800000 */
.L_x_3034:
[----:B------:R-:W-:Y:S06]  /*6d40*/  BAR.ARV 0xa, 0xa0 ;  /* 0x0282800000007b1d */ /* 0x000fec0000002000 */
[----:B------:R-:W-:Y:S04]  /*6d50*/  BSSY B0, `(.L_x_3036) ;  /* 0x0000003000007945 */ /* 0x000fe80003800000 */
[----:B------:R-:W-:Y:S05]  /*6d60*/  @!P0 BRA `(.L_x_3037) ;  /* 0x0000000000048947 */ /* 0x000fea0003800000 */
[----:B------:R-:W-:-:S04]  /*6d70*/  DEPBAR.LE SB0, 0x0 ;  /* 0x000080000000791a */ /* 0x000fc80000000000 */
.L_x_3037:
[----:B------:R-:W-:Y:S05]  /*6d80*/  BSYNC B0 ;  /* 0x0000000000007941 */ /* 0x000fea0003800000 */
.L_x_3036:
        /* <DEDUP_REMOVED lines=13> */
.L_x_3039:
[----:B------:R-:W-:Y:S05]  /*6e60*/  BSYNC B0 ;  /* 0x0000000000007941 */ /* 0x000fea0003800000 */
.L_x_3038:
        /* <DEDUP_REMOVED lines=13> */
.L_x_3041:
[----:B------:R-:W-:Y:S05]  /*6f40*/  BSYNC B0 ;  /* 0x0000000000007941 */ /* 0x000fea0003800000 */
.L_x_3040:
[----:B------:R-:W-:Y:S01]  /*6f50*/  UIADD3 UR18, UR18, 0x2, URZ ;  /* 0x0000000212127890 */ /* 0x000fe2000fffe03f */
[----:B------:R-:W-:Y:S06]  /*6f60*/  BAR.ARV 0xa, 0xa0 ;  /* 0x0282800000007b1d */ /* 0x000fec0000002000 */
[----:B------:R-:W-:Y:S01]  /*6f70*/  UISETP.GE.AND UP0, UPT, UR18, UR7, UPT ;  /* 0x000000071200728c */ /* 0x000fe2000bf06270 */
[----:B------:R-:W-:Y:S04]  /*6f80*/  BSSY B0, `(.L_x_3042) ;  /* 0x0000003000007945 */ /* 0x000fe80003800000 */
[----:B------:R-:W-:Y:S06]  /*6f90*/  @!P0 BRA `(.L_x_3043) ;  /* 0x0000000000048947 */ /* 0x000fec0003800000 */
[----:B------:R-:W-:-:S04]  /*6fa0*/  DEPBAR.LE SB0, 0x0 ;  /* 0x000080000000791a */ /* 0x000fc80000000000 */
.L_x_3043:
[----:B------:R-:W-:Y:S05]  /*6fb0*/  BSYNC B0 ;  /* 0x0000000000007941 */ /* 0x000fea0003800000 */
.L_x_3042:
[----:B------:R-:W-:Y:S06]  /*6fc0*/  BAR.ARV 0xb, 0xa0 ;  /* 0x02c2800000007b1d */ /* 0x000fec0000002000 */
[----:B------:R-:W-:Y:S01]  /*6fd0*/  PLOP3.LUT P1, PT, PT, PT, UP0, 0x80, 0x0 ;  /* 0x000000000000781c */ /* 0x000fe20003f2f008 */
[----:B------:R-:W-:Y:S02]  /*6fe0*/  UIADD3 UR26, UR26, 0x3000, URZ ;  /* 0x000030001a1a7890 */ /* 0x000fe4000fffe03f */
[----:B------:R-:W-:-:S10]  /*6ff0*/  UIADD3 UR6, UR6, 0x3000, URZ ;  /* 0x0000300006067890 */ /* 0x000fd4000fffe03f */
[----:B------:R-:W-:Y:S05]  /*7000*/  @!P1 BRA `(.L_x_3044) ;  /* 0xfffffff800c09947 */ /* 0x000fea000383ffff */
[----:B------:R-:W-:Y:S05]  /*7010*/  BRA `(.L_x_2986) ;  /* 0x0000002c00c87947 */ /* 0x000fea0003800000 */
.L_x_3015:
        /* <DEDUP_REMOVED lines=22> */
.L_x_3045:
[----:B------:R-:W-:Y:S01]  /*7180*/  ULDC UR9, c[0x0][0x8cc] ;  /* 0x0002330000097ab9 */ /* 0x000fe20000000800 */
[----:B------:R-:W-:Y:S01]  /*7190*/  UMOV UR7, UR8 ;  /* 0x0000000800077c82 */ /* 0x000fe20008000000 */
[----:B------:R-:W-:-:S11]  /*71a0*/  UISETP.NE.AND UP0, UPT, UR9, 0x1, UPT ;  /* 0x000000010900788c */ /* 0x000fd6000bf05270 */
[----:B------:R-:W-:Y:S02]  /*71b0*/  @UP0 ULDC.64 UR10, c[0x0][0x8d0] ;  /* 0x00023400000a0ab9 */ /* 0x000fe40000000a00 */
[----:B------:R-:W-:-:S04]  /*71c0*/  UIMAD.WIDE.U32 UR4, UR8, UR10, URZ ;  /* 0x0000000a080472a5 */ /* 0x000fc8000f8e003f */
[----:B------:R-:W-:-:S04]  /*71d0*/  @UP0 USHF.R.U32.HI UR7, URZ, UR11, UR5 ;  /* 0x0000000b3f070299 */ /* 0x000fc80008011605 */
[----:B------:R-:W-:-:S12]  /*71e0*/  UIMAD UR4, UR7, UR9, URZ ;  /* 0x00000009070472a4 */ /* 0x000fd8000f8e023f */
.L_x_3046:
        /* <DEDUP_REMOVED lines=23> */
.L_x_3047:
        /* <DEDUP_REMOVED lines=14> */
.L_x_3049:
[----:B------:R-:W-:-:S05]  /*7440*/  ULDC UR4, c[0x0][0x8f4] ;  /* 0x00023d0000047ab9 */ /* 0x000fca0000000800 */
.L_x_3048:
        /* <DEDUP_REMOVED lines=60> */
.L_x_3051:
        /* <DEDUP_REMOVED lines=12> */
.L_x_3052:
[----:B------:R-:W-:Y:S05]  /*78d0*/  @!P2 BRA `(.L_x_3053) ;  /* 0x000000000014a947 */ /* 0x000fea0003800000 */
[----:B------:R-:W-:Y:S02]  /*78e0*/  IMAD.U32 R2, RZ, RZ, UR14 ;  /* 0x0000000eff027e24 */ /* 0x000fe4000f8e00ff */
[----:B------:R-:W-:-:S05]  /*78f0*/  IMAD.U32 R3, RZ, RZ, UR15 ;  /* 0x0000000fff037e24 */ /* 0x000fca000f8e00ff */
[----:B------:R-:W2:Y:S04]  /*7900*/  LDG.E R5, desc[UR46][R2.64] ;  /* 0x0000002e02057981 */ /* 0x000ea8000c1e1900 */
[----:B------:R-:W2:Y:S02]  /*7910*/  LDG.E R4, desc[UR46][R2.64+0x4] ;  /* 0x0000042e02047981 */ /* 0x000ea4000c1e1900 */
[----:B--2---:R-:W-:-:S07]  /*7920*/  IMAD.IADD R4, R4, 0x1, -R5 ;  /* 0x0000000104047824 */ /* 0x004fce00078e0a05 */
.L_x_3053:
        /* <DEDUP_REMOVED lines=62> */
.L_x_3083:
        /* <DEDUP_REMOVED lines=15> */
.L_x_3056:
        /* <DEDUP_REMOVED lines=122> */
.L_x_3067:
[----:B-123--:R-:W-:-:S04]  /*85a0*/  SHF.L.U32 R18, R10, 0x1f, RZ ;  /* 0x0000001f0a127819 */ /* 0x00efc800000006ff */
[----:B------:R-:W2:Y:S02]  /*85b0*/  SYNCS.PHASECHK.TRANS64.TRYWAIT P1, [R15+URZ+0x26840], R18 ;  /* 0x026840120f0075a7 */ /* 0x000ea4000802017f */
[----:B--2---:R-:W-:Y:S05]  /*85c0*/  @!P1 BRA `(.L_x_3059) ;  /* 0x0000001800dc9947 */ /* 0x004fea0003800000 */
.L_x_3084:
        /* <DEDUP_REMOVED lines=8> */
.L_x_3060:
        /* <DEDUP_REMOVED lines=44> */
.L_x_3085:
        /* <DEDUP_REMOVED lines=8> */
.L_x_3062:
        /* <DEDUP_REMOVED lines=44> */
.L_x_3086:
        /* <DEDUP_REMOVED lines=8> */
.L_x_3064:
        /* <DEDUP_REMOVED lines=38> */
.L_x_3088:
        /* <DEDUP_REMOVED lines=8> */
.L_x_3066:
        /* <DEDUP_REMOVED lines=44> */
.L_x_3058:
[----:B------:R-:W4:Y:S02]  /*9270*/  LDL.LU R4, [R1+0x4] ;  /* 0x0000040001047983 */ /* 0x000f240000300800 */
[----:B----4-:R-:W-:Y:S02]  /*9280*/  ISETP.NE.AND P1, PT, R4, RZ, PT ;  /* 0x000000ff0400720c */ /* 0x010fe40003f25270 */
[----:B------:R4:W5:Y:S11]  /*9290*/  LDL R4, [R1] ;  /* 0x0000000001047983 */ /* 0x0009760000100800 */
[----:B----4-:R-:W-:Y:S05]  /*92a0*/  @!P1 BRA `(.L_x_3057) ;  /* 0x0000000400949947 */ /* 0x010fea0003800000 */
[----:B------:R-:W-:-:S04]  /*92b0*/  SHF.L.U32 R12, R10, 0x1f, RZ ;  /* 0x0000001f0a0c7819 */ /* 0x000fc800000006ff */
[----:B------:R-:W4:Y:S02]  /*92c0*/  SYNCS.PHASECHK.TRANS64.TRYWAIT P1, [R15+URZ+0x26840], R12 ;  /* 0x0268400c0f0075a7 */ /* 0x000f24000802017f */
[----:B----4-:R-:W-:Y:S05]  /*92d0*/  @!P1 BRA `(.L_x_3068) ;  /* 0x0000000c00ec9947 */ /* 0x010fea0003800000 */
.L_x_3089:
        /* <DEDUP_REMOVED lines=8> */
.L_x_3069:
        /* <DEDUP_REMOVED lines=41> */
.L_x_3090:
        /* <DEDUP_REMOVED lines=8> */
.L_x_3071:
        /* <DEDUP_REMOVED lines=41> */
.L_x_3057:
[----:B------:R-:W1:Y:S01]  /*9900*/  S2R R0, SR_TID.X ;  /* 0x0000000000007919 */ /* 0x000e620000002100 */
[----:B------:R-:W-:Y:S01]  /*9910*/  IMAD R3, R16, 0x8, R15 ;  /* 0x0000000810037824 */ /* 0x000fe200078e020f */
[----:B-1----:R-:W-:Y:S02]  /*9920*/  LOP3.LUT R2, R0, 0x7f, RZ, 0xc0, !PT ;  /* 0x0000007f00027812 */ /* 0x002fe400078ec0ff */
[----:B------:R-:W-:Y:S02]  /*9930*/  SHF.L.U32 R0, R10, 0x1f, RZ ;  /* 0x0000001f0a007819 */ /* 0x000fe400000006ff */
[----:B------:R-:W-:Y:S02]  /*9940*/  ISETP.NE.AND P1, PT, R2, RZ, PT ;  /* 0x000000ff0200720c */ /* 0x000fe40003f25270 */
[----:B------:R-:W1:Y:S02]  /*9950*/  SYNCS.PHASECHK.TRANS64.TRYWAIT P0, [R3+URZ+0x26840], R0 ;  /* 0x02684000030075a7 */ /* 0x000e64000800017f */
[----:B-1----:R-:W-:Y:S09]  /*9960*/  @!P0 BRA `(.L_x_3072) ;  /* 0x0000000800708947 */ /* 0x002ff20003800000 */
.L_x_3091:
[----:B------:R-:W-:Y:S05]  /*9970*/  @P1 BRA `(.L_x_3073) ;  /* 0x0000000000181947 */ /* 0x000fea0003800000 */
[----:B------:R-:W1:Y:S01]  /*9980*/  S2R R2, SR_TID.X ;  /* 0x0000000000027919 */ /* 0x000e620000002100 */
[----:B------:R-:W-:-:S04]  /*9990*/  IMAD.MOV.U32 R0, RZ, RZ, 0x3100 ;  /* 0x00003100ff007424 */ /* 0x000fc800078e00ff */
[----:B------:R1:W-:Y:S02]  /*99a0*/  SYNCS.ARRIVE.TRANS64 RZ, [R3+URZ+0x26830], R0 ;  /* 0x0268300003ff79a7 */ /* 0x0003e4000800003f */
[----:B-1----:R-:W-:-:S13]  /*99b0*/  LOP3.LUT P0, RZ, R2, 0x1f, RZ, 0xc0, !PT ;  /* 0x0000001f02ff7812 */ /* 0x002fda000780c0ff */
[----:B------:R-:W-:Y:S05]  /*99c0*/  @!P0 BRA `(.L_x_3073) ;  /* 0x0000000000048947 */ /* 0x000fea0003800000 */
[----:B------:R-:W-:Y:S01]  /*99d0*/  BPT.TRAP 0x1 ;  /* 0x000000040000795c */ /* 0x000fe20000300000 */
.L_x_3073:
        /* <DEDUP_REMOVED lines=48> */
.L_x_3054:
[----:B------:R-:W-:Y:S05]  /*9ce0*/  BSYNC B0 ;  /* 0x0000000000007941 */ /* 0x000fea0003800000 */
.L_x_3050:
[----:B------:R-:W-:-:S03]  /*9cf0*/  UMOV UR7, 0xffffffff ;  /* 0xffffffff00077882 */ /* 0x000fc60000000000 */
[----:B------:R-:W-:Y:S05]  /*9d00*/  BRA.DIV UR7, `(.L_x_3074) ;  /* 0x00000006079c7947 */ /* 0x000fea000b800000 */
[----:B------:R-:W-:-:S13]  /*9d10*/  ELECT P6, URZ, PT ;  /* 0x00000000003f782f */ /* 0x000fda00038c0000 */
.L_x_3094:
[----:B------:R-:W-:Y:S05]  /*9d20*/  @!P6 BRA `(.L_x_2986) ;  /* 0x000000000084e947 */ /* 0x000fea0003800000 */
[----:B------:R-:W-:-:S06]  /*9d30*/  ULOP3.LUT UR7, UR38, 0x2, URZ, 0xfc, !UPT ;  /* 0x0000000226077892 */ /* 0x000fcc000f8efc3f */
[----:B------:R-:W-:-:S05]  /*9d40*/  IMAD.U32 R0, RZ, RZ, UR7 ;  /* 0x00000007ff007e24 */ /* 0x000fca000f8e00ff */
[----:B------:R-:W-:-:S13]  /*9d50*/  ISETP.NE.AND P2, PT, R0, 0x3, PT ;  /* 0x000000030000780c */ /* 0x000fda0003f45270 */
[----:B------:R-:W-:Y:S05]  /*9d60*/  @!P2 BRA `(.L_x_3075) ;  /* 0x000000000004a947 */ /* 0x000fea0003800000 */
[----:B------:R-:W-:Y:S01]  /*9d70*/  BPT.TRAP 0x1 ;  /* 0x000000040000795c */ /* 0x000fe20000300000 */
.L_x_3075:
        /* <DEDUP_REMOVED lines=15> */
.L_x_3095:
[----:B------:R-:W2:Y:S02]  /*9e70*/  SYNCS.PHASECHK.TRANS64.TRYWAIT P0, [R3+URZ], R0 ;  /* 0x00000000030075a7 */ /* 0x000ea4000800017f */
[----:B--2---:R-:W-:Y:S05]  /*9e80*/  @!P0 BRA `(.L_x_3077) ;  /* 0x0000000400708947 */ /* 0x004fea0003800000 */
.L_x_3096:
[----:B------:R-:W-:Y:S05]  /*9e90*/  @!P2 BRA `(.L_x_3078) ;  /* 0x000000000004a947 */ /* 0x000fea0003800000 */
[----:B------:R-:W-:Y:S01]  /*9ea0*/  BPT.TRAP 0x1 ;  /* 0x000000040000795c */ /* 0x000fe20000300000 */
.L_x_3078:
[----:B--2---:R-:W-:-:S04]  /*9eb0*/  VIADD R3, R8, 0x26840 ;  /* 0x0002684008037836 */ /* 0x004fc80000000000 */
[----:B------:R-:W-:-:S04]  /*9ec0*/  IMAD R5, R2, 0x8, R3 ;  /* 0x0000000802057824 */ /* 0x000fc800078e0203 */
[----:B------:R-:W2:Y:S02]  /*9ed0*/  SYNCS.PHASECHK.TRANS64.TRYWAIT P0, [R5+URZ], R4 ;  /* 0x00000004050075a7 */ /* 0x000ea4000800017f */
[----:B--2---:R-:W-:Y:S05]  /*9ee0*/  @!P0 BRA `(.L_x_3079) ;  /* 0x00000004006c8947 */ /* 0x004fea0003800000 */
.L_x_3097:
[----:B------:R-:W-:-:S07]  /*9ef0*/  IMAD R3, R6, 0x8, R3 ;  /* 0x0000000806037824 */ /* 0x000fce00078e0203 */
.L_x_3080:
[----:B---3--:R3:W4:Y:S02]  /*9f00*/  SYNCS.PHASECHK.TRANS64.TRYWAIT P0, [R3+URZ], R0 ;  /* 0x00000000030075a7 */ /* 0x008724000800017f */
[----:B----4-:R-:W-:Y:S05]  /*9f10*/  @!P0 NANOSLEEP.SYNCS 0x989680 ;  /* 0x009896800000895d */ /* 0x010fea0003900000 */
[----:B------:R-:W4:Y:S02]  /*9f20*/  @!P0 SYNCS.PHASECHK.TRANS64 P0, [R3+URZ], R0 ;  /* 0x00000000030085a7 */ /* 0x000f24000800007f */
[----:B----4-:R-:W-:Y:S05]  /*9f30*/  @!P0 BRA `(.L_x_3080) ;  /* 0xfffffffc00f08947 */ /* 0x010fea000383ffff */
.L_x_2986:
[----:B------:R-:W-:Y:S05]  /*9f40*/  BSYNC B6 ;  /* 0x0000000000067941 */ /* 0x000fea0003800000 */
.L_x_2978:
[----:B------:R-:W-:Y:S05]  /*9f50*/  EXIT ;  /* 0x000000000000794d */ /* 0x000fea0003800000 */
.L_x_2996:
[----:B------:R-:W-:Y:S02]  /*9f60*/  IMAD.MOV.U32 R13, RZ, RZ, R17 ;  /* 0x000000ffff0d7224 */ /* 0x000fe400078e0011 */
[----:B------:R-:W-:Y:S02]  /*9f70*/  IMAD.MOV.U32 R12, RZ, RZ, RZ ;  /* 0x000000ffff0c7224 */ /* 0x000fe400078e00ff */
[----:B------:R-:W-:Y:S02]  /*9f80*/  IMAD.MOV.U32 R11, RZ, RZ, 0x1f ;  /* 0x0000001fff0b7424 */ /* 0x000fe400078e00ff */
[----:B------:R-:W-:-:S07]  /*9f90*/  IMAD.MOV.U32 R15, RZ, RZ, -0x1 ;  /* 0xffffffffff0f7424 */ /* 0x000fce00078e00ff */
[----:B------:R-:W-:Y:S05]  /*9fa0*/  WARPSYNC.COLLECTIVE R15, `(.L_x_3081) ;  /* 0x000000000f087348 */ /* 0x000fea0003c00000 */
[----:B------:R1:W2:Y:S02]  /*9fb0*/  SHFL.IDX P6, R14, R13, R12, R11 ;  /* 0x0000000c0d0e7389 */ /* 0x0002a400000c000b */
[----:B-12---:R-:W-:Y:S01]  /*9fc0*/  ENDCOLLECTIVE ;  /* 0x000000000000791b */ /* 0x006fe20003800000 */
.L_x_3081:
[----:B------:R-:W-:Y:S05]  /*9fd0*/  BRA `(.L_x_3082) ;  /* 0xffffff7400cc7947 */ /* 0x000fea000383ffff */
.L_x_2998:
[----:B--2---:R2:W3:Y:S02]  /*9fe0*/  SYNCS.PHASECHK.TRANS64.TRYWAIT P0, [R235+URZ+0x26800], R4 ;  /* 0x02680004eb0075a7 */ /* 0x0044e4000800017f */
[----:B---3--:R-:W-:Y:S05]  /*9ff0*/  @!P0 NANOSLEEP.SYNCS 0x989680 ;  /* 0x009896800000895d */ /* 0x008fea0003900000 */
[----:B------:R-:W3:Y:S02]  /*a000*/  @!P0 SYNCS.PHASECHK.TRANS64 P0, [R235+URZ+0x26800], R4 ;  /* 0x02680004eb0085a7 */ /* 0x000ee4000800007f */
[----:B---3--:R-:W-:Y:S05]  /*a010*/  @!P0 BRA `(.L_x_2998) ;  /* 0xfffffffc00f08947 */ /* 0x008fea000383ffff */
[----:B------:R-:W-:Y:S05]  /*a020*/  BRA `(.L_x_2997) ;  /* 0xffffff7400f47947 */ /* 0x000fea000383ffff */
.L_x_3003:
[----:B--2---:R-:W-:-:S04]  /*a030*/  IMAD.U32 R5, RZ, RZ, UR8 ;  /* 0x00000008ff057e24 */ /* 0x004fc8000f8e00ff */
[----:B------:R2:W3:Y:S03]  /*a040*/  SYNCS.PHASECHK.TRANS64.TRYWAIT P1, [R5+URZ+0x26810], R120 ;  /* 0x02681078050075a7 */ /* 0x0004e6000802017f */
[----:B---3--:R-:W-:Y:S05]  /*a050*/  @!P1 NANOSLEEP.SYNCS 0x989680 ;  /* 0x009896800000995d */ /* 0x008fea0003900000 */
[----:B------:R-:W3:Y:S02]  /*a060*/  @!P1 SYNCS.PHASECHK.TRANS64 P1, [R5+URZ+0x26810], R120 ;  /* 0x02681078050095a7 */ /* 0x000ee4000802007f */
[----:B---3--:R-:W-:Y:S05]  /*a070*/  @!P1 BRA `(.L_x_3003) ;  /* 0xfffffffc00ec9947 */ /* 0x008fea000383ffff */
[----:B------:R-:W-:Y:S05]  /*a080*/  BRA `(.L_x_3002) ;  /* 0xffffff8000487947 */ /* 0x000fea000383ffff */
.L_x_3007:
[----:B------:R-:W-:-:S04]  /*a090*/  IMAD.U32 R121, RZ, RZ, UR8 ;  /* 0x00000008ff797e24 */ /* 0x000fc8000f8e00ff */
[----:B------:R1:W1:Y:S03]  /*a0a0*/  SYNCS.PHASECHK.TRANS64.TRYWAIT P1, [R121+URZ+0x26830], R120 ;  /* 0x02683078790075a7 */ /* 0x000266000802017f */
[----:B-1----:R-:W-:Y:S05]  /*a0b0*/  @!P1 NANOSLEEP.SYNCS 0x989680 ;  /* 0x009896800000995d */ /* 0x002fea0003900000 */
[----:B------:R-:W1:Y:S02]  /*a0c0*/  @!P1 SYNCS.PHASECHK.TRANS64 P1, [R121+URZ+0x26830], R120 ;  /* 0x02683078790095a7 */ /* 0x000e64000802007f */
[----:B-1----:R-:W-:Y:S05]  /*a0d0*/  @!P1 BRA `(.L_x_3007) ;  /* 0xfffffffc00ec9947 */ /* 0x002fea000383ffff */
[----:B------:R-:W-:Y:S05]  /*a0e0*/  BRA `(.L_x_3006) ;  /* 0xffffff88000c7947 */ /* 0x000fea000383ffff */
.L_x_3055:
[----:B-1----:R1:W2:Y:S02]  /*a0f0*/  SYNCS.PHASECHK.TRANS64.TRYWAIT P0, [R15+URZ+0x26820], R2 ;  /* 0x026820020f0075a7 */ /* 0x0022a4000800017f */
[----:B--2---:R-:W-:Y:S05]  /*a100*/  @!P0 NANOSLEEP.SYNCS 0x989680 ;  /* 0x009896800000895d */ /* 0x004fea0003900000 */
[----:B------:R-:W2:Y:S02]  /*a110*/  @!P0 SYNCS.PHASECHK.TRANS64 P0, [R15+URZ+0x26820], R2 ;  /* 0x026820020f0085a7 */ /* 0x000ea4000800007f */
[----:B--2---:R-:W-:Y:S05]  /*a120*/  @!P0 BRA `(.L_x_3055) ;  /* 0xfffffffc00f08947 */ /* 0x004fea000383ffff */
[----:B------:R-:W-:Y:S05]  /*a130*/  BRA `(.L_x_3083) ;  /* 0xffffffd800f47947 */ /* 0x000fea000383ffff */
.L_x_3059:
[----:B--2---:R2:W3:Y:S02]  /*a140*/  SYNCS.PHASECHK.TRANS64.TRYWAIT P1, [R15+URZ+0x26840], R18 ;  /* 0x026840120f0075a7 */ /* 0x0044e4000802017f */
[----:B---3--:R-:W-:Y:S05]  /*a150*/  @!P1 NANOSLEEP.SYNCS 0x989680 ;  /* 0x009896800000995d */ /* 0x008fea0003900000 */
[----:B------:R-:W3:Y:S02]  /*a160*/  @!P1 SYNCS.PHASECHK.TRANS64 P1, [R15+URZ+0x26840], R18 ;  /* 0x026840120f0095a7 */ /* 0x000ee4000802007f */
[----:B---3--:R-:W-:Y:S05]  /*a170*/  @!P1 BRA `(.L_x_3059) ;  /* 0xfffffffc00f09947 */ /* 0x008fea000383ffff */
[----:B------:R-:W-:Y:S05]  /*a180*/  BRA `(.L_x_3084) ;  /* 0xffffffe400107947 */ /* 0x000fea000383ffff */
.L_x_3061:
[----:B-1----:R1:W3:Y:S02]  /*a190*/  SYNCS.PHASECHK.TRANS64.TRYWAIT P1, [R15+URZ+0x26828], R18 ;  /* 0x026828120f0075a7 */ /* 0x0022e4000802017f */
[----:B---3--:R-:W-:Y:S05]  /*a1a0*/  @!P1 NANOSLEEP.SYNCS 0x989680 ;  /* 0x009896800000995d */ /* 0x008fea0003900000 */
[----:B------:R-:W3:Y:S02]  /*a1b0*/  @!P1 SYNCS.PHASECHK.TRANS64 P1, [R15+URZ+0x26828], R18 ;  /* 0x026828120f0095a7 */ /* 0x000ee4000802007f */
[----:B---3--:R-:W-:Y:S05]  /*a1c0*/  @!P1 BRA `(.L_x_3061) ;  /* 0xfffffffc00f09947 */ /* 0x008fea000383ffff */
[----:B------:R-:W-:Y:S05]  /*a1d0*/  BRA `(.L_x_3085) ;  /* 0xffffffe400cc7947 */ /* 0x000fea000383ffff */
.L_x_3063:
[----:B---3--:R3:W4:Y:S02]  /*a1e0*/  SYNCS.PHASECHK.TRANS64.TRYWAIT P1, [R15+URZ+0x26848], R18 ;  /* 0x026848120f0075a7 */ /* 0x008724000802017f */
[----:B----4-:R-:W-:Y:S05]  /*a1f0*/  @!P1 NANOSLEEP.SYNCS 0x989680 ;  /* 0x009896800000995d */ /* 0x010fea0003900000 */
[----:B------:R-:W4:Y:S02]  /*a200*/  @!P1 SYNCS.PHASECHK.TRANS64 P1, [R15+URZ+0x26848], R18 ;  /* 0x026848120f0095a7 */ /* 0x000f24000802007f */
[----:B----4-:R-:W-:Y:S05]  /*a210*/  @!P1 BRA `(.L_x_3063) ;  /* 0xfffffffc00f09947 */ /* 0x010fea000383ffff */
[----:B------:R-:W-:Y:S05]  /*a220*/  BRA `(.L_x_3086) ;  /* 0xffffffe800887947 */ /* 0x000fea000383ffff */
.L_x_3065:
[----:B------:R-:W-:-:S07]  /*a230*/  SHF.L.U32 R4, R10, 0x1f, RZ ;  /* 0x0000001f0a047819 */ /* 0x000fce00000006ff */
.L_x_3087:
[----:B----4-:R4:W1:Y:S02]  /*a240*/  SYNCS.PHASECHK.TRANS64.TRYWAIT P1, [R15+URZ+0x26820], R4 ;  /* 0x026820040f0075a7 */ /* 0x010864000802017f */
[----:B-1----:R-:W-:Y:S05]  /*a250*/  @!P1 NANOSLEEP.SYNCS 0x989680 ;  /* 0x009896800000995d */ /* 0x002fea0003900000 */
[----:B------:R-:W1:Y:S02]  /*a260*/  @!P1 SYNCS.PHASECHK.TRANS64 P1, [R15+URZ+0x26820], R4 ;  /* 0x026820040f0095a7 */ /* 0x000e64000802007f */
[----:B-1----:R-:W-:Y:S05]  /*a270*/  @!P1 BRA `(.L_x_3087) ;  /* 0xfffffffc00f09947 */ /* 0x002fea000383ffff */
[----:B------:R-:W-:Y:S05]  /*a280*/  BRA `(.L_x_3088) ;  /* 0xffffffec00287947 */ /* 0x000fea000383ffff */
.L_x_3068:
[----:B----4-:R4:W1:Y:S02]  /*a290*/  SYNCS.PHASECHK.TRANS64.TRYWAIT P1, [R15+URZ+0x26840], R12 ;  /* 0x0268400c0f0075a7 */ /* 0x010864000802017f */
[----:B-1----:R-:W-:Y:S05]  /*a2a0*/  @!P1 NANOSLEEP.SYNCS 0x989680 ;  /* 0x009896800000995d */ /* 0x002fea0003900000 */
[----:B------:R-:W1:Y:S02]  /*a2b0*/  @!P1 SYNCS.PHASECHK.TRANS64 P1, [R15+URZ+0x26840], R12 ;  /* 0x0268400c0f0095a7 */ /* 0x000e64000802007f */
[----:B-1----:R-:W-:Y:S05]  /*a2c0*/  @!P1 BRA `(.L_x_3068) ;  /* 0xfffffffc00f09947 */ /* 0x002fea000383ffff */
[----:B------:R-:W-:Y:S05]  /*a2d0*/  BRA `(.L_x_3089) ;  /* 0xfffffff000007947 */ /* 0x000fea000383ffff */
.L_x_3070:
[----:B-1----:R1:W2:Y:S02]  /*a2e0*/  SYNCS.PHASECHK.TRANS64.TRYWAIT P1, [R15+URZ+0x26828], R12 ;  /* 0x0268280c0f0075a7 */ /* 0x0022a4000802017f */
[----:B--2---:R-:W-:Y:S05]  /*a2f0*/  @!P1 NANOSLEEP.SYNCS 0x989680 ;  /* 0x009896800000995d */ /* 0x004fea0003900000 */
[----:B------:R-:W2:Y:S02]  /*a300*/  @!P1 SYNCS.PHASECHK.TRANS64 P1, [R15+URZ+0x26828], R12 ;  /* 0x0268280c0f0095a7 */ /* 0x000ea4000802007f */
[----:B--2---:R-:W-:Y:S05]  /*a310*/  @!P1 BRA `(.L_x_3070) ;  /* 0xfffffffc00f09947 */ /* 0x004fea000383ffff */
[----:B------:R-:W-:Y:S05]  /*a320*/  BRA `(.L_x_3090) ;  /* 0xfffffff000b07947 */ /* 0x000fea000383ffff */
.L_x_3072:
[----:B------:R1:W1:Y:S02]  /*a330*/  SYNCS.PHASECHK.TRANS64.TRYWAIT P0, [R3+URZ+0x26840], R0 ;  /* 0x02684000030075a7 */ /* 0x000264000800017f */
[----:B-1----:R-:W-:Y:S05]  /*a340*/  @!P0 NANOSLEEP.SYNCS 0x989680 ;  /* 0x009896800000895d */ /* 0x002fea0003900000 */
[----:B------:R-:W1:Y:S02]  /*a350*/  @!P0 SYNCS.PHASECHK.TRANS64 P0, [R3+URZ+0x26840], R0 ;  /* 0x02684000030085a7 */ /* 0x000e64000800007f */
[----:B-1----:R-:W-:Y:S05]  /*a360*/  @!P0 BRA `(.L_x_3072) ;  /* 0xfffffffc00f08947 */ /* 0x002fea000383ffff */
[----:B------:R-:W-:Y:S05]  /*a370*/  BRA `(.L_x_3091) ;  /* 0xfffffff4007c7947 */ /* 0x000fea000383ffff */
.L_x_3074:
[----:B------:R-:W-:Y:S01]  /*a380*/  BSSY B0, `(.L_x_3092) ;  /* 0x0000006000007945 */ /* 0x000fe20003800000 */
[----:B------:R-:W-:-:S07]  /*a390*/  IMAD.MOV.U32 R15, RZ, RZ, -0x1 ;  /* 0xffffffffff0f7424 */ /* 0x000fce00078e00ff */
[----:B------:R-:W-:Y:S05]  /*a3a0*/  WARPSYNC.COLLECTIVE R15, `(.L_x_3093) ;  /* 0x000000000f0c7348 */ /* 0x000fea0003c00000 */
[----:B------:R-:W-:Y:S02]  /*a3b0*/  ELECT P6, UR62, PT ;  /* 0x00000000003e782f */ /* 0x000fe400038c0000 */
[----:B------:R-:W-:Y:S01]  /*a3c0*/  MOV R14, UR62 ;  /* 0x0000003e000e7c02 */ /* 0x000fe20008000f00 */
[----:B------:R-:W-:Y:S10]  /*a3d0*/  ENDCOLLECTIVE ;  /* 0x000000000000791b */ /* 0x000ff40003800000 */
.L_x_3093:
[----:B------:R-:W-:Y:S05]  /*a3e0*/  BSYNC B0 ;  /* 0x0000000000007941 */ /* 0x000fea0003800000 */
.L_x_3092:
[----:B------:R-:W-:Y:S05]  /*a3f0*/  BRA `(.L_x_3094) ;  /* 0xfffffff800487947 */ /* 0x000fea000383ffff */
.L_x_3076:
[----:B-1----:R1:W2:Y:S02]  /*a400*/  SYNCS.PHASECHK.TRANS64.TRYWAIT P0, [R7+URZ], R4 ;  /* 0x00000004070075a7 */ /* 0x0022a4000800017f */
[----:B--2---:R-:W-:Y:S05]  /*a410*/  @!P0 NANOSLEEP.SYNCS 0x989680 ;  /* 0x009896800000895d */ /* 0x004fea0003900000 */
[----:B------:R-:W2:Y:S02]  /*a420*/  @!P0 SYNCS.PHASECHK.TRANS64 P0, [R7+URZ], R4 ;  /* 0x00000004070085a7 */ /* 0x000ea4000800007f */
[----:B--2---:R-:W-:Y:S05]  /*a430*/  @!P0 BRA `(.L_x_3076) ;  /* 0xfffffffc00f08947 */ /* 0x004fea000383ffff */
[----:B------:R-:W-:Y:S05]  /*a440*/  BRA `(.L_x_3095) ;  /* 0xfffffff800887947 */ /* 0x000fea000383ffff */
.L_x_3077:
[----:B--2---:R2:W3:Y:S02]  /*a450*/  SYNCS.PHASECHK.TRANS64.TRYWAIT P0, [R3+URZ], R0 ;  /* 0x00000000030075a7 */ /* 0x0044e4000800017f */
[----:B---3--:R-:W-:Y:S05]  /*a460*/  @!P0 NANOSLEEP.SYNCS 0x989680 ;  /* 0x009896800000895d */ /* 0x008fea0003900000 */
[----:B------:R-:W3:Y:S02]  /*a470*/  @!P0 SYNCS.PHASECHK.TRANS64 P0, [R3+URZ], R0 ;  /* 0x00000000030085a7 */ /* 0x000ee4000800007f */
[----:B---3--:R-:W-:Y:S05]  /*a480*/  @!P0 BRA `(.L_x_3077) ;  /* 0xfffffffc00f08947 */ /* 0x008fea000383ffff */
[----:B------:R-:W-:Y:S05]  /*a490*/  BRA `(.L_x_3096) ;  /* 0xfffffff8007c7947 */ /* 0x000fea000383ffff */
.L_x_3079:
[----:B--2---:R2:W3:Y:S02]  /*a4a0*/  SYNCS.PHASECHK.TRANS64.TRYWAIT P0, [R5+URZ], R4 ;  /* 0x00000004050075a7 */ /* 0x0044e4000800017f */
[----:B---3--:R-:W-:Y:S05]  /*a4b0*/  @!P0 NANOSLEEP.SYNCS 0x989680 ;  /* 0x009896800000895d */ /* 0x008fea0003900000 */
[----:B------:R-:W3:Y:S02]  /*a4c0*/  @!P0 SYNCS.PHASECHK.TRANS64 P0, [R5+URZ], R4 ;  /* 0x00000004050085a7 */ /* 0x000ee4000800007f */
[----:B---3--:R-:W-:Y:S05]  /*a4d0*/  @!P0 BRA `(.L_x_3079) ;  /* 0xfffffffc00f08947 */ /* 0x008fea000383ffff */
[----:B------:R-:W-:Y:S05]  /*a4e0*/  BRA `(.L_x_3097) ;  /* 0xfffffff800807947 */ /* 0x000fea000383ffff */
.L_x_3098:
        /* <DEDUP_REMOVED lines=9> */
.L_x_3318:


//--------------------- .text._ZN7cutlass13device_kernelIN5flash32FlashAttnBwdPostprocessConvertdQIN4cute5tupleIJNS3_1CILi128EEENS5_ILi96EEEEEENS_6half_tEfNS_4arch4Sm90ELi256ENS3_8TiledMMAINS3_8MMA_AtomIJNS3_4SM904GMMA25MMA_64x96x16_F32F16F16_RSILNSF_5MajorE0ELSH_1ELNSF_7ScaleInE1ELSI_1EEEEEENS3_6LayoutINS4_IJNS5_ILi2EEENS5_ILi1EEESN_EEENS4_IJSN_NS5_ILi0EEESP_EEEEENS4_IJNS3_10UnderscoreESS_SS_EEEEELb0EEEEEvNT_6ParamsE --------------------------
	.section	.text._ZN7cutlass13device_kernelIN5flash32FlashAttnBwdPostprocessConvertdQIN4cute5tupleIJNS3_1CILi128EEENS5_ILi96EEEEEENS_6half_tEfNS_4arch4Sm90ELi256ENS3_8TiledMMAINS3_8MMA_AtomIJNS3_4SM904GMMA25MMA_64x96x16_F32F16F16_RSILNSF_5MajorE0ELSH_1ELNSF_7ScaleInE1ELSI_1EEEEEENS3_6LayoutINS4_IJNS5_ILi2EEENS5_ILi1EEESN_EEENS4_IJSN_NS5_ILi0EEESP_EEEEENS4_IJNS3_10UnderscoreESS_SS_EEEEELb0EEEEEvNT_6ParamsE,"ax",@progbits
	.align	128
.text._ZN7cutlass13device_kernelIN5flash32FlashAttnBwdPostprocessConvertdQIN4cute5tupleIJNS3_1CILi128EEENS5_ILi96EEEEEENS_6half_tEfNS_4arch4Sm90ELi256ENS3_8TiledMMAINS3_8MMA_AtomIJNS3_4SM904GMMA25MMA_64x96x16_F32F16F16_RSILNSF_5MajorE0ELSH_1ELNSF_7ScaleInE1ELSI_1EEEEEENS3_6LayoutINS4_IJNS5_ILi2EEENS5_ILi1EEESN_EEENS4_IJSN_NS5_ILi0EEESP_EEEEENS4_IJNS3_10UnderscoreESS_SS_EEEEELb0EEEEEvNT_6ParamsE:
        .type           _ZN7cutlass13device_kernelIN5flash32FlashAttnBwdPostprocessConvertdQIN4cute5tupleIJNS3_1CILi128EEENS5_ILi96EEEEEENS_6half_tEfNS_4arch4Sm90ELi256ENS3_8TiledMMAINS3_8MMA_AtomIJNS3_4SM904GMMA25MMA_64x96x16_F32F16F16_RSILNSF_5MajorE0ELSH_1ELNSF_7ScaleInE1ELSI_1EEEEEENS3_6LayoutINS4_IJNS5_ILi2EEENS5_ILi1EEESN_EEENS4_IJSN_NS5_ILi0EEESP_EEEEENS4_IJNS3_10UnderscoreESS_SS_EEEEELb0EEEEEvNT_6ParamsE,@function
        .size           _ZN7cutlass13device_kernelIN5flash32FlashAttnBwdPostprocessConvertdQIN4cute5tupleIJNS3_1CILi128EEENS5_ILi96EEEEEENS_6half_tEfNS_4arch4Sm90ELi256ENS3_8TiledMMAINS3_8MMA_AtomIJNS3_4SM904GMMA25MMA_64x96x16_F32F16F16_RSILNSF_5MajorE0ELSH_1ELNSF_7ScaleInE1ELSI_1EEEEEENS3_6LayoutINS4_IJNS5_ILi2EEENS5_ILi1EEESN_EEENS4_IJSN_NS5_ILi0EEESP_EEEEENS4_IJNS3_10UnderscoreESS_SS_EEEEELb0EEEEEvNT_6ParamsE,(.L_x_3319 - _ZN7cutlass13device_kernelIN5flash32FlashAttnBwdPostprocessConvertdQIN4cute5tupleIJNS3_1CILi128EEENS5_ILi96EEEEEENS_6half_tEfNS_4arch4Sm90ELi256ENS3_8TiledMMAINS3_8MMA_AtomIJNS3_4SM904GMMA25MMA_64x96x16_F32F16F16_RSILNSF_5MajorE0ELSH_1ELNSF_7ScaleInE1ELSI_1EEEEEENS3_6LayoutINS4_IJNS5_ILi2EEENS5_ILi1EEESN_EEENS4_IJSN_NS5_ILi0EEESP_EEEEENS4_IJNS3_10UnderscoreESS_SS_EEEEELb0EEEEEvNT_6ParamsE)
        .other          _ZN7cutlass13device_kernelIN5flash32FlashAttnBwdPostprocessConvertdQIN4cute5tupleIJNS3_1CILi128EEENS5_ILi96EEEEEENS_6half_tEfNS_4arch4Sm90ELi256ENS3_8TiledMMAINS3_8MMA_AtomIJNS3_4SM904GMMA25MMA_64x96x16_F32F16F16_RSILNSF_5MajorE0ELSH_1ELNSF_7ScaleInE1ELSI_1EEEEEENS3_6LayoutINS4_IJNS5_ILi2EEENS5_ILi1EEESN_EEENS4_IJSN_NS5_ILi0EEESP_EEEEENS4_IJNS3_10UnderscoreESS_SS_EEEEELb0EEEEEvNT_6ParamsE,@"STO_CUDA_ENTRY STV_DEFAULT"
_ZN7cutlass13device_kernelIN5flash32FlashAttnBwdPostprocessConvertdQIN4cute5tupleIJNS3_1CILi128EEENS5_ILi96EEEEEENS_6half_tEfNS_4arch4Sm90ELi256ENS3_8TiledMMAINS3_8MMA_AtomIJNS3_4SM904GMMA25MMA_64x96x16_F32F16F16_RSILNSF_5MajorE0ELSH_1ELNSF_7ScaleInE1ELSI_1EEEEEENS3_6LayoutINS4_IJNS5_ILi2EEENS5_ILi1EEESN_EEENS4_IJSN_NS5_ILi0EEESP_EEEEENS4_IJNS3_10UnderscoreESS_SS_EEEEELb0EEEEEvNT_6ParamsE:
[----:B------:R-:W-:Y:S08]  /*0000*/  LDC R1, c[0x0][0x28] ;  /* 0x00000a00ff017b82 */ /* 0x000ff00000000800 */
[----:B------:R-:W0:Y:S01]  /*0010*/  LDC.64 R4, c[0x0][0x278] ;  /* 0x00009e00ff047b82 */ /* 0x000e220000000a00 */
[----:B------:R-:W1:Y:S01]  /*0020*/  S2R R13, SR_CTAID.Z ;  /* 0x00000000000d7919 */ /* 0x000e620000002700 */
[----:B------:R-:W-:-:S06]  /*0030*/  ULDC.64 UR8, c[0x0][0x208] ;  /* 0x0000820000087ab9 */ /* 0x000fcc0000000a00 */
[----:B------:R-:W2:Y:S08]  /*0040*/  LDC.64 R6, c[0x0][0x270] ;  /* 0x00009c00ff067b82 */ /* 0x000eb00000000a00 */
[----:B------:R-:W1:Y:S01]  /*0050*/  LDC.64 R2, c[0x0][0x270] ;  /* 0x00009c00ff027b82 */ /* 0x000e620000000a00 */
[----:B0-----:R-:W-:-:S04]  /*0060*/  ISETP.NE.U32.AND P2, PT, R4, RZ, PT ;  /* 0x000000ff0400720c */ /* 0x001fc80003f45070 */
[----:B------:R-:W-:Y:S02]  /*0070*/  ISETP.NE.AND.EX P2, PT, R5, RZ, PT, P2 ;  /* 0x000000ff0500720c */ /* 0x000fe40003f45320 */
[----:B--2---:R-:W-:-:S04]  /*0080*/  ISETP.NE.U32.AND P1, PT, R6, RZ, PT ;  /* 0x000000ff0600720c */ /* 0x004fc80003f25070 */
[----:B------:R-:W-:Y:S01]  /*0090*/  ISETP.NE.AND.EX P1, PT, R7, RZ, PT, P1 ;  /* 0x000000ff0700720c */ /* 0x000fe20003f25310 */
[----:B------:R-:W-:Y:S01]  /*00a0*/  ULDC UR4, c[0x0][0x240] ;  /* 0x0000900000047ab9 */ /* 0x000fe20000000800 */
[----:B-1----:R-:W-:-:S05]  /*00b0*/  IMAD.WIDE R2, R13, 0x4, R2 ;  /* 0x000000040d027825 */ /* 0x002fca00078e0202 */
[----:B------:R-:W0:Y:S01]  /*00c0*/  @P2 LDC.64 R4, c[0x0][0x278] ;  /* 0x00009e00ff042b82 */ /* 0x000e220000000a00 */
[----:B------:R-:W-:-:S05]  /*00d0*/  IMAD.U32 R8, RZ, RZ, UR4 ;  /* 0x00000004ff087e24 */ /* 0x000fca000f8e00ff */
[----:B------:R1:W5:Y:S01]  /*00e0*/  @P1 LDG.E R9, desc[UR8][R2.64] ;  /* 0x0000000802091981 */ /* 0x000362000c1e1900 */
[----:B0-----:R-:W-:-:S05]  /*00f0*/  @P2 IMAD.WIDE R4, R13, 0x4, R4 ;  /* 0x000000040d042825 */ /* 0x001fca00078e0204 */
[----:B------:R1:W5:Y:S01]  /*0100*/  @P2 LDG.E R8, desc[UR8][R4.64] ;  /* 0x0000000804082981 */ /* 0x000362000c1e1900 */
[----:B------:R-:W-:Y:S01]  /*0110*/  ISETP.NE.U32.AND P0, PT, R6, RZ, PT ;  /* 0x000000ff0600720c */ /* 0x000fe20003f05070 */
[----:B------:R-:W0:Y:S03]  /*0120*/  S2R R66, SR_CTAID.X ;  /* 0x0000000000427919 */ /* 0x000e260000002500 */
[----:B------:R-:W-:Y:S01]  /*0130*/  ISETP.NE.AND.EX P0, PT, R7, RZ, PT, P0 ;  /* 0x000000ff0700720c */ /* 0x000fe20003f05300 */
[----:B0-----:R-:W-:Y:S01]  /*0140*/  IMAD.SHL.U32 R11, R66, 0x80, RZ ;  /* 0x00000080420b7824 */ /* 0x001fe200078e00ff */
[----:B-1----:R-:W-:Y:S11]  /*0150*/  @P2 BRA `(.L_x_3099) ;  /* 0x0000000000102947 */ /* 0x002ff60003800000 */
[----:B------:R-:W-:Y:S05]  /*0160*/  @!P1 BRA `(.L_x_3099) ;  /* 0x00000000000c9947 */ /* 0x000fea0003800000 */
[----:B------:R-:W2:Y:S04]  /*0170*/  LDG.E R5, desc[UR8][R2.64] ;  /* 0x0000000802057981 */ /* 0x000ea8000c1e1900 */
[----:B-----5:R-:W2:Y:S02]  /*0180*/  LDG.E R8, desc[UR8][R2.64+0x4] ;  /* 0x0000040802087981 */ /* 0x020ea4000c1e1900 */
[----:B--2---:R-:W-:-:S07]  /*0190*/  IMAD.IADD R8, R8, 0x1, -R5 ;  /* 0x0000000108087824 */ /* 0x004fce00078e0a05 */
.L_x_3099:
[----:B-----5:R-:W-:-:S13]  /*01a0*/  ISETP.LE.AND P2, PT, R8, R11, PT ;  /* 0x0000000b0800720c */ /* 0x020fda0003f43270 */
[----:B------:R-:W-:Y:S05]  /*01b0*/  @P0 EXIT P2 ;  /* 0x000000000000094d */ /* 0x000fea0001000000 */
[----:B------:R-:W0:Y:S01]  /*01c0*/  S2R R0, SR_CTAID.Y ;  /* 0x0000000000007919 */ /* 0x000e220000002600 */
[----:B------:R-:W-:Y:S01]  /*01d0*/  @P1 IMAD R2, R13, 0x80, R9 ;  /* 0x000000800d021824 */ /* 0x000fe200078e0209 */
[----:B------:R-:W1:Y:S01]  /*01e0*/  LDC.64 R14, c[0x0][0x228] ;  /* 0x00008a00ff0e7b82 */ /* 0x000e620000000a00 */
[----:B------:R-:W-:Y:S01]  /*01f0*/  CS2R R4, SRZ ;  /* 0x0000000000047805 */ /* 0x000fe2000001ff00 */
[----:B------:R-:W2:Y:S01]  /*0200*/  S2R R68, SR_TID.X ;  /* 0x0000000000447919 */ /* 0x000ea20000002100 */
[----:B------:R-:W-:Y:S01]  /*0210*/  IMAD R7, R66, 0x3000, RZ ;  /* 0x0000300042077824 */ /* 0x000fe200078e02ff */
[----:B------:R-:W-:Y:S01]  /*0220*/  @P1 SHF.R.S32.HI R3, RZ, 0x1f, R2 ;  /* 0x0000001fff031819 */ /* 0x000fe20000011402 */
[----:B------:R-:W-:Y:S01]  /*0230*/  BSSY B0, `(.L_x_3100) ;  /* 0x0000030000007945 */ /* 0x000fe20003800000 */
[----:B------:R-:W3:Y:S02]  /*0240*/  S2R R21, SR_CgaCtaId ;  /* 0x0000000000157919 */ /* 0x000ee40000008800 */
[----:B------:R-:W-:Y:S01]  /*0250*/  @P1 LEA.HI R3, R3, R2, RZ, 0x7 ;  /* 0x0000000203031211 */ /* 0x000fe200078f38ff */
[----:B------:R-:W4:Y:S03]  /*0260*/  LDC.64 R16, c[0x0][0x230] ;  /* 0x00008c00ff107b82 */ /* 0x000f260000000a00 */
[----:B------:R-:W-:-:S05]  /*0270*/  @P1 SHF.R.S32.HI R3, RZ, 0x7, R3 ;  /* 0x00000007ff031819 */ /* 0x000fca0000011403 */
[----:B------:R-:W-:Y:S01]  /*0280*/  @P1 IMAD R3, R3, 0x3000, RZ ;  /* 0x0000300003031824 */ /* 0x000fe200078e02ff */
[----:B------:R-:W5:Y:S03]  /*0290*/  LDC.64 R18, c[0x0][0x210] ;  /* 0x00008400ff127b82 */ /* 0x000f660000000a00 */
[--C-:B------:R-:W-:Y:S01]  /*02a0*/  @P1 IMAD.MOV.U32 R4, RZ, RZ, R3.reuse ;  /* 0x000000ffff041224 */ /* 0x100fe200078e0003 */
[----:B------:R-:W-:-:S04]  /*02b0*/  @P1 SHF.R.S32.HI R5, RZ, 0x1f, R3 ;  /* 0x0000001fff051819 */ /* 0x000fc80000011403 */
[C---:B------:R-:W-:Y:S02]  /*02c0*/  IADD3 R6, P2, R7.reuse, R4, RZ ;  /* 0x0000000407067210 */ /* 0x040fe40007f5e0ff */
[----:B0-----:R-:W-:Y:S02]  /*02d0*/  SHF.R.S32.HI R3, RZ, 0x1f, R0 ;  /* 0x0000001fff037819 */ /* 0x001fe40000011400 */
[----:B------:R-:W-:Y:S02]  /*02e0*/  LEA.HI.X.SX32 R7, R7, R5, 0x1, P2 ;  /* 0x0000000507077211 */ /* 0x000fe400010f0eff */
[----:B------:R-:W-:Y:S01]  /*02f0*/  SHF.R.S32.HI R5, RZ, 0x1f, R13 ;  /* 0x0000001fff057819 */ /* 0x000fe2000001140d */
[-C--:B-1----:R-:W-:Y:S02]  /*0300*/  IMAD R2, R3, R14.reuse, RZ ;  /* 0x0000000e03027224 */ /* 0x082fe400078e02ff */
[----:B------:R-:W-:Y:S01]  /*0310*/  IMAD.WIDE.U32 R6, R0, R14, R6 ;  /* 0x0000000e00067225 */ /* 0x000fe200078e0006 */
[----:B------:R-:W-:-:S03]  /*0320*/  SEL R5, R5, RZ, !P0 ;  /* 0x000000ff05057207 */ /* 0x000fc60004000000 */
[----:B------:R-:W-:Y:S01]  /*0330*/  IMAD R15, R0, R15, R2 ;  /* 0x0000000f000f7224 */ /* 0x000fe200078e0202 */
[----:B------:R-:W-:Y:S01]  /*0340*/  SEL R2, R13, RZ, !P0 ;  /* 0x000000ff0d027207 */ /* 0x000fe20004000000 */
[-C--:B----4-:R-:W-:Y:S01]  /*0350*/  IMAD R4, R5, R16.reuse, RZ ;  /* 0x0000001005047224 */ /* 0x090fe200078e02ff */
[----:B--2---:R-:W-:Y:S02]  /*0360*/  ISETP.NE.AND P0, PT, R68, RZ, PT ;  /* 0x000000ff4400720c */ /* 0x004fe40003f05270 */
[----:B------:R-:W-:Y:S01]  /*0370*/  IADD3 R7, R7, R15, RZ ;  /* 0x0000000f07077210 */ /* 0x000fe20007ffe0ff */
[C---:B------:R-:W-:Y:S02]  /*0380*/  IMAD R13, R2.reuse, R17, R4 ;  /* 0x00000011020d7224 */ /* 0x040fe400078e0204 */
[----:B------:R-:W-:-:S04]  /*0390*/  IMAD.WIDE.U32 R6, R2, R16, R6 ;  /* 0x0000001002067225 */ /* 0x000fc800078e0006 */
[----:B------:R-:W-:Y:S01]  /*03a0*/  IMAD.IADD R4, R7, 0x1, R13 ;  /* 0x0000000107047824 */ /* 0x000fe200078e020d */
[----:B-----5:R-:W-:-:S04]  /*03b0*/  LEA R18, P2, R6, R18, 0x2 ;  /* 0x0000001206127211 */ /* 0x020fc800078410ff */
[----:B------:R-:W-:Y:S01]  /*03c0*/  LEA.HI.X R4, R6, R19, R4, 0x2, P2 ;  /* 0x0000001306047211 */ /* 0x000fe200010f1404 */
[----:B---3--:R-:W-:Y:S08]  /*03d0*/  @P0 BRA `(.L_x_3101) ;  /* 0x0000000000540947 */ /* 0x008ff00003800000 */
[----:B------:R-:W0:Y:S01]  /*03e0*/  S2UR UR7, SR_CgaCtaId ;  /* 0x00000000000779c3 */ /* 0x000e220000008800 */
[----:B------:R-:W-:Y:S01]  /*03f0*/  UMOV UR6, 0x400 ;  /* 0x0000040000067882 */ /* 0x000fe20000000000 */
[----:B------:R-:W-:Y:S01]  /*0400*/  UMOV UR4, 0x1 ;  /* 0x0000000100047882 */ /* 0x000fe20000000000 */
[----:B------:R-:W-:Y:S01]  /*0410*/  IMAD.MOV.U32 R6, RZ, RZ, 0xc000 ;  /* 0x0000c000ff067424 */ /* 0x000fe200078e00ff */
[----:B------:R-:W-:-:S04]  /*0420*/  UIADD3 UR4, -UR4, 0x100000, URZ ;  /* 0x0010000004047890 */ /* 0x000fc8000fffe13f */
[----:B------:R-:W-:Y:S02]  /*0430*/  USHF.L.U32 UR5, UR4, 0xb, URZ ;  /* 0x0000000b04057899 */ /* 0x000fe4000800063f */
[----:B------:R-:W-:Y:S01]  /*0440*/  USHF.L.U32 UR4, UR4, 0x1, URZ ;  /* 0x0000000104047899 */ /* 0x000fe2000800063f */
[----:B------:R-:W-:Y:S01]  /*0450*/  PLOP3.LUT P0, PT, PT, PT, PT, 0x80, 0x0 ;  /* 0x000000000000781c */ /* 0x000fe20003f0f070 */
[----:B------:R-:W-:Y:S01]  /*0460*/  UMOV UR10, 0xc00 ;  /* 0x00000c00000a7882 */ /* 0x000fe20000000000 */
[----:B0-----:R-:W-:-:S04]  /*0470*/  ULEA UR6, UR7, UR6, 0x18 ;  /* 0x0000000607067291 */ /* 0x001fc8000f8ec03f */
[----:B------:R-:W-:Y:S01]  /*0480*/  UIADD3 UR7, UR6, 0x12000, URZ ;  /* 0x0001200006077890 */ /* 0x000fe2000fffe03f */
[----:B------:R-:W0:Y:S07]  /*0490*/  FENCE.VIEW.ASYNC.S ;  /* 0x00000000000073c6 */ /* 0x000e2e0000000000 */
[----:B0-----:R0:W1:Y:S02]  /*04a0*/  SYNCS.EXCH.64 URZ, [UR6+0x12000], UR4 ;  /* 0x01200004063f75b2 */ /* 0x0010640008000100 */
[----:B0-----:R-:W-:-:S02]  /*04b0*/  R2UR UR4, R18 ;  /* 0x00000000120472ca */ /* 0x001fc400000e0000 */
[----:B------:R-:W-:Y:S01]  /*04c0*/  R2UR UR5, R4 ;  /* 0x00000000040572ca */ /* 0x000fe200000e0000 */
[----:B-1----:R0:W-:-:S14]  /*04d0*/  SYNCS.ARRIVE.TRANS64 RZ, [UR6+0x12000], R6 ;  /* 0x01200006ffff79a7 */ /* 0x0021dc0008000006 */
.L_x_3102:
[----:B------:R-:W-:Y:S01]  /*04e0*/  @P0 ELECT P2, URZ, PT ;  /* 0x00000000003f082f */ /* 0x000fe20003840000 */
[----:B------:R1:W-:-:S12]  /*04f0*/  UBLKCP.S.G [UR6], [UR4], UR10 ;  /* 0x00000006040073ba */ /* 0x0003d8000800020a */
[----:B------:R-:W-:Y:S02]  /*0500*/  @P2 PLOP3.LUT P0, PT, P2, PT, PT, 0x8, 0x0 ;  /* 0x000000000000281c */ /* 0x000fe4000170e170 */
[----:B------:R-:W-:-:S11]  /*0510*/  PLOP3.LUT P2, PT, PT, PT, PT, 0x8, 0x0 ;  /* 0x000000000000781c */ /* 0x000fd60003f4e170 */
[----:B-1----:R-:W-:Y:S05]  /*0520*/  @P0 BRA.U.ANY `(.L_x_3102) ;  /* 0xfffffffd00ec0947 */ /* 0x002fea000393ffff */
.L_x_3101:
[----:B------:R-:W-:Y:S05]  /*0530*/  BSYNC B0 ;  /* 0x0000000000007941 */ /* 0x000fea0003800000 */
.L_x_3100:
[----:B------:R-:W-:Y:S01]  /*0540*/  BAR.SYNC.DEFER_BLOCKING 0x0 ;  /* 0x0000000000007b1d */ /* 0x000fe20000010000 */
[----:B------:R-:W-:Y:S02]  /*0550*/  MOV R4, 0x400 ;  /* 0x0000040000047802 */ /* 0x000fe40000000f00 */
[----:B0-----:R-:W-:Y:S02]  /*0560*/  CS2R R6, SRZ ;  /* 0x0000000000067805 */ /* 0x001fe4000001ff00 */
[----:B------:R-:W-:Y:S01]  /*0570*/  SHF.L.U32 R13, RZ, 0x1f, RZ ;  /* 0x0000001fff0d7819 */ /* 0x000fe200000006ff */
[--C-:B------:R-:W-:Y:S01]  /*0580*/  @P1 IMAD.MOV.U32 R6, RZ, RZ, R9.reuse ;  /* 0x000000ffff061224 */ /* 0x100fe200078e0009 */
[----:B------:R-:W-:Y:S02]  /*0590*/  LEA R4, R21, R4, 0x18 ;  /* 0x0000000415047211 */ /* 0x000fe400078ec0ff */
[----:B------:R-:W-:-:S07]  /*05a0*/  @P1 SHF.R.S32.HI R7, RZ, 0x1f, R9 ;  /* 0x0000001fff071819 */ /* 0x000fce0000011409 */
.L_x_3103:
[----:B0-----:R0:W1:Y:S02]  /*05b0*/  SYNCS.PHASECHK.TRANS64.TRYWAIT P0, [R4+URZ+0x12000], R13 ;  /* 0x0120000d040075a7 */ /* 0x001064000800017f */
[----:B-1----:R-:W-:Y:S05]  /*05c0*/  @!P0 NANOSLEEP.SYNCS 0x989680 ;  /* 0x009896800000895d */ /* 0x002fea0003900000 */
[----:B------:R-:W1:Y:S02]  /*05d0*/  @!P0 SYNCS.PHASECHK.TRANS64 P0, [R4+URZ+0x12000], R13 ;  /* 0x0120000d040085a7 */ /* 0x000e64000800007f */
[----:B-1----:R-:W-:Y:S05]  /*05e0*/  @!P0 BRA `(.L_x_3103) ;  /* 0xfffffffc00f08947 */ /* 0x002fea000383ffff */
[----:B------:R-:W-:Y:S01]  /*05f0*/  SHF.R.S32.HI R9, RZ, 0x1f, R68 ;  /* 0x0000001fff097819 */ /* 0x000fe20000011444 */
[----:B------:R-:W-:Y:S01]  /*0600*/  IMAD.MOV.U32 R49, RZ, RZ, 0x20 ;  /* 0x00000020ff317424 */ /* 0x000fe200078e00ff */
[----:B------:R-:W-:Y:S01]  /*0610*/  VIADDMNMX R18, R8, -R11, 0x80, PT ;  /* 0x0000008008127446 */ /* 0x000fe2000380090b */
[----:B------:R-:W-:Y:S01]  /*0620*/  ULDC UR4, c[0x0][0x268] ;  /* 0x00009a0000047ab9 */ /* 0x000fe20000000800 */
[CC--:B------:R-:W-:Y:S01]  /*0630*/  LEA.HI R12, R9.reuse, R68.reuse, RZ, 0x4 ;  /* 0x00000044090c7211 */ /* 0x0c0fe200078f20ff */
[----:B------:R-:W-:Y:S01]  /*0640*/  BSSY B0, `(.L_x_3104) ;  /* 0x00000b9000007945 */ /* 0x000fe20003800000 */
[CC--:B------:R-:W-:Y:S02]  /*0650*/  LEA.HI R8, R9.reuse, R68.reuse, RZ, 0x7 ;  /* 0x0000004409087211 */ /* 0x0c0fe400078f38ff */
[----:B------:R-:W-:Y:S02]  /*0660*/  LOP3.LUT R10, R12, 0xfffffff0, RZ, 0xc0, !PT ;  /* 0xfffffff00c0a7812 */ /* 0x000fe400078ec0ff */
[----:B0-----:R-:W-:-:S02]  /*0670*/  LEA.HI R13, R9, R68, RZ, 0x5 ;  /* 0x00000044090d7211 */ /* 0x001fc400078f28ff */
[CC--:B------:R-:W-:Y:S01]  /*0680*/  LEA.HI R11, R9.reuse, R68.reuse, RZ, 0x2 ;  /* 0x00000044090b7211 */ /* 0x0c0fe200078f10ff */
[----:B------:R-:W-:Y:S01]  /*0690*/  IMAD.IADD R10, R68, 0x1, -R10 ;  /* 0x00000001440a7824 */ /* 0x000fe200078e0a0a */
[-C--:B------:R-:W-:Y:S02]  /*06a0*/  LEA.HI R15, R9, R68.reuse, RZ, 0x3 ;  /* 0x00000044090f7211 */ /* 0x080fe400078f18ff */
[----:B------:R-:W-:Y:S02]  /*06b0*/  LOP3.LUT R9, R8, 0x3fffff80, RZ, 0xc0, !PT ;  /* 0x3fffff8008097812 */ /* 0x000fe400078ec0ff */
[----:B------:R-:W-:Y:S02]  /*06c0*/  SHF.R.S32.HI R17, RZ, 0x2, R11 ;  /* 0x00000002ff117819 */ /* 0x000fe4000001140b */
[----:B------:R-:W-:Y:S02]  /*06d0*/  IADD3 R9, -R9, R68, RZ ;  /* 0x0000004409097210 */ /* 0x000fe40007ffe1ff */
[----:B------:R-:W-:Y:S01]  /*06e0*/  SHF.R.S32.HI R8, RZ, 0x7, R8 ;  /* 0x00000007ff087819 */ /* 0x000fe20000011408 */
[C---:B------:R-:W-:Y:S01]  /*06f0*/  VIADD R16, R17.reuse, 0x40 ;  /* 0x0000004011107836 */ /* 0x040fe20000000000 */
[----:B------:R-:W-:-:S02]  /*0700*/  IADD3 R40, P1, R17, R6, RZ ;  /* 0x0000000611287210 */ /* 0x000fc40007f3e0ff */
[----:B------:R-:W-:Y:S01]  /*0710*/  LEA.HI R6, R10, R10, RZ, 0x1 ;  /* 0x0000000a0a067211 */ /* 0x000fe200078f08ff */
[----:B------:R-:W-:Y:S01]  /*0720*/  IMAD R9, R8, 0x600, R9 ;  /* 0x0000060008097824 */ /* 0x000fe200078e0209 */
[C---:B------:R-:W-:Y:S02]  /*0730*/  LOP3.LUT R14, R11.reuse, 0x1ffffffc, RZ, 0xc0, !PT ;  /* 0x1ffffffc0b0e7812 */ /* 0x040fe400078ec0ff */
[----:B------:R-:W-:Y:S01]  /*0740*/  LEA.HI R11, R11, R17, RZ, 0x1 ;  /* 0x000000110b0b7211 */ /* 0x000fe200078f08ff */
[----:B------:R-:W-:Y:S01]  /*0750*/  IMAD.SHL.U32 R63, R9, 0x4, RZ ;  /* 0x00000004093f7824 */ /* 0x000fe200078e00ff */
[----:B------:R-:W-:Y:S01]  /*0760*/  LEA.HI.X.SX32 R41, R17, R7, 0x1, P1 ;  /* 0x0000000711297211 */ /* 0x000fe200008f0eff */
[----:B------:R-:W-:Y:S01]  /*0770*/  IMAD.IADD R68, R68, 0x1, -R14 ;  /* 0x0000000144447824 */ /* 0x000fe200078e0a0e */
[----:B------:R-:W-:Y:S01]  /*0780*/  SHF.R.S32.HI R7, RZ, 0x1, R6 ;  /* 0x00000001ff077819 */ /* 0x000fe20000011406 */
[----:B------:R-:W-:Y:S01]  /*0790*/  IMAD R63, R63, 0x4, R4 ;  /* 0x000000043f3f7824 */ /* 0x000fe200078e0204 */
[----:B------:R-:W-:Y:S01]  /*07a0*/  SHF.R.S32.HI R8, RZ, 0x1f, R6 ;  /* 0x0000001fff087819 */ /* 0x000fe20000011406 */
[----:B------:R-:W-:Y:S01]  /*07b0*/  IMAD.SHL.U32 R68, R68, 0x8, RZ ;  /* 0x0000000844447824 */ /* 0x000fe200078e00ff */
[----:B------:R-:W-:Y:S01]  /*07c0*/  LOP3.LUT R14, R11, 0x3fffffe, RZ, 0xc0, !PT ;  /* 0x03fffffe0b0e7812 */ /* 0x000fe200078ec0ff */
[----:B------:R-:W-:Y:S01]  /*07d0*/  IMAD.WIDE R66, R66, 0x80, R40 ;  /* 0x0000008042427825 */ /* 0x000fe200078e0228 */
[----:B------:R-:W-:Y:S01]  /*07e0*/  SHF.R.S32.HI R11, RZ, 0x1f, R10 ;  /* 0x0000001fff0b7819 */ /* 0x000fe2000001140a */
[----:B------:R-:W0:Y:S01]  /*07f0*/  LDS.128 R40, [R63+0x4000] ;  /* 0x004000003f287984 */ /* 0x000e220000000c00 */
[----:B------:R-:W-:-:S02]  /*0800*/  LEA.HI R8, R8, R7, RZ, 0x2 ;  /* 0x0000000708087211 */ /* 0x000fc400078f10ff */
[----:B------:R-:W-:Y:S02]  /*0810*/  LOP3.LUT R9, R6, 0x3fffffe, RZ, 0xc0, !PT ;  /* 0x03fffffe06097812 */ /* 0x000fe400078ec0ff */
[----:B------:R-:W-:Y:S02]  /*0820*/  ISETP.GE.AND P0, PT, R16, R18, PT ;  /* 0x000000121000720c */ /* 0x000fe40003f06270 */
[----:B------:R-:W-:Y:S01]  /*0830*/  IADD3 R6, R17, -R14, RZ ;  /* 0x8000000e11067210 */ /* 0x000fe20007ffe0ff */
[----:B------:R-:W-:Y:S01]  /*0840*/  IMAD.IADD R29, R10, 0x1, -R9 ;  /* 0x000000010a1d7824 */ /* 0x000fe200078e0a09 */
[----:B------:R-:W-:Y:S02]  /*0850*/  LOP3.LUT R14, R8, 0xfffffffc, RZ, 0xc0, !PT ;  /* 0xfffffffc080e7812 */ /* 0x000fe400078ec0ff */
[----:B------:R-:W-:Y:S02]  /*0860*/  LEA.HI R16, R11, R10, RZ, 0x3 ;  /* 0x0000000a0b107211 */ /* 0x000fe400078f18ff */
[----:B------:R-:W1:Y:S01]  /*0870*/  LDS.128 R8, [R63] ;  /* 0x000000003f087984 */ /* 0x000e620000000c00 */
[----:B------:R-:W-:Y:S01]  /*0880*/  IMAD.IADD R32, R7, 0x1, -R14 ;  /* 0x0000000107207824 */ /* 0x000fe200078e0a0e */
[----:B------:R-:W-:Y:S01]  /*0890*/  SHF.L.U32 R20, R16, 0x5, RZ ;  /* 0x0000000510147819 */ /* 0x000fe200000006ff */
[----:B------:R-:W-:Y:S01]  /*08a0*/  IMAD.SHL.U32 R7, R15, 0x8, RZ ;  /* 0x000000080f077824 */ /* 0x000fe200078e00ff */
[----:B------:R-:W-:-:S02]  /*08b0*/  SHF.R.S32.HI R35, RZ, 0x5, R13 ;  /* 0x00000005ff237819 */ /* 0x000fc4000001140d */
[----:B------:R-:W-:Y:S02]  /*08c0*/  LOP3.LUT R30, R20, 0x7fffff00, RZ, 0xc0, !PT ;  /* 0x7fffff00141e7812 */ /* 0x000fe400078ec0ff */
[----:B------:R-:W-:Y:S01]  /*08d0*/  LOP3.LUT R25, R7, 0xc0, RZ, 0xc0, !PT ;  /* 0x000000c007197812 */ /* 0x000fe200078ec0ff */
[----:B------:R-:W-:Y:S01]  /*08e0*/  IMAD.SHL.U32 R7, R32, 0x40, RZ ;  /* 0x0000004020077824 */ /* 0x000fe200078e00ff */
[----:B------:R-:W-:Y:S01]  /*08f0*/  SHF.R.U32.HI R28, RZ, 0x1, R12 ;  /* 0x00000001ff1c7819 */ /* 0x000fe2000001160c */
[C---:B------:R-:W-:Y:S01]  /*0900*/  IMAD R30, R35.reuse, 0x200, R30 ;  /* 0x00000200231e7824 */ /* 0x040fe200078e021e */
[----:B------:R-:W-:Y:S01]  /*0910*/  SHF.R.U32.HI R36, RZ, 0x3, R25 ;  /* 0x00000003ff247819 */ /* 0x000fe20000011619 */
[----:B------:R-:W-:Y:S01]  /*0920*/  IMAD R44, R35, 0x8, R6 ;  /* 0x00000008232c7824 */ /* 0x000fe200078e0206 */
[----:B------:R-:W-:Y:S01]  /*0930*/  LOP3.LUT R7, R7, 0xc0, RZ, 0xc0, !PT ;  /* 0x000000c007077812 */ /* 0x000fe200078ec0ff */
[----:B------:R-:W-:Y:S01]  /*0940*/  VIADD R6, R4, 0xc000 ;  /* 0x0000c00004067836 */ /* 0x000fe20000000000 */
[----:B------:R-:W-:Y:S01]  /*0950*/  LOP3.LUT R31, R25, 0x18, R68, 0xf8, !PT ;  /* 0x00000018191f7812 */ /* 0x000fe200078ef844 */
[----:B------:R-:W2:Y:S01]  /*0960*/  LDS.128 R20, [R63+0x1800] ;  /* 0x001800003f147984 */ /* 0x000ea20000000c00 */
[----:B------:R-:W-:-:S02]  /*0970*/  LOP3.LUT R33, R7, 0x8, R28, 0xf8, !PT ;  /* 0x0000000807217812 */ /* 0x000fc400078ef81c */
[----:B------:R-:W-:Y:S01]  /*0980*/  SHF.R.U32.HI R34, RZ, 0x3, R7 ;  /* 0x00000003ff227819 */ /* 0x000fe20000011607 */
[----:B------:R-:W3:Y:S01]  /*0990*/  LDS.128 R24, [R63+0x2000] ;  /* 0x002000003f187984 */ /* 0x000ee20000000c00 */
[----:B------:R-:W-:Y:S01]  /*09a0*/  LOP3.LUT R7, R31, R36, RZ, 0x3c, !PT ;  /* 0x000000241f077212 */ /* 0x000fe200078e3cff */
[----:B------:R-:W-:Y:S01]  /*09b0*/  IMAD R36, R29, 0x20, R30 ;  /* 0x000000201d247824 */ /* 0x000fe200078e021e */
[----:B------:R-:W-:Y:S01]  /*09c0*/  LOP3.LUT R53, R33, R34, RZ, 0x3c, !PT ;  /* 0x0000002221357212 */ /* 0x000fe200078e3cff */
[----:B------:R-:W4:Y:S01]  /*09d0*/  LDS.128 R12, [R63+0x800] ;  /* 0x000800003f0c7984 */ /* 0x000f220000000c00 */
[----:B------:R-:W-:Y:S01]  /*09e0*/  LOP3.LUT P1, RZ, R32, 0x2, RZ, 0xc0, !PT ;  /* 0x0000000220ff7812 */ /* 0x000fe2000782c0ff */
[----:B------:R-:W-:Y:S01]  /*09f0*/  IMAD.U32 R7, R44, 0x20, R7 ;  /* 0x000000202c077824 */ /* 0x000fe200078e0007 */
[----:B------:R-:W-:Y:S01]  /*0a00*/  IADD3 R53, R53, R36, RZ ;  /* 0x0000002435357210 */ /* 0x000fe20007ffe0ff */
[----:B------:R-:W5:Y:S01]  /*0a10*/  LDS.128 R28, [R63+0x2800] ;  /* 0x002800003f1c7984 */ /* 0x000f620000000c00 */
[----:B------:R-:W-:Y:S01]  /*0a20*/  SEL R49, R49, 0xffffffe0, !P1 ;  /* 0xffffffe031317807 */ /* 0x000fe20004800000 */
[----:B0-----:R-:W-:Y:S01]  /*0a30*/  FMUL.FTZ R41, R41, UR4 ;  /* 0x0000000429297c20 */ /* 0x001fe20008410000 */
[----:B------:R-:W-:Y:S01]  /*0a40*/  ISETP.GE.AND P2, PT, R17, R18, PT ;  /* 0x000000121100720c */ /* 0x000fe20003f46270 */
[C---:B------:R-:W-:Y:S01]  /*0a50*/  IMAD R52, R53.reuse, 0x2, R6 ;  /* 0x0000000235347824 */ /* 0x040fe200078e0206 */
[----:B------:R-:W0:Y:S01]  /*0a60*/  LDS.128 R32, [R63+0x3000] ;  /* 0x003000003f207984 */ /* 0x000e220000000c00 */
[----:B------:R-:W-:-:S02]  /*0a70*/  IMAD R53, R53, 0x2, R4 ;  /* 0x0000000235357824 */ /* 0x000fc400078e0204 */
[----:B------:R-:W-:Y:S01]  /*0a80*/  FMUL.FTZ R43, R43, UR4 ;  /* 0x000000042b2b7c20 */ /* 0x000fe20008410000 */
[----:B------:R-:W-:Y:S01]  /*0a90*/  IMAD R6, R7, 0x2, R6 ;  /* 0x0000000207067824 */ /* 0x000fe200078e0206 */
[----:B------:R-:W0:Y:S01]  /*0aa0*/  LDS.128 R16, [R63+0x1000] ;  /* 0x001000003f107984 */ /* 0x000e220000000c00 */
[----:B------:R-:W-:Y:S01]  /*0ab0*/  IADD3 R52, R52, R49, RZ ;  /* 0x0000003134347210 */ /* 0x000fe20007ffe0ff */
[----:B-1----:R-:W-:Y:S01]  /*0ac0*/  FMUL.FTZ R54, R8, UR4 ;  /* 0x0000000408367c20 */ /* 0x002fe20008410000 */
[----:B------:R-:W-:Y:S01]  /*0ad0*/  FMUL.FTZ R57, R9, UR4 ;  /* 0x0000000409397c20 */ /* 0x000fe20008410000 */
[----:B------:R-:W1:Y:S01]  /*0ae0*/  LDS.128 R36, [R63+0x3800] ;  /* 0x003800003f247984 */ /* 0x000e620000000c00 */
[----:B------:R-:W-:Y:S01]  /*0af0*/  FMUL.FTZ R55, R10, UR4 ;  /* 0x000000040a377c20 */ /* 0x000fe20008410000 */
[----:B------:R-:W-:Y:S02]  /*0b00*/  FMUL.FTZ R56, R11, UR4 ;  /* 0x000000040b387c20 */ /* 0x000fe40008410000 */
[----:B------:R-:W1:Y:S04]  /*0b10*/  LDS.128 R44, [R63+0x4800] ;  /* 0x004800003f2c7984 */ /* 0x000e680000000c00 */
[----:B------:R-:W1:Y:S04]  /*0b20*/  LDS.128 R48, [R63+0x5000] ;  /* 0x005000003f307984 */ /* 0x000e680000000c00 */
[----:B------:R-:W1:Y:S01]  /*0b30*/  LDS.128 R8, [R63+0x5800] ;  /* 0x005800003f087984 */ /* 0x000e620000000c00 */
[----:B--2---:R-:W-:Y:S01]  /*0b40*/  FMUL.FTZ R62, R21, UR4 ;  /* 0x00000004153e7c20 */ /* 0x004fe20008410000 */
[----:B------:R-:W-:Y:S01]  /*0b50*/  FMUL.FTZ R64, R23, UR4 ;  /* 0x0000000417407c20 */ /* 0x000fe20008410000 */
[----:B------:R-:W-:Y:S01]  /*0b60*/  FMUL.FTZ R21, R22, UR4 ;  /* 0x0000000416157c20 */ /* 0x000fe20008410000 */
[----:B------:R-:W-:Y:S01]  /*0b70*/  FMUL.FTZ R20, R20, UR4 ;  /* 0x0000000414147c20 */ /* 0x000fe20008410000 */
[----:B---3--:R-:W-:Y:S01]  /*0b80*/  FMUL.FTZ R23, R26, UR4 ;  /* 0x000000041a177c20 */ /* 0x008fe20008410000 */
[----:B------:R-:W-:Y:S01]  /*0b90*/  FMUL.FTZ R22, R24, UR4 ;  /* 0x0000000418167c20 */ /* 0x000fe20008410000 */
[----:B------:R-:W-:Y:S01]  /*0ba0*/  FMUL.FTZ R26, R27, UR4 ;  /* 0x000000041b1a7c20 */ /* 0x000fe20008410000 */
[----:B------:R-:W-:Y:S01]  /*0bb0*/  FMUL.FTZ R25, R25, UR4 ;  /* 0x0000000419197c20 */ /* 0x000fe20008410000 */
[----:B----4-:R-:W-:Y:S01]  /*0bc0*/  FMUL.FTZ R59, R13, UR4 ;  /* 0x000000040d3b7c20 */ /* 0x010fe20008410000 */
[----:B------:R-:W-:Y:S01]  /*0bd0*/  FMUL.FTZ R12, R12, UR4 ;  /* 0x000000040c0c7c20 */ /* 0x000fe20008410000 */
[----:B------:R-:W-:Y:S01]  /*0be0*/  FMUL.FTZ R13, R14, UR4 ;  /* 0x000000040e0d7c20 */ /* 0x000fe20008410000 */
[----:B------:R-:W-:Y:S01]  /*0bf0*/  FMUL.FTZ R58, R15, UR4 ;  /* 0x000000040f3a7c20 */ /* 0x000fe20008410000 */
[----:B-----5:R-:W-:Y:S01]  /*0c00*/  FMUL.FTZ R24, R28, UR4 ;  /* 0x000000041c187c20 */ /* 0x020fe20008410000 */
[----:B------:R-:W-:Y:S01]  /*0c10*/  FMUL.FTZ R27, R30, UR4 ;  /* 0x000000041e1b7c20 */ /* 0x000fe20008410000 */
[----:B------:R-:W-:Y:S01]  /*0c20*/  FMUL.FTZ R30, R31, UR4 ;  /* 0x000000041f1e7c20 */ /* 0x000fe20008410000 */
[----:B------:R-:W-:Y:S01]  /*0c30*/  FMUL.FTZ R29, R29, UR4 ;  /* 0x000000041d1d7c20 */ /* 0x000fe20008410000 */
[----:B0-----:R-:W-:Y:S01]  /*0c40*/  FMUL.FTZ R28, R32, UR4 ;  /* 0x00000004201c7c20 */ /* 0x001fe20008410000 */
[----:B------:R-:W-:Y:S01]  /*0c50*/  FMUL.FTZ R31, R34, UR4 ;  /* 0x00000004221f7c20 */ /* 0x000fe20008410000 */
[----:B------:R-:W-:Y:S01]  /*0c60*/  FMUL.FTZ R35, R35, UR4 ;  /* 0x0000000423237c20 */ /* 0x000fe20008410000 */
[----:B------:R-:W-:Y:S01]  /*0c70*/  FMUL.FTZ R33, R33, UR4 ;  /* 0x0000000421217c20 */ /* 0x000fe20008410000 */
[----:B------:R-:W-:Y:S01]  /*0c80*/  FMUL.FTZ R14, R16, UR4 ;  /* 0x00000004100e7c20 */ /* 0x000fe20008410000 */
[----:B------:R-:W-:Y:S01]  /*0c90*/  FMUL.FTZ R61, R17, UR4 ;  /* 0x00000004113d7c20 */ /* 0x000fe20008410000 */
[----:B------:R-:W-:Y:S01]  /*0ca0*/  FMUL.FTZ R15, R18, UR4 ;  /* 0x00000004120f7c20 */ /* 0x000fe20008410000 */
[----:B------:R-:W-:Y:S01]  /*0cb0*/  FMUL.FTZ R60, R19, UR4 ;  /* 0x00000004133c7c20 */ /* 0x000fe20008410000 */
        /* <DEDUP_REMOVED lines=9> */
[----:B------:R-:W-:Y:S01]  /*0d50*/  F2FP.F16.F32.PACK_AB R16, R57, R54 ;  /* 0x000000363910723e */ /* 0x000fe200000000ff */
[----:B------:R-:W-:Y:S01]  /*0d60*/  FMUL.FTZ R45, R45, UR4 ;  /* 0x000000042d2d7c20 */ /* 0x000fe20008410000 */
[----:B------:R-:W-:Y:S01]  /*0d70*/  F2FP.F16.F32.PACK_AB R17, R56, R55 ;  /* 0x000000373811723e */ /* 0x000fe200000000ff */
[----:B------:R-:W-:Y:S01]  /*0d80*/  FMUL.FTZ R47, R47, UR4 ;  /* 0x000000042f2f7c20 */ /* 0x000fe20008410000 */
[----:B------:R-:W-:Y:S01]  /*0d90*/  F2FP.F16.F32.PACK_AB R18, R59, R12 ;  /* 0x0000000c3b12723e */ /* 0x000fe200000000ff */
[----:B------:R-:W-:Y:S01]  /*0da0*/  FMUL.FTZ R46, R50, UR4 ;  /* 0x00000004322e7c20 */ /* 0x000fe20008410000 */
[----:B------:R-:W-:Y:S01]  /*0db0*/  F2FP.F16.F32.PACK_AB R19, R58, R13 ;  /* 0x0000000d3a13723e */ /* 0x000fe200000000ff */
[----:B------:R-:W-:Y:S01]  /*0dc0*/  FMUL.FTZ R48, R8, UR4 ;  /* 0x0000000408307c20 */ /* 0x000fe20008410000 */
[----:B------:R-:W-:Y:S01]  /*0dd0*/  FMUL.FTZ R49, R49, UR4 ;  /* 0x0000000431317c20 */ /* 0x000fe20008410000 */
[----:B------:R-:W-:Y:S01]  /*0de0*/  FMUL.FTZ R51, R51, UR4 ;  /* 0x0000000433337c20 */ /* 0x000fe20008410000 */
[----:B------:R-:W-:Y:S01]  /*0df0*/  FMUL.FTZ R55, R9, UR4 ;  /* 0x0000000409377c20 */ /* 0x000fe20008410000 */
[----:B------:R-:W-:Y:S01]  /*0e00*/  FMUL.FTZ R50, R10, UR4 ;  /* 0x000000040a327c20 */ /* 0x000fe20008410000 */
[----:B------:R-:W-:Y:S01]  /*0e10*/  FMUL.FTZ R57, R11, UR4 ;  /* 0x000000040b397c20 */ /* 0x000fe20008410000 */
[----:B------:R-:W-:Y:S01]  /*0e20*/  F2FP.F16.F32.PACK_AB R8, R61, R14 ;  /* 0x0000000e3d08723e */ /* 0x000fe200000000ff */
[----:B------:R0:W-:Y:S01]  /*0e30*/  STSM.16.M88.4 [R53+0xc000], R16 ;  /* 0x00c0001035007844 */ /* 0x0001e20000000200 */
[----:B------:R-:W-:-:S02]  /*0e40*/  F2FP.F16.F32.PACK_AB R9, R60, R15 ;  /* 0x0000000f3c09723e */ /* 0x000fc400000000ff */
[----:B------:R-:W-:Y:S02]  /*0e50*/  F2FP.F16.F32.PACK_AB R10, R62, R20 ;  /* 0x000000143e0a723e */ /* 0x000fe400000000ff */
[----:B------:R-:W-:Y:S02]  /*0e60*/  F2FP.F16.F32.PACK_AB R11, R64, R21 ;  /* 0x00000015400b723e */ /* 0x000fe400000000ff */
[----:B------:R-:W-:Y:S01]  /*0e70*/  F2FP.F16.F32.PACK_AB R14, R29, R24 ;  /* 0x000000181d0e723e */ /* 0x000fe200000000ff */
[----:B------:R-:W-:Y:S01]  /*0e80*/  VIADD R24, R68, 0x40 ;  /* 0x0000004044187836 */ /* 0x000fe20000000000 */
[----:B------:R-:W-:Y:S01]  /*0e90*/  F2FP.F16.F32.PACK_AB R12, R25, R22 ;  /* 0x00000016190c723e */ /* 0x000fe200000000ff */
[----:B------:R1:W-:Y:S01]  /*0ea0*/  STSM.16.M88.4 [R52], R8 ;  /* 0x0000000834007844 */ /* 0x0003e20000000200 */
[----:B------:R-:W-:Y:S01]  /*0eb0*/  F2FP.F16.F32.PACK_AB R13, R26, R23 ;  /* 0x000000171a0d723e */ /* 0x000fe200000000ff */
[----:B------:R-:W-:Y:S01]  /*0ec0*/  VIADD R25, R68, 0x20 ;  /* 0x0000002044197836 */ /* 0x000fe20000000000 */
[----:B------:R-:W-:-:S02]  /*0ed0*/  F2FP.F16.F32.PACK_AB R15, R30, R27 ;  /* 0x0000001b1e0f723e */ /* 0x000fc400000000ff */
[----:B------:R-:W-:Y:S02]  /*0ee0*/  F2FP.F16.F32.PACK_AB R29, R35, R31 ;  /* 0x0000001f231d723e */ /* 0x000fe400000000ff */
[----:B------:R-:W-:Y:S01]  /*0ef0*/  F2FP.F16.F32.PACK_AB R28, R33, R28 ;  /* 0x0000001c211c723e */ /* 0x000fe200000000ff */
[----:B------:R1:W-:Y:S01]  /*0f00*/  STSM.16.M88.4 [R53+0xe000], R12 ;  /* 0x00e0000c35007844 */ /* 0x0003e20000000200 */
[----:B------:R-:W-:Y:S02]  /*0f10*/  F2FP.F16.F32.PACK_AB R30, R37, R32 ;  /* 0x00000020251e723e */ /* 0x000fe400000000ff */
[----:B------:R-:W-:Y:S02]  /*0f20*/  F2FP.F16.F32.PACK_AB R31, R39, R34 ;  /* 0x00000022271f723e */ /* 0x000fe400000000ff */
[----:B0-----:R-:W-:Y:S02]  /*0f30*/  F2FP.F16.F32.PACK_AB R16, R41, R36 ;  /* 0x000000242910723e */ /* 0x001fe400000000ff */
        /* <DEDUP_REMOVED lines=8> */
[----:B------:R-:W-:-:S05]  /*0fc0*/  F2FP.F16.F32.PACK_AB R23, R57, R50 ;  /* 0x000000323917723e */ /* 0x000fca00000000ff */
[----:B------:R1:W-:Y:S01]  /*0fd0*/  STSM.16.M88.4 [R52+0x4000], R20 ;  /* 0x0040001434007844 */ /* 0x0003e20000000200 */
[----:B------:R-:W-:Y:S06]  /*0fe0*/  BAR.SYNC.DEFER_BLOCKING 0x0 ;  /* 0x0000000000007b1d */ /* 0x000fec0000010000 */
[----:B------:R-:W-:Y:S05]  /*0ff0*/  @P2 BRA `(.L_x_3105) ;  /* 0x0000000000742947 */ /* 0x000fea0003800000 */
[----:B------:R-:W-:Y:S01]  /*1000*/  ULDC UR4, c[0x0][0x244] ;  /* 0x0000910000047ab9 */ /* 0x000fe20000000800 */
[----:B------:R-:W-:Y:S01]  /*1010*/  ULDC.64 UR6, c[0x0][0x258] ;  /* 0x0000960000067ab9 */ /* 0x000fe20000000a00 */
[----:B------:R-:W-:Y:S01]  /*1020*/  ISETP.GE.AND P1, PT, R68, UR4, PT ;  /* 0x0000000444007c0c */ /* 0x000fe2000bf26270 */
[----:B-1----:R-:W-:Y:S01]  /*1030*/  IMAD R9, R3, UR6, RZ ;  /* 0x0000000603097c24 */ /* 0x002fe2000f8e02ff */
[----:B------:R-:W0:Y:S01]  /*1040*/  LDS.128 R16, [R6+0x2000] ;  /* 0x0020000006107984 */ /* 0x000e220000000c00 */
[--C-:B------:R-:W-:Y:S02]  /*1050*/  SHF.R.S32.HI R69, RZ, 0x1f, R68.reuse ;  /* 0x0000001fff457819 */ /* 0x100fe40000011444 */
[C---:B------:R-:W-:Y:S01]  /*1060*/  IMAD R23, R0.reuse, UR7, R9 ;  /* 0x0000000700177c24 */ /* 0x040fe2000f8e0209 */
[----:B------:R-:W-:Y:S01]  /*1070*/  ISETP.GE.AND P2, PT, R25, UR4, PT ;  /* 0x0000000419007c0c */ /* 0x000fe2000bf46270 */
[----:B------:R-:W1:Y:S01]  /*1080*/  LDS.128 R8, [R6+0x4000] ;  /* 0x0040000006087984 */ /* 0x000e620000000c00 */
[----:B------:R-:W-:Y:S01]  /*1090*/  IMAD.WIDE.U32 R20, R0, UR6, R68 ;  /* 0x0000000600147c25 */ /* 0x000fe2000f8e0044 */
[----:B------:R-:W-:Y:S01]  /*10a0*/  ULDC.64 UR6, c[0x0][0x260] ;  /* 0x0000980000067ab9 */ /* 0x000fe20000000a00 */
[----:B------:R-:W-:-:S03]  /*10b0*/  ISETP.GE.AND P3, PT, R24, UR4, PT ;  /* 0x0000000418007c0c */ /* 0x000fc6000bf66270 */
[----:B------:R-:W2:Y:S01]  /*10c0*/  @!P1 LDS.128 R12, [R6] ;  /* 0x00000000060c9984 */ /* 0x000ea20000000c00 */
[----:B------:R-:W-:Y:S01]  /*10d0*/  IADD3 R21, R21, R23, RZ ;  /* 0x0000001715157210 */ /* 0x000fe20007ffe0ff */
[----:B------:R-:W-:-:S04]  /*10e0*/  IMAD R23, R5, UR6, RZ ;  /* 0x0000000605177c24 */ /* 0x000fc8000f8e02ff */
[C---:B------:R-:W-:Y:S02]  /*10f0*/  IMAD R23, R2.reuse, UR7, R23 ;  /* 0x0000000702177c24 */ /* 0x040fe4000f8e0217 */
[----:B------:R-:W-:Y:S01]  /*1100*/  IMAD.WIDE.U32 R20, R2, UR6, R20 ;  /* 0x0000000602147c25 */ /* 0x000fe2000f8e0014 */
[----:B------:R-:W-:-:S03]  /*1110*/  ULDC.64 UR6, c[0x0][0x250] ;  /* 0x0000940000067ab9 */ /* 0x000fc60000000a00 */
[----:B------:R-:W-:Y:S02]  /*1120*/  IMAD.IADD R21, R21, 0x1, R23 ;  /* 0x0000000115157824 */ /* 0x000fe400078e0217 */
[----:B------:R-:W-:Y:S02]  /*1130*/  IMAD R23, R67, UR6, RZ ;  /* 0x0000000643177c24 */ /* 0x000fe4000f8e02ff */
[----:B------:R-:W-:-:S04]  /*1140*/  IMAD.WIDE.U32 R20, R66, UR6, R20 ;  /* 0x0000000642147c25 */ /* 0x000fc8000f8e0014 */
[----:B------:R-:W-:Y:S01]  /*1150*/  IMAD R23, R66, UR7, R23 ;  /* 0x0000000742177c24 */ /* 0x000fe2000f8e0217 */
[----:B------:R-:W-:Y:S02]  /*1160*/  ULDC.64 UR6, c[0x0][0x238] ;  /* 0x00008e0000067ab9 */ /* 0x000fe40000000a00 */
[----:B------:R-:W-:Y:S01]  /*1170*/  LEA R22, P4, R20, UR6, 0x1 ;  /* 0x0000000614167c11 */ /* 0x000fe2000f8808ff */
[----:B------:R-:W-:-:S05]  /*1180*/  IMAD.IADD R21, R21, 0x1, R23 ;  /* 0x0000000115157824 */ /* 0x000fca00078e0217 */
[----:B------:R-:W-:-:S05]  /*1190*/  LEA.HI.X R23, R20, UR7, R21, 0x1, P4 ;  /* 0x0000000714177c11 */ /* 0x000fca000a0f0c15 */
[----:B0-----:R0:W-:Y:S04]  /*11a0*/  @!P2 STG.E.128 desc[UR8][R22.64+0x40], R16 ;  /* 0x000040101600a986 */ /* 0x0011e8000c101d08 */
[----:B-1----:R0:W-:Y:S04]  /*11b0*/  @!P3 STG.E.128 desc[UR8][R22.64+0x80], R8 ;  /* 0x000080081600b986 */ /* 0x0021e8000c101d08 */
[----:B--2---:R0:W-:Y:S02]  /*11c0*/  @!P1 STG.E.128 desc[UR8][R22.64], R12 ;  /* 0x0000000c16009986 */ /* 0x0041e4000c101d08 */
.L_x_3105:
[----:B------:R-:W-:Y:S05]  /*11d0*/  BSYNC B0 ;  /* 0x0000000000007941 */ /* 0x000fea0003800000 */
.L_x_3104:
[----:B------:R-:W-:Y:S05]  /*11e0*/  @P0 EXIT ;  /* 0x000000000000094d */ /* 0x000fea0003800000 */
[----:B------:R-:W-:Y:S01]  /*11f0*/  ULDC.64 UR4, c[0x0][0x258] ;  /* 0x0000960000047ab9 */ /* 0x000fe20000000a00 */
[----:B01----:R-:W-:Y:S01]  /*1200*/  IMAD R18, R7, 0x2, R4 ;  /* 0x0000000207127824 */ /* 0x003fe200078e0204 */
[--C-:B------:R-:W-:Y:S01]  /*1210*/  SHF.R.S32.HI R69, RZ, 0x1f, R68.reuse ;  /* 0x0000001fff457819 */ /* 0x100fe20000011444 */
[----:B------:R-:W-:Y:S01]  /*1220*/  IMAD R3, R3, UR4, RZ ;  /* 0x0000000403037c24 */ /* 0x000fe2000f8e02ff */
[----:B------:R-:W-:Y:S01]  /*1230*/  IADD3 R19, P0, R66, 0x40, RZ ;  /* 0x0000004042137810 */ /* 0x000fe20007f1e0ff */
[----:B------:R-:W-:Y:S01]  /*1240*/  ULDC.64 UR6, c[0x0][0x238] ;  /* 0x00008e0000067ab9 */ /* 0x000fe20000000a00 */
[----:B------:R-:W0:Y:S01]  /*1250*/  LDS.128 R12, [R18+0xd000] ;  /* 0x00d00000120c7984 */ /* 0x000e220000000c00 */
[----:B------:R-:W-:-:S03]  /*1260*/  IMAD.WIDE.U32 R6, R0, UR4, R68 ;  /* 0x0000000400067c25 */ /* 0x000fc6000f8e0044 */
[----:B------:R-:W1:Y:S01]  /*1270*/  LDS.128 R8, [R18+0xf000] ;  /* 0x00f0000012087984 */ /* 0x000e620000000c00 */
[----:B------:R-:W-:Y:S01]  /*1280*/  IMAD R3, R0, UR5, R3 ;  /* 0x0000000500037c24 */ /* 0x000fe2000f8e0203 */
[----:B------:R-:W-:Y:S01]  /*1290*/  ULDC.64 UR4, c[0x0][0x260] ;  /* 0x0000980000047ab9 */ /* 0x000fe20000000a00 */
[----:B------:R-:W-:Y:S01]  /*12a0*/  MOV R16, R6 ;  /* 0x0000000600107202 */ /* 0x000fe20000000f00 */
[----:B------:R-:W-:Y:S02]  /*12b0*/  IMAD.X R66, RZ, RZ, R67, P0 ;  /* 0x000000ffff427224 */ /* 0x000fe400000e0643 */
[----:B------:R-:W-:Y:S02]  /*12c0*/  IMAD.IADD R17, R7, 0x1, R3 ;  /* 0x0000000107117824 */ /* 0x000fe400078e0203 */
[----:B------:R-:W-:Y:S02]  /*12d0*/  IMAD R3, R5, UR4, RZ ;  /* 0x0000000405037c24 */ /* 0x000fe4000f8e02ff */
[----:B------:R2:W3:Y:S02]  /*12e0*/  LDS.128 R4, [R18+0x11000] ;  /* 0x0110000012047984 */ /* 0x0004e40000000c00 */
[----:B------:R-:W-:-:S02]  /*12f0*/  IMAD R21, R2, UR5, R3 ;  /* 0x0000000502157c24 */ /* 0x000fc4000f8e0203 */
[----:B------:R-:W-:Y:S01]  /*1300*/  IMAD.WIDE.U32 R2, R2, UR4, R16 ;  /* 0x0000000402027c25 */ /* 0x000fe2000f8e0010 */
[----:B------:R-:W-:-:S03]  /*1310*/  ULDC.64 UR4, c[0x0][0x250] ;  /* 0x0000940000047ab9 */ /* 0x000fc60000000a00 */
[----:B------:R-:W-:Y:S02]  /*1320*/  IMAD.IADD R3, R3, 0x1, R21 ;  /* 0x0000000103037824 */ /* 0x000fe400078e0215 */
[----:B------:R-:W-:Y:S02]  /*1330*/  IMAD R66, R66, UR4, RZ ;  /* 0x0000000442427c24 */ /* 0x000fe4000f8e02ff */
[C---:B------:R-:W-:Y:S01]  /*1340*/  IMAD.WIDE.U32 R2, R19.reuse, UR4, R2 ;  /* 0x0000000413027c25 */ /* 0x040fe2000f8e0002 */
[----:B------:R-:W-:Y:S02]  /*1350*/  ULDC UR4, c[0x0][0x244] ;  /* 0x0000910000047ab9 */ /* 0x000fe40000000800 */
[----:B------:R-:W-:Y:S01]  /*1360*/  ISETP.GE.AND P1, PT, R68, UR4, PT ;  /* 0x0000000444007c0c */ /* 0x000fe2000bf26270 */
[----:B------:R-:W-:Y:S01]  /*1370*/  IMAD R17, R19, UR5, R66 ;  /* 0x0000000513117c24 */ /* 0x000fe2000f8e0242 */
[----:B------:R-:W-:Y:S02]  /*1380*/  ISETP.GE.AND P2, PT, R25, UR4, PT ;  /* 0x0000000419007c0c */ /* 0x000fe4000bf46270 */
[----:B------:R-:W-:Y:S01]  /*1390*/  ISETP.GE.AND P3, PT, R24, UR4, PT ;  /* 0x0000000418007c0c */ /* 0x000fe2000bf66270 */
[----:B------:R-:W-:Y:S01]  /*13a0*/  IMAD.IADD R3, R3, 0x1, R17 ;  /* 0x0000000103037824 */ /* 0x000fe200078e0211 */
[----:B------:R-:W-:-:S04]  /*13b0*/  LEA R16, P0, R2, UR6, 0x1 ;  /* 0x0000000602107c11 */ /* 0x000fc8000f8008ff */
[----:B------:R-:W-:-:S05]  /*13c0*/  LEA.HI.X R17, R2, UR7, R3, 0x1, P0 ;  /* 0x0000000702117c11 */ /* 0x000fca00080f0c03 */
[----:B0-----:R2:W-:Y:S04]  /*13d0*/  @!P1 STG.E.128 desc[UR8][R16.64], R12 ;  /* 0x0000000c10009986 */ /* 0x0015e8000c101d08 */
[----:B-1----:R2:W-:Y:S01]  /*13e0*/  @!P2 STG.E.128 desc[UR8][R16.64+0x40], R8 ;  /* 0x000040081000a986 */ /* 0x0025e2000c101d08 */
[----:B------:R-:W-:Y:S05]  /*13f0*/  @P3 EXIT ;  /* 0x000000000000394d */ /* 0x000fea0003800000 */
[----:B---3--:R-:W-:Y:S01]  /*1400*/  STG.E.128 desc[UR8][R16.64+0x80], R4 ;  /* 0x0000800410007986 */ /* 0x008fe2000c101d08 */
[----:B------:R-:W-:Y:S05]  /*1410*/  EXIT ;  /* 0x000000000000794d */ /* 0x000fea0003800000 */
.L_x_3106:
        /* <DEDUP_REMOVED lines=14> */
.L_x_3319:


//--------------------- .text._ZN7cutlass13device_kernelIN5flash32FlashAttnBwdPostprocessConvertdQIN4cute5tupleIJNS3_1CILi64EEENS5_ILi96EEEEEENS_6half_tEfNS_4arch4Sm90ELi256ENS3_8TiledMMAINS3_8MMA_AtomIJNS3_4SM904GMMA25MMA_64x16x16_F32F16F16_SSILNSF_5MajorE0ELSH_1ELNSF_7ScaleInE1ELSI_1EEEEEENS3_6LayoutINS4_IJNS5_ILi1EEENS5_ILi2EEESM_EEENS4_IJNS5_ILi0EEESM_SP_EEEEENS4_IJNS3_10UnderscoreESS_SS_EEEEELb0EEEEEvNT_6ParamsE --------------------------
	.section	.text._ZN7cutlass13device_kernelIN5flash32FlashAttnBwdPostprocessConvertdQIN4cute5tupleIJNS3_1CILi64EEENS5_ILi96EEEEEENS_6half_tEfNS_4arch4Sm90ELi256ENS3_8TiledMMAINS3_8MMA_AtomIJNS3_4SM904GMMA25MMA_64x16x16_F32F16F16_SSILNSF_5MajorE0ELSH_1ELNSF_7ScaleInE1ELSI_1EEEEEENS3_6LayoutINS4_IJNS5_ILi1EEENS5_ILi2EEESM_EEENS4_IJNS5_ILi0EEESM_SP_EEEEENS4_IJNS3_10UnderscoreESS_SS_EEEEELb0EEEEEvNT_6ParamsE,"ax",@progbits
	.align	128
.text._ZN7cutlass13device_kernelIN5flash32FlashAttnBwdPostprocessConvertdQIN4cute5tupleIJNS3_1CILi64EEENS5_ILi96EEEEEENS_6half_tEfNS_4arch4Sm90ELi256ENS3_8TiledMMAINS3_8MMA_AtomIJNS3_4SM904GMMA25MMA_64x16x16_F32F16F16_SSILNSF_5MajorE0ELSH_1ELNSF_7ScaleInE1ELSI_1EEEEEENS3_6LayoutINS4_IJNS5_ILi1EEENS5_ILi2EEESM_EEENS4_IJNS5_ILi0EEESM_SP_EEEEENS4_IJNS3_10UnderscoreESS_SS_EEEEELb0EEEEEvNT_6ParamsE:
        .type           _ZN7cutlass13device_kernelIN5flash32FlashAttnBwdPostprocessConvertdQIN4cute5tupleIJNS3_1CILi64EEENS5_ILi96EEEEEENS_6half_tEfNS_4arch4Sm90ELi256ENS3_8TiledMMAINS3_8MMA_AtomIJNS3_4SM904GMMA25MMA_64x16x16_F32F16F16_SSILNSF_5MajorE0ELSH_1ELNSF_7ScaleInE1ELSI_1EEEEEENS3_6LayoutINS4_IJNS5_ILi1EEENS5_ILi2EEESM_EEENS4_IJNS5_ILi0EEESM_SP_EEEEENS4_IJNS3_10UnderscoreESS_SS_EEEEELb0EEEEEvNT_6ParamsE,@function
        .size           _ZN7cutlass13device_kernelIN5flash32FlashAttnBwdPostprocessConvertdQIN4cute5tupleIJNS3_1CILi64EEENS5_ILi96EEEEEENS_6half_tEfNS_4arch4Sm90ELi256ENS3_8TiledMMAINS3_8MMA_AtomIJNS3_4SM904GMMA25MMA_64x16x16_F32F16F16_SSILNSF_5MajorE0ELSH_1ELNSF_7ScaleInE1ELSI_1EEEEEENS3_6LayoutINS4_IJNS5_ILi1EEENS5_ILi2EEESM_EEENS4_IJNS5_ILi0EEESM_SP_EEEEENS4_IJNS3_10UnderscoreESS_SS_EEEEELb0EEEEEvNT_6ParamsE,(.L_x_3320 - _ZN7cutlass13device_kernelIN5flash32FlashAttnBwdPostprocessConvertdQIN4cute5tupleIJNS3_1CILi64EEENS5_ILi96EEEEEENS_6half_tEfNS_4arch4Sm90ELi256ENS3_8TiledMMAINS3_8MMA_AtomIJNS3_4SM904GMMA25MMA_64x16x16_F32F16F16_SSILNSF_5MajorE0ELSH_1ELNSF_7ScaleInE1ELSI_1EEEEEENS3_6LayoutINS4_IJNS5_ILi1EEENS5_ILi2EEESM_EEENS4_IJNS5_ILi0EEESM_SP_EEEEENS4_IJNS3_10UnderscoreESS_SS_EEEEELb0EEEEEvNT_6ParamsE)
        .other          _ZN7cutlass13device_kernelIN5flash32FlashAttnBwdPostprocessConvertdQIN4cute5tupleIJNS3_1CILi64EEENS5_ILi96EEEEEENS_6half_tEfNS_4arch4Sm90ELi256ENS3_8TiledMMAINS3_8MMA_AtomIJNS3_4SM904GMMA25MMA_64x16x16_F32F16F16_SSILNSF_5MajorE0ELSH_1ELNSF_7ScaleInE1ELSI_1EEEEEENS3_6LayoutINS4_IJNS5_ILi1EEENS5_ILi2EEESM_EEENS4_IJNS5_ILi0EEESM_SP_EEEEENS4_IJNS3_10UnderscoreESS_SS_EEEEELb0EEEEEvNT_6ParamsE,@"STO_CUDA_ENTRY STV_DEFAULT"
_ZN7cutlass13device_kernelIN5flash32FlashAttnBwdPostprocessConvertdQIN4cute5tupleIJNS3_1CILi64EEENS5_ILi96EEEEEENS_6half_tEfNS_4arch4Sm90ELi256ENS3_8TiledMMAINS3_8MMA_AtomIJNS3_4SM904GMMA25MMA_64x16x16_F32F16F16_SSILNSF_5MajorE0ELSH_1ELNSF_7ScaleInE1ELSI_1EEEEEENS3_6LayoutINS4_IJNS5_ILi1EEENS5_ILi2EEESM_EEENS4_IJNS5_ILi0EEESM_SP_EEEEENS4_IJNS3_10UnderscoreESS_SS_EEEEELb0EEEEEvNT_6ParamsE:
        /* <DEDUP_REMOVED lines=26> */
.L_x_3107:
        /* <DEDUP_REMOVED lines=14> */
[----:B------:R-:W-:-:S04]  /*0280*/  @P1 IMAD R3, R6, 0x1800, RZ ;  /* 0x0000180006031824 */ /* 0x000fc800078e02ff */
[--C-:B------:R-:W-:Y:S01]  /*0290*/  @P1 IMAD.MOV.U32 R12, RZ, RZ, R3.reuse ;  /* 0x000000ffff0c1224 */ /* 0x100fe200078e0003 */
[----:B------:R-:W-:-:S04]  /*02a0*/  @P1 SHF.R.S32.HI R13, RZ, 0x1f, R3 ;  /* 0x0000001fff0d1819 */ /* 0x000fc80000011403 */
[C---:B------:R-:W-:Y:S02]  /*02b0*/  IADD3 R14, P2, R15.reuse, R12, RZ ;  /* 0x0000000c0f0e7210 */ /* 0x040fe40007f5e0ff */
[----:B0-----:R-:W-:Y:S02]  /*02c0*/  SHF.R.S32.HI R5, RZ, 0x1f, R2 ;  /* 0x0000001fff057819 */ /* 0x001fe40000011402 */
[----:B------:R-:W-:Y:S02]  /*02d0*/  LEA.HI.X.SX32 R15, R15, R13, 0x1, P2 ;  /* 0x0000000d0f0f7211 */ /* 0x000fe400010f0eff */
[----:B------:R-:W0:Y:S01]  /*02e0*/  LDC.64 R12, c[0x0][0x210] ;  /* 0x00008400ff0c7b82 */ /* 0x000e220000000a00 */
[-C--:B-1----:R-:W-:Y:S02]  /*02f0*/  IMAD R3, R5, R16.reuse, RZ ;  /* 0x0000001005037224 */ /* 0x082fe400078e02ff */
[----:B------:R-:W-:-:S04]  /*0300*/  IMAD.WIDE.U32 R14, R2, R16, R14 ;  /* 0x00000010020e7225 */ /* 0x000fc800078e000e */
[----:B------:R-:W-:Y:S01]  /*0310*/  IMAD R17, R2, R17, R3 ;  /* 0x0000001102117224 */ /* 0x000fe200078e0203 */
[----:B------:R-:W-:Y:S02]  /*0320*/  SHF.R.S32.HI R3, RZ, 0x1f, R0 ;  /* 0x0000001fff037819 */ /* 0x000fe40000011400 */
[----:B------:R-:W-:Y:S01]  /*0330*/  SEL R0, R0, RZ, !P0 ;  /* 0x000000ff00007207 */ /* 0x000fe20004000000 */
[----:B------:R-:W-:Y:S01]  /*0340*/  IMAD.IADD R15, R15, 0x1, R17 ;  /* 0x000000010f0f7824 */ /* 0x000fe200078e0211 */
[----:B------:R-:W-:Y:S02]  /*0350*/  SEL R3, R3, RZ, !P0 ;  /* 0x000000ff03037207 */ /* 0x000fe40004000000 */
[----:B--2---:R-:W-:-:S03]  /*0360*/  ISETP.NE.AND P0, PT, R36, RZ, PT ;  /* 0x000000ff2400720c */ /* 0x004fc60003f05270 */
[----:B----4-:R-:W-:-:S04]  /*0370*/  IMAD R6, R3, R10, RZ ;  /* 0x0000000a03067224 */ /* 0x010fc800078e02ff */
[C---:B------:R-:W-:Y:S02]  /*0380*/  IMAD R17, R0.reuse, R11, R6 ;  /* 0x0000000b00117224 */ /* 0x040fe400078e0206 */
[----:B------:R-:W-:-:S04]  /*0390*/  IMAD.WIDE.U32 R10, R0, R10, R14 ;  /* 0x0000000a000a7225 */ /* 0x000fc800078e000e */
[----:B------:R-:W-:Y:S01]  /*03a0*/  IMAD.IADD R6, R11, 0x1, R17 ;  /* 0x000000010b067824 */ /* 0x000fe200078e0211 */
[----:B0-----:R-:W-:-:S04]  /*03b0*/  LEA R12, P2, R10, R12, 0x2 ;  /* 0x0000000c0a0c7211 */ /* 0x001fc800078410ff */
        /* <DEDUP_REMOVED lines=18> */
.L_x_3110:
[----:B------:R-:W-:Y:S01]  /*04e0*/  @P0 ELECT P2, URZ, PT ;  /* 0x00000000003f082f */ /* 0x000fe20003840000 */
[----:B------:R1:W-:-:S12]  /*04f0*/  UBLKCP.S.G [UR6], [UR4], UR10 ;  /* 0x00000006040073ba */ /* 0x0003d8000800020a */
[----:B------:R-:W-:Y:S02]  /*0500*/  @P2 PLOP3.LUT P0, PT, P2, PT, PT, 0x8, 0x0 ;  /* 0x000000000000281c */ /* 0x000fe4000170e170 */
[----:B------:R-:W-:-:S11]  /*0510*/  PLOP3.LUT P2, PT, PT, PT, PT, 0x8, 0x0 ;  /* 0x000000000000781c */ /* 0x000fd60003f4e170 */
[----:B-1----:R-:W-:Y:S05]  /*0520*/  @P0 BRA.U.ANY `(.L_x_3110) ;  /* 0xfffffffd00ec0947 */ /* 0x002fea000393ffff */
.L_x_3109:
[----:B------:R-:W-:Y:S05]  /*0530*/  BSYNC B0 ;  /* 0x0000000000007941 */ /* 0x000fea0003800000 */
.L_x_3108:
[----:B------:R-:W-:Y:S01]  /*0540*/  BAR.SYNC.DEFER_BLOCKING 0x0 ;  /* 0x0000000000007b1d */ /* 0x000fe20000010000 */
[----:B------:R-:W-:Y:S02]  /*0550*/  MOV R6, 0x400 ;  /* 0x0000040000067802 */ /* 0x000fe40000000f00 */
[----:B------:R-:W-:Y:S02]  /*0560*/  CS2R R34, SRZ ;  /* 0x0000000000227805 */ /* 0x000fe4000001ff00 */
[----:B------:R-:W-:Y:S01]  /*0570*/  SHF.L.U32 R11, RZ, 0x1f, RZ ;  /* 0x0000001fff0b7819 */ /* 0x000fe200000006ff */
[--C-:B------:R-:W-:Y:S01]  /*0580*/  @P1 IMAD.MOV.U32 R34, RZ, RZ, R9.reuse ;  /* 0x000000ffff221224 */ /* 0x100fe200078e0009 */
[----:B------:R-:W-:Y:S02]  /*0590*/  LEA R6, R19, R6, 0x18 ;  /* 0x0000000613067211 */ /* 0x000fe400078ec0ff */
[----:B------:R-:W-:-:S07]  /*05a0*/  @P1 SHF.R.S32.HI R35, RZ, 0x1f, R9 ;  /* 0x0000001fff231819 */ /* 0x000fce0000011409 */
.L_x_3111:
[----:B-1----:R1:W2:Y:S02]  /*05b0*/  SYNCS.PHASECHK.TRANS64.TRYWAIT P0, [R6+URZ+0x9000], R11 ;  /* 0x0090000b060075a7 */ /* 0x0022a4000800017f */
[----:B--2---:R-:W-:Y:S05]  /*05c0*/  @!P0 NANOSLEEP.SYNCS 0x989680 ;  /* 0x009896800000895d */ /* 0x004fea0003900000 */
[----:B------:R-:W2:Y:S02]  /*05d0*/  @!P0 SYNCS.PHASECHK.TRANS64 P0, [R6+URZ+0x9000], R11 ;  /* 0x0090000b060085a7 */ /* 0x000ea4000800007f */
[----:B--2---:R-:W-:Y:S05]  /*05e0*/  @!P0 BRA `(.L_x_3111) ;  /* 0xfffffffc00f08947 */ /* 0x004fea000383ffff */
[----:B------:R-:W-:Y:S01]  /*05f0*/  SHF.R.S32.HI R41, RZ, 0x1f, R36 ;  /* 0x0000001fff297819 */ /* 0x000fe20000011424 */
[----:B------:R-:W-:Y:S01]  /*0600*/  ULDC UR4, c[0x0][0x268] ;  /* 0x00009a0000047ab9 */ /* 0x000fe20000000800 */
[----:B------:R-:W-:Y:S02]  /*0610*/  VIADDMNMX R32, R32, -R7, 0x40, PT ;  /* 0x0000004020207446 */ /* 0x000fe40003800907 */
[CC--:B------:R-:W-:Y:S02]  /*0620*/  LEA.HI R12, R41.reuse, R36.reuse, RZ, 0x4 ;  /* 0x00000024290c7211 */ /* 0x0c0fe400078f20ff */
[----:B0-----:R-:W-:Y:S02]  /*0630*/  LEA.HI R8, R41, R36, RZ, 0x7 ;  /* 0x0000002429087211 */ /* 0x001fe400078f38ff */
[----:B-1----:R-:W-:Y:S02]  /*0640*/  LOP3.LUT R11, R12, 0xfffffff0, RZ, 0xc0, !PT ;  /* 0xfffffff00c0b7812 */ /* 0x002fe400078ec0ff */
[----:B------:R-:W-:-:S02]  /*0650*/  LOP3.LUT R9, R8, 0x3fffff80, RZ, 0xc0, !PT ;  /* 0x3fffff8008097812 */ /* 0x000fc400078ec0ff */
[----:B------:R-:W-:Y:S01]  /*0660*/  SHF.R.S32.HI R20, RZ, 0x7, R8 ;  /* 0x00000007ff147819 */ /* 0x000fe20000011408 */
[C---:B------:R-:W-:Y:S01]  /*0670*/  IMAD.IADD R16, R36.reuse, 0x1, -R11 ;  /* 0x0000000124107824 */ /* 0x040fe200078e0a0b */
[----:B------:R-:W-:Y:S01]  /*0680*/  SHF.R.S32.HI R37, RZ, 0x4, R12 ;  /* 0x00000004ff257819 */ /* 0x000fe2000001140c */
[----:B------:R-:W-:-:S03]  /*0690*/  IMAD.IADD R9, R36, 0x1, -R9 ;  /* 0x0000000124097824 */ /* 0x000fc600078e0a09 */
[----:B------:R-:W-:Y:S01]  /*06a0*/  SHF.R.S32.HI R39, RZ, 0x1f, R16 ;  /* 0x0000001fff277819 */ /* 0x000fe20000011410 */
[----:B------:R-:W-:-:S03]  /*06b0*/  IMAD R9, R20, 0x300, R9 ;  /* 0x0000030014097824 */ /* 0x000fc600078e0209 */
[-C--:B------:R-:W-:Y:S01]  /*06c0*/  LEA.HI R7, R39, R16.reuse, RZ, 0x3 ;  /* 0x0000001027077211 */ /* 0x080fe200078f18ff */
[----:B------:R-:W-:Y:S01]  /*06d0*/  IMAD.SHL.U32 R9, R9, 0x4, RZ ;  /* 0x0000000409097824 */ /* 0x000fe200078e00ff */
[----:B------:R-:W-:-:S03]  /*06e0*/  LEA.HI R39, R39, R16, RZ, 0x2 ;  /* 0x0000001027277211 */ /* 0x000fc600078f10ff */
[----:B------:R-:W-:Y:S01]  /*06f0*/  IMAD.SHL.U32 R18, R7, 0x10, RZ ;  /* 0x0000001007127824 */ /* 0x000fe200078e00ff */
[----:B------:R-:W-:Y:S01]  /*0700*/  LEA.HI R7, R12, R37, RZ, 0x1 ;  /* 0x000000250c077211 */ /* 0x000fe200078f08ff */
[----:B------:R-:W-:Y:S01]  /*0710*/  IMAD R44, R9, 0x4, R6 ;  /* 0x00000004092c7824 */ /* 0x000fe200078e0206 */
[C---:B------:R-:W-:Y:S01]  /*0720*/  LOP3.LUT R17, R39.reuse, 0xffffffc, RZ, 0xc0, !PT ;  /* 0x0ffffffc27117812 */ /* 0x040fe200078ec0ff */
[----:B------:R-:W-:Y:S01]  /*0730*/  IMAD.SHL.U32 R39, R39, 0x10, RZ ;  /* 0x0000001027277824 */ /* 0x000fe200078e00ff */
[----:B------:R-:W-:Y:S02]  /*0740*/  LOP3.LUT R21, R18, 0x7fffff80, RZ, 0xc0, !PT ;  /* 0x7fffff8012157812 */ /* 0x000fe400078ec0ff */
[----:B------:R-:W-:Y:S01]  /*0750*/  LOP3.LUT R22, R7, 0xfffffffe, RZ, 0xc0, !PT ;  /* 0xfffffffe07167812 */ /* 0x000fe200078ec0ff */
[----:B------:R-:W0:Y:S01]  /*0760*/  LDS.128 R8, [R44] ;  /* 0x000000002c087984 */ /* 0x000e220000000c00 */
[----:B------:R-:W-:Y:S01]  /*0770*/  IMAD.IADD R33, R16, 0x1, -R17 ;  /* 0x0000000110217824 */ /* 0x000fe200078e0a11 */
[-C--:B------:R-:W-:Y:S01]  /*0780*/  LEA.HI R7, R41, R36.reuse, RZ, 0x5 ;  /* 0x0000002429077211 */ /* 0x080fe200078f28ff */
[----:B------:R-:W-:Y:S01]  /*0790*/  IMAD R24, R20, 0x400, R21 ;  /* 0x0000040014187824 */ /* 0x000fe200078e0215 */
[----:B------:R-:W1:Y:S01]  /*07a0*/  LDS.128 R12, [R44+0x800] ;  /* 0x000800002c0c7984 */ /* 0x000e620000000c00 */
[----:B------:R-:W-:Y:S01]  /*07b0*/  IMAD.IADD R37, R37, 0x1, -R22 ;  /* 0x0000000125257824 */ /* 0x000fe200078e0a16 */
[--C-:B------:R-:W-:Y:S01]  /*07c0*/  SHF.R.S32.HI R38, RZ, 0x5, R7.reuse ;  /* 0x00000005ff267819 */ /* 0x100fe20000011407 */
[----:B------:R-:W-:Y:S01]  /*07d0*/  IMAD R33, R33, 0x10, R24 ;  /* 0x0000001021217824 */ /* 0x000fe200078e0218 */
[----:B------:R-:W2:Y:S01]  /*07e0*/  LDS.128 R16, [R44+0x1000] ;  /* 0x001000002c107984 */ /* 0x000ea20000000c00 */
[----:B------:R-:W-:Y:S01]  /*07f0*/  SHF.R.S32.HI R43, RZ, 0x1f, R7 ;  /* 0x0000001fff2b7819 */ /* 0x000fe20000011407 */
[----:B------:R-:W-:Y:S01]  /*0800*/  IMAD.SHL.U32 R40, R37, 0x8, RZ ;  /* 0x0000000825287824 */ /* 0x000fe200078e00ff */
[----:B------:R-:W-:Y:S01]  /*0810*/  LEA.HI R41, R41, R36, RZ, 0x2 ;  /* 0x0000002429297211 */ /* 0x000fe200078f10ff */
[----:B------:R-:W3:Y:S01]  /*0820*/  LDS.128 R20, [R44+0x1800] ;  /* 0x001800002c147984 */ /* 0x000ee20000000c00 */
[----:B------:R-:W-:Y:S01]  /*0830*/  LEA.HI R43, R43, R38, RZ, 0x2 ;  /* 0x000000262b2b7211 */ /* 0x000fe200078f10ff */
[----:B------:R-:W-:Y:S01]  /*0840*/  IMAD.SHL.U32 R37, R37, 0x40, RZ ;  /* 0x0000004025257824 */ /* 0x000fe200078e00ff */
[--C-:B------:R-:W-:Y:S01]  /*0850*/  SHF.R.S32.HI R7, RZ, 0x2, R41.reuse ;  /* 0x00000002ff077819 */ /* 0x100fe20000011429 */
[----:B------:R-:W4:Y:S01]  /*0860*/  LDS.128 R24, [R44+0x2000] ;  /* 0x002000002c187984 */ /* 0x000f220000000c00 */
[----:B------:R-:W-:-:S02]  /*0870*/  SHF.R.S32.HI R42, RZ, 0x1f, R41 ;  /* 0x0000001fff2a7819 */ /* 0x000fc40000011429 */
[----:B------:R-:W-:Y:S01]  /*0880*/  LOP3.LUT R39, R39, 0x40, RZ, 0xc0, !PT ;  /* 0x0000004027277812 */ /* 0x000fe200078ec0ff */
[----:B------:R5:W4:Y:S01]  /*0890*/  LDS.128 R28, [R44+0x2800] ;  /* 0x002800002c1c7984 */ /* 0x000b220000000c00 */
[----:B------:R-:W-:Y:S02]  /*08a0*/  LOP3.LUT R43, R43, 0x7ffffc, RZ, 0xc0, !PT ;  /* 0x007ffffc2b2b7812 */ /* 0x000fe400078ec0ff */
[----:B------:R-:W-:Y:S02]  /*08b0*/  LEA.HI R42, R42, R7, RZ, 0x2 ;  /* 0x000000072a2a7211 */ /* 0x000fe400078f10ff */
[----:B------:R-:W-:Y:S02]  /*08c0*/  LOP3.LUT R40, R39, 0x8, R40, 0xf8, !PT ;  /* 0x0000000827287812 */ /* 0x000fe400078ef828 */
[----:B------:R-:W-:Y:S01]  /*08d0*/  LOP3.LUT R41, R41, 0xfffffffc, RZ, 0xc0, !PT ;  /* 0xfffffffc29297812 */ /* 0x000fe200078ec0ff */
[----:B-----5:R-:W-:Y:S01]  /*08e0*/  IMAD.IADD R44, R38, 0x1, -R43 ;  /* 0x00000001262c7824 */ /* 0x020fe200078e0a2b */
[----:B------:R-:W-:-:S02]  /*08f0*/  SHF.R.U32.HI R39, RZ, 0x3, R39 ;  /* 0x00000003ff277819 */ /* 0x000fc40000011627 */
[----:B------:R-:W-:Y:S01]  /*0900*/  LOP3.LUT R42, R42, 0xffffffc, RZ, 0xc0, !PT ;  /* 0x0ffffffc2a2a7812 */ /* 0x000fe200078ec0ff */
[----:B------:R-:W-:Y:S01]  /*0910*/  IMAD.IADD R36, R36, 0x1, -R41 ;  /* 0x0000000124247824 */ /* 0x000fe200078e0a29 */
[----:B------:R-:W-:Y:S01]  /*0920*/  LOP3.LUT R39, R40, R39, RZ, 0x3c, !PT ;  /* 0x0000002728277212 */ /* 0x000fe200078e3cff */
[----:B------:R-:W-:Y:S01]  /*0930*/  IMAD R44, R44, 0x100, R33 ;  /* 0x000001002c2c7824 */ /* 0x000fe200078e0221 */
[C---:B------:R-:W-:Y:S01]  /*0940*/  ISETP.GE.AND P0, PT, R7.reuse, R32, PT ;  /* 0x000000200700720c */ /* 0x040fe20003f06270 */
[----:B------:R-:W-:Y:S02]  /*0950*/  IMAD.IADD R41, R7, 0x1, -R42 ;  /* 0x0000000107297824 */ /* 0x000fe400078e0a2a */
[----:B------:R-:W-:Y:S02]  /*0960*/  IMAD.IADD R33, R39, 0x1, R44 ;  /* 0x0000000127217824 */ /* 0x000fe400078e022c */
[----:B------:R-:W-:Y:S02]  /*0970*/  IMAD R32, R38, 0x8, R41 ;  /* 0x0000000826207824 */ /* 0x000fe400078e0229 */
[----:B0-----:R-:W-:Y:S01]  /*0980*/  FMUL.FTZ R39, R9, UR4 ;  /* 0x0000000409277c20 */ /* 0x001fe20008410000 */
[----:B------:R-:W-:Y:S01]  /*0990*/  FMUL.FTZ R9, R10, UR4 ;  /* 0x000000040a097c20 */ /* 0x000fe20008410000 */
[----:B------:R-:W-:Y:S01]  /*09a0*/  FMUL.FTZ R38, R11, UR4 ;  /* 0x000000040b267c20 */ /* 0x000fe20008410000 */
[----:B-1----:R-:W-:Y:S01]  /*09b0*/  FMUL.FTZ R10, R12, UR4 ;  /* 0x000000040c0a7c20 */ /* 0x002fe20008410000 */
[----:B------:R-:W-:Y:S01]  /*09c0*/  FMUL.FTZ R11, R14, UR4 ;  /* 0x000000040e0b7c20 */ /* 0x000fe20008410000 */
[----:B------:R-:W-:Y:S01]  /*09d0*/  FMUL.FTZ R14, R15, UR4 ;  /* 0x000000040f0e7c20 */ /* 0x000fe20008410000 */
[----:B------:R-:W-:Y:S01]  /*09e0*/  FMUL.FTZ R13, R13, UR4 ;  /* 0x000000040d0d7c20 */ /* 0x000fe20008410000 */
[----:B--2---:R-:W-:Y:S01]  /*09f0*/  FMUL.FTZ R12, R16, UR4 ;  /* 0x00000004100c7c20 */ /* 0x004fe20008410000 */
[----:B------:R-:W-:Y:S01]  /*0a00*/  FMUL.FTZ R15, R18, UR4 ;  /* 0x00000004120f7c20 */ /* 0x000fe20008410000 */
[----:B------:R-:W-:Y:S01]  /*0a10*/  FMUL.FTZ R18, R19, UR4 ;  /* 0x0000000413127c20 */ /* 0x000fe20008410000 */
[----:B------:R-:W-:Y:S01]  /*0a20*/  F2FP.F16.F32.PACK_AB R11, R14, R11 ;  /* 0x0000000b0e0b723e */ /* 0x000fe200000000ff */
[----:B---3--:R-:W-:Y:S01]  /*0a30*/  FMUL.FTZ R16, R20, UR4 ;  /* 0x0000000414107c20 */ /* 0x008fe20008410000 */
[----:B------:R-:W-:Y:S01]  /*0a40*/  FMUL.FTZ R21, R21, UR4 ;  /* 0x0000000415157c20 */ /* 0x000fe20008410000 */
[----:B------:R-:W-:Y:S01]  /*0a50*/  FMUL.FTZ R19, R22, UR4 ;  /* 0x0000000416137c20 */ /* 0x000fe20008410000 */
[----:B------:R-:W-:Y:S01]  /*0a60*/  FMUL.FTZ R40, R23, UR4 ;  /* 0x0000000417287c20 */ /* 0x000fe20008410000 */
[----:B------:R-:W-:Y:S01]  /*0a70*/  F2FP.F16.F32.PACK_AB R10, R13, R10 ;  /* 0x0000000a0d0a723e */ /* 0x000fe200000000ff */
[----:B------:R-:W-:Y:S01]  /*0a80*/  FMUL.FTZ R8, R8, UR4 ;  /* 0x0000000408087c20 */ /* 0x000fe20008410000 */
[----:B------:R-:W-:Y:S01]  /*0a90*/  F2FP.F16.F32.PACK_AB R14, R21, R16 ;  /* 0x00000010150e723e */ /* 0x000fe200000000ff */
[----:B----4-:R-:W-:Y:S01]  /*0aa0*/  FMUL.FTZ R20, R24, UR4 ;  /* 0x0000000418147c20 */ /* 0x010fe20008410000 */
[----:B------:R-:W-:Y:S01]  /*0ab0*/  LEA.HI R16, R36, R36, RZ, 0x1 ;  /* 0x0000002424107211 */ /* 0x000fe200078f08ff */
[----:B------:R-:W-:Y:S01]  /*0ac0*/  FMUL.FTZ R25, R25, UR4 ;  /* 0x0000000419197c20 */ /* 0x000fe20008410000 */
[----:B------:R-:W-:Y:S01]  /*0ad0*/  F2FP.F16.F32.PACK_AB R13, R18, R15 ;  /* 0x0000000f120d723e */ /* 0x000fe200000000ff */
[----:B------:R-:W-:Y:S01]  /*0ae0*/  FMUL.FTZ R17, R17, UR4 ;  /* 0x0000000411117c20 */ /* 0x000fe20008410000 */
[----:B------:R-:W-:Y:S01]  /*0af0*/  FMUL.FTZ R23, R28, UR4 ;  /* 0x000000041c177c20 */ /* 0x000fe20008410000 */
[----:B------:R-:W-:Y:S01]  /*0b00*/  F2FP.F16.F32.PACK_AB R15, R40, R19 ;  /* 0x00000013280f723e */ /* 0x000fe200000000ff */
[----:B------:R-:W-:-:S02]  /*0b10*/  IMAD.SHL.U32 R36, R36, 0x8, RZ ;  /* 0x0000000824247824 */ /* 0x000fc400078e00ff */
[----:B------:R-:W-:Y:S01]  /*0b20*/  FMUL.FTZ R22, R26, UR4 ;  /* 0x000000041a167c20 */ /* 0x000fe20008410000 */
[----:B------:R-:W-:Y:S02]  /*0b30*/  IMAD.SHL.U32 R18, R16, 0x200, RZ ;  /* 0x0000020010127824 */ /* 0x000fe400078e00ff */
[----:B------:R-:W-:Y:S01]  /*0b40*/  FMUL.FTZ R27, R27, UR4 ;  /* 0x000000041b1b7c20 */ /* 0x000fe20008410000 */
[----:B------:R-:W-:Y:S01]  /*0b50*/  FMUL.FTZ R28, R29, UR4 ;  /* 0x000000041d1c7c20 */ /* 0x000fe20008410000 */
[----:B------:R-:W-:Y:S01]  /*0b60*/  FMUL.FTZ R24, R30, UR4 ;  /* 0x000000041e187c20 */ /* 0x000fe20008410000 */
[----:B------:R-:W-:Y:S01]  /*0b70*/  FMUL.FTZ R31, R31, UR4 ;  /* 0x000000041f1f7c20 */ /* 0x000fe20008410000 */
[----:B------:R-:W-:Y:S01]  /*0b80*/  LOP3.LUT R19, R37, 0x40, RZ, 0xc0, !PT ;  /* 0x0000004025137812 */ /* 0x000fe200078ec0ff */
[----:B------:R-:W-:Y:S01]  /*0b90*/  IMAD R33, R33, 0x2, R6 ;  /* 0x0000000221217824 */ /* 0x000fe200078e0206 */
[----:B------:R-:W-:Y:S02]  /*0ba0*/  F2FP.F16.F32.PACK_AB R8, R39, R8 ;  /* 0x000000082708723e */ /* 0x000fe400000000ff */
[----:B------:R-:W-:-:S02]  /*0bb0*/  F2FP.F16.F32.PACK_AB R9, R38, R9 ;  /* 0x000000092609723e */ /* 0x000fc400000000ff */
[----:B------:R-:W-:Y:S02]  /*0bc0*/  F2FP.F16.F32.PACK_AB R16, R25, R20 ;  /* 0x000000141910723e */ /* 0x000fe400000000ff */
[----:B------:R-:W-:Y:S01]  /*0bd0*/  F2FP.F16.F32.PACK_AB R12, R17, R12 ;  /* 0x0000000c110c723e */ /* 0x000fe200000000ff */
[----:B------:R0:W-:Y:S01]  /*0be0*/  STSM.16.M88.4 [R33+0x6000], R8 ;  /* 0x0060000821007844 */ /* 0x0001e20000000200 */
[----:B------:R-:W-:Y:S02]  /*0bf0*/  LOP3.LUT R21, R18, 0xfffffc00, RZ, 0xc0, !PT ;  /* 0xfffffc0012157812 */ /* 0x000fe400078ec0ff */
[----:B------:R-:W-:Y:S01]  /*0c00*/  LOP3.LUT R20, R19, 0x8, R36, 0xf8, !PT ;  /* 0x0000000813147812 */ /* 0x000fe200078ef824 */
[----:B------:R0:W-:Y:S01]  /*0c10*/  STSM.16.M88.4 [R33+0x7000], R12 ;  /* 0x0070000c21007844 */ /* 0x0001e20000000200 */
[----:B------:R-:W-:Y:S01]  /*0c20*/  SHF.R.U32.HI R25, RZ, 0x3, R19 ;  /* 0x00000003ff197819 */ /* 0x000fe20000011613 */
[----:B------:R-:W-:Y:S01]  /*0c30*/  IMAD.U32 R21, R32, 0x10, R21 ;  /* 0x0000001020157824 */ /* 0x000fe200078e0015 */
[----:B------:R-:W-:-:S02]  /*0c40*/  F2FP.F16.F32.PACK_AB R17, R27, R22 ;  /* 0x000000161b11723e */ /* 0x000fc400000000ff */
[----:B------:R-:W-:Y:S02]  /*0c50*/  F2FP.F16.F32.PACK_AB R18, R28, R23 ;  /* 0x000000171c12723e */ /* 0x000fe400000000ff */
[----:B------:R-:W-:Y:S02]  /*0c60*/  F2FP.F16.F32.PACK_AB R19, R31, R24 ;  /* 0x000000181f13723e */ /* 0x000fe400000000ff */
[----:B------:R-:W-:-:S03]  /*0c70*/  LOP3.LUT R20, R20, R25, RZ, 0x3c, !PT ;  /* 0x0000001914147212 */ /* 0x000fc600078e3cff */
[----:B------:R0:W-:Y:S01]  /*0c80*/  STSM.16.M88.4 [R33+0x8000], R16 ;  /* 0x0080001021007844 */ /* 0x0001e20000000200 */
[----:B------:R-:W-:Y:S06]  /*0c90*/  BAR.SYNC.DEFER_BLOCKING 0x0 ;  /* 0x0000000000007b1d */ /* 0x000fec0000010000 */
[----:B------:R-:W-:Y:S05]  /*0ca0*/  @P0 EXIT ;  /* 0x000000000000094d */ /* 0x000fea0003800000 */
[----:B------:R-:W-:Y:S01]  /*0cb0*/  ULDC UR4, c[0x0][0x244] ;  /* 0x0000910000047ab9 */ /* 0x000fe20000000800 */
[----:B------:R-:W-:Y:S01]  /*0cc0*/  IMAD.IADD R21, R21, 0x1, R20 ;  /* 0x0000000115157824 */ /* 0x000fe200078e0214 */
[----:B------:R-:W-:Y:S01]  /*0cd0*/  ISETP.GE.AND P0, PT, R36, UR4, PT ;  /* 0x0000000424007c0c */ /* 0x000fe2000bf06270 */
[----:B------:R-:W-:Y:S01]  /*0ce0*/  ULDC.64 UR6, c[0x0][0x258] ;  /* 0x0000960000067ab9 */ /* 0x000fe20000000a00 */
[----:B------:R-:W-:Y:S01]  /*0cf0*/  SHF.R.S32.HI R37, RZ, 0x1f, R36 ;  /* 0x0000001fff257819 */ /* 0x000fe20000011424 */
[----:B------:R-:W-:Y:S02]  /*0d00*/  IMAD R21, R21, 0x2, R6 ;  /* 0x0000000215157824 */ /* 0x000fe400078e0206 */
[----:B------:R-:W-:Y:S02]  /*0d10*/  IMAD R5, R5, UR6, RZ ;  /* 0x0000000605057c24 */ /* 0x000fe4000f8e02ff */
[C---:B0-----:R-:W-:Y:S01]  /*0d20*/  IMAD.WIDE.U32 R16, R2.reuse, UR6, R36 ;  /* 0x0000000602107c25 */ /* 0x041fe2000f8e0024 */
[----:B------:R-:W0:Y:S03]  /*0d30*/  LDS.128 R8, [R21+0x7000] ;  /* 0x0070000015087984 */ /* 0x000e260000000c00 */
[----:B------:R-:W-:Y:S01]  /*0d40*/  IMAD R5, R2, UR7, R5 ;  /* 0x0000000702057c24 */ /* 0x000fe2000f8e0205 */
[----:B------:R-:W-:Y:S01]  /*0d50*/  IADD3 R2, P1, R7, R34, RZ ;  /* 0x0000002207027210 */ /* 0x000fe20007f3e0ff */
[----:B------:R-:W1:Y:S01]  /*0d60*/  @!P0 LDS.128 R12, [R21+0x6000] ;  /* 0x00600000150c8984 */ /* 0x000e620000000c00 */
[----:B------:R-:W-:Y:S01]  /*0d70*/  ULDC.64 UR6, c[0x0][0x260] ;  /* 0x0000980000067ab9 */ /* 0x000fe20000000a00 */
[----:B------:R-:W-:-:S02]  /*0d80*/  IMAD.IADD R17, R17, 0x1, R5 ;  /* 0x0000000111117824 */ /* 0x000fc400078e0205 */
[----:B------:R-:W-:Y:S01]  /*0d90*/  IMAD R5, R3, UR6, RZ ;  /* 0x0000000603057c24 */ /* 0x000fe2000f8e02ff */
[----:B------:R-:W-:Y:S01]  /*0da0*/  LEA.HI.X.SX32 R3, R7, R35, 0x1, P1 ;  /* 0x0000002307037211 */ /* 0x000fe200008f0eff */
[----:B------:R-:W-:-:S04]  /*0db0*/  IMAD.WIDE.U32 R6, R0, UR6, R16 ;  /* 0x0000000600067c25 */ /* 0x000fc8000f8e0010 */
[----:B------:R-:W-:Y:S01]  /*0dc0*/  IMAD R19, R0, UR7, R5 ;  /* 0x0000000700137c24 */ /* 0x000fe2000f8e0205 */
[----:B------:R-:W-:Y:S01]  /*0dd0*/  ULDC.64 UR6, c[0x0][0x250] ;  /* 0x0000940000067ab9 */ /* 0x000fe20000000a00 */
[----:B------:R-:W-:-:S04]  /*0de0*/  IMAD.WIDE R4, R4, 0x40, R2 ;  /* 0x0000004004047825 */ /* 0x000fc800078e0202 */
[----:B------:R-:W-:Y:S02]  /*0df0*/  IMAD R3, R5, UR6, RZ ;  /* 0x0000000605037c24 */ /* 0x000fe4000f8e02ff */
[----:B------:R-:W-:Y:S02]  /*0e00*/  IMAD.IADD R7, R7, 0x1, R19 ;  /* 0x0000000107077824 */ /* 0x000fe400078e0213 */
[C---:B------:R-:W-:Y:S02]  /*0e10*/  VIADD R0, R36.reuse, 0x20 ;  /* 0x0000002024007836 */ /* 0x040fe40000000000 */
[----:B------:R-:W-:Y:S02]  /*0e20*/  VIADD R36, R36, 0x40 ;  /* 0x0000004024247836 */ /* 0x000fe40000000000 */
[----:B------:R-:W-:Y:S01]  /*0e30*/  IMAD R3, R4, UR7, R3 ;  /* 0x0000000704037c24 */ /* 0x000fe2000f8e0203 */
[----:B------:R-:W-:Y:S01]  /*0e40*/  ISETP.GE.AND P1, PT, R0, UR4, PT ;  /* 0x0000000400007c0c */ /* 0x000fe2000bf26270 */
[----:B------:R-:W-:Y:S01]  /*0e50*/  IMAD.WIDE.U32 R4, R4, UR6, R6 ;  /* 0x0000000604047c25 */ /* 0x000fe2000f8e0006 */
[----:B------:R-:W-:Y:S01]  /*0e60*/  ISETP.GE.AND P2, PT, R36, UR4, PT ;  /* 0x0000000424007c0c */ /* 0x000fe2000bf46270 */
[----:B------:R-:W-:-:S02]  /*0e70*/  ULDC.64 UR6, c[0x0][0x238] ;  /* 0x00008e0000067ab9 */ /* 0x000fc40000000a00 */
[----:B------:R-:W-:Y:S01]  /*0e80*/  IMAD.IADD R3, R5, 0x1, R3 ;  /* 0x0000000105037824 */ /* 0x000fe200078e0203 */
[----:B------:R-:W-:-:S04]  /*0e90*/  LEA R2, P3, R4, UR6, 0x1 ;  /* 0x0000000604027c11 */ /* 0x000fc8000f8608ff */
[----:B------:R-:W-:-:S05]  /*0ea0*/  LEA.HI.X R3, R4, UR7, R3, 0x1, P3 ;  /* 0x0000000704037c11 */ /* 0x000fca00098f0c03 */
[----:B0-----:R0:W-:Y:S04]  /*0eb0*/  @!P1 STG.E.128 desc[UR8][R2.64+0x40], R8 ;  /* 0x0000400802009986 */ /* 0x0011e8000c101d08 */
[----:B-1----:R0:W-:Y:S01]  /*0ec0*/  @!P0 STG.E.128 desc[UR8][R2.64], R12 ;  /* 0x0000000c02008986 */ /* 0x0021e2000c101d08 */
[----:B------:R-:W-:Y:S05]  /*0ed0*/  @P2 EXIT ;  /* 0x000000000000294d */ /* 0x000fea0003800000 */
[----:B------:R-:W1:Y:S04]  /*0ee0*/  LDS.128 R4, [R21+0x8000] ;  /* 0x0080000015047984 */ /* 0x000e680000000c00 */
[----:B-1----:R-:W-:Y:S01]  /*0ef0*/  STG.E.128 desc[UR8][R2.64+0x80], R4 ;  /* 0x0000800402007986 */ /* 0x002fe2000c101d08 */
[----:B------:R-:W-:Y:S05]  /*0f00*/  EXIT ;  /* 0x000000000000794d */ /* 0x000fea0003800000 */
.L_x_3112:
        /* <DEDUP_REMOVED lines=15> */
.L_x_3320:


//--------------------- .text._ZN7cutlass13device_kernelIN5flash11enable_sm90INS1_16FlashAttnBwdSm90INS1_25CollectiveMainloopBwdSm90ILi2ELi2ELi2EN4cute5tupleIJNS5_1CILi1EEES8_S8_EEENS6_IJNS7_ILi64EEENS7_ILi128EEENS7_ILi96EEEEEENS_6half_tEfNS_4arch4Sm90ELb1ELb0ELb1ELb1ELb1ELb1ELb0ELb0ELi2ELi1ELi2ELi1ELb1EEENS1_24CollectiveEpilogueBwdGQAISD_fSG_Li256ELb1ELb1EEENS1_25SingleTileBwdLPTSchedulerILb1ELi128ELb1EEEEEEEEEvNT_6ParamsE --------------------------
	.section	.text._ZN7cutlass13device_kernelIN5flash11enable_sm90INS1_16FlashAttnBwdSm90INS1_25CollectiveMainloopBwdSm90ILi2ELi2ELi2EN4cute5tupleIJNS5_1CILi1EEES8_S8_EEENS6_IJNS7_ILi64EEENS7_ILi128EEENS7_ILi96EEEEEENS_6half_tEfNS_4arch4Sm90ELb1ELb0ELb1ELb1ELb1ELb1ELb0ELb0ELi2ELi1ELi2ELi1ELb1EEENS1_24CollectiveEpilogueBwdGQAISD_fSG_Li256ELb1ELb1EEENS1_25SingleTileBwdLPTSchedulerILb1ELi128ELb1EEEEEEEEEvNT_6ParamsE,"ax",@progbits
	.align	128
.text._ZN7cutlass13device_kernelIN5flash11enable_sm90INS1_16FlashAttnBwdSm90INS1_25CollectiveMainloopBwdSm90ILi2ELi2ELi2EN4cute5tupleIJNS5_1CILi1EEES8_S8_EEENS6_IJNS7_ILi64EEENS7_ILi128EEENS7_ILi96EEEEEENS_6half_tEfNS_4arch4Sm90ELb1ELb0ELb1ELb1ELb1ELb1ELb0ELb0ELi2ELi1ELi2ELi1ELb1EEENS1_24CollectiveEpilogueBwdGQAISD_fSG_Li256ELb1ELb1EEENS1_25SingleTileBwdLPTSchedulerILb1ELi128ELb1EEEEEEEEEvNT_6ParamsE:
        .type           _ZN7cutlass13device_kernelIN5flash11enable_sm90INS1_16FlashAttnBwdSm90INS1_25CollectiveMainloopBwdSm90ILi2ELi2ELi2EN4cute5tupleIJNS5_1CILi1EEES8_S8_EEENS6_IJNS7_ILi64EEENS7_ILi128EEENS7_ILi96EEEEEENS_6half_tEfNS_4arch4Sm90ELb1ELb0ELb1ELb1ELb1ELb1ELb0ELb0ELi2ELi1ELi2ELi1ELb1EEENS1_24CollectiveEpilogueBwdGQAISD_fSG_Li256ELb1ELb1EEENS1_25SingleTileBwdLPTSchedulerILb1ELi128ELb1EEEEEEEEEvNT_6ParamsE,@function
        .size           _ZN7cutlass13device_kernelIN5flash11enable_sm90INS1_16FlashAttnBwdSm90INS1_25CollectiveMainloopBwdSm90ILi2ELi2ELi2EN4cute5tupleIJNS5_1CILi1EEES8_S8_EEENS6_IJNS7_ILi64EEENS7_ILi128EEENS7_ILi96EEEEEENS_6half_tEfNS_4arch4Sm90ELb1ELb0ELb1ELb1ELb1ELb1ELb0ELb0ELi2ELi1ELi2ELi1ELb1EEENS1_24CollectiveEpilogueBwdGQAISD_fSG_Li256ELb1ELb1EEENS1_25SingleTileBwdLPTSchedulerILb1ELi128ELb1EEEEEEEEEvNT_6ParamsE,(.L_x_3321 - _ZN7cutlass13device_kernelIN5flash11enable_sm90INS1_16FlashAttnBwdSm90INS1_25CollectiveMainloopBwdSm90ILi2ELi2ELi2EN4cute5tupleIJNS5_1CILi1EEES8_S8_EEENS6_IJNS7_ILi64EEENS7_ILi128EEENS7_ILi96EEEEEENS_6half_tEfNS_4arch4Sm90ELb1ELb0ELb1ELb1ELb1ELb1ELb0ELb0ELi2ELi1ELi2ELi1ELb1EEENS1_24CollectiveEpilogueBwdGQAISD_fSG_Li256ELb1ELb1EEENS1_25SingleTileBwdLPTSchedulerILb1ELi128ELb1EEEEEEEEEvNT_6ParamsE)
        .other          _ZN7cutlass13device_kernelIN5flash11enable_sm90INS1_16FlashAttnBwdSm90INS1_25CollectiveMainloopBwdSm90ILi2ELi2ELi2EN4cute5tupleIJNS5_1CILi1EEES8_S8_EEENS6_IJNS7_ILi64EEENS7_ILi128EEENS7_ILi96EEEEEENS_6half_tEfNS_4arch4Sm90ELb1ELb0ELb1ELb1ELb1ELb1ELb0ELb0ELi2ELi1ELi2ELi1ELb1EEENS1_24CollectiveEpilogueBwdGQAISD_fSG_Li256ELb1ELb1EEENS1_25SingleTileBwdLPTSchedulerILb1ELi128ELb1EEEEEEEEEvNT_6ParamsE,@"STO_CUDA_ENTRY STV_DEFAULT"
_ZN7cutlass13device_kernelIN5flash11enable_sm90INS1_16FlashAttnBwdSm90INS1_25CollectiveMainloopBwdSm90ILi2ELi2ELi2EN4cute5tupleIJNS5_1CILi1EEES8_S8_EEENS6_IJNS7_ILi64EEENS7_ILi128EEENS7_ILi96EEEEEENS_6half_tEfNS_4arch4Sm90ELb1ELb0ELb1ELb1ELb1ELb1ELb0ELb0ELi2ELi1ELi2ELi1ELb1EEENS1_24CollectiveEpilogueBwdGQAISD_fSG_Li256ELb1ELb1EEENS1_25SingleTileBwdLPTSchedulerILb1ELi128ELb1EEEEEEEEEvNT_6ParamsE:
        /* <DEDUP_REMOVED lines=24> */
.L_x_3114:
[----:B------:R-:W-:Y:S05]  /*0180*/  BSYNC B0 ;  /* 0x0000000000007941 */ /* 0x000fea0003800000 */
.L_x_3113:
        /* <DEDUP_REMOVED lines=37> */
.L_x_3115:
        /* <DEDUP_REMOVED lines=22> */
.L_x_3116:
[----:B------:R-:W-:Y:S01]  /*0540*/  PLOP3.LUT P0, PT, PT, PT, UP0, 0x80, 0x0 ;  /* 0x000000000000781c */ /* 0x000fe20003f0f008 */
[----:B------:R-:W-:Y:S01]  /*0550*/  NOP ;  /* 0x0000000000007918 */ /* 0x000fe20000000000 */
[----:B------:R-:W-:Y:S01]  /*0560*/  ULDC.64 UR46, c[0x0][0x208] ;  /* 0x00008200002e7ab9 */ /* 0x000fe20000000a00 */
[----:B------:R-:W-:Y:S01]  /*0570*/  BSSY B6, `(.L_x_3117) ;  /* 0x0000a7c000067945 */ /* 0x000fe20003800000 */
[----:B-12-4-:R-:W-:Y:S09]  /*0580*/  BAR.SYNC.DEFER_BLOCKING 0x0 ;  /* 0x0000000000007b1d */ /* 0x016ff20000010000 */
[----:B------:R-:W-:Y:S05]  /*0590*/  @!P0 BRA `(.L_x_3118) ;  /* 0x0000005800b48947 */ /* 0x000fea0003800000 */
.L_x_3119:
        /* <DEDUP_REMOVED lines=32> */
.L_x_3120:
[----:B------:R-:W-:Y:S01]  /*07a0*/  ULDC UR8, c[0x0][0x8cc] ;  /* 0x0002330000087ab9 */ /* 0x000fe20000000800 */
[----:B------:R-:W-:Y:S01]  /*07b0*/  UMOV UR7, UR9 ;  /* 0x0000000900077c82 */ /* 0x000fe20008000000 */
[----:B------:R-:W-:-:S11]  /*07c0*/  UISETP.NE.AND UP0, UPT, UR8, 0x1, UPT ;  /* 0x000000010800788c */ /* 0x000fd6000bf05270 */
[----:B------:R-:W-:Y:S02]  /*07d0*/  @UP0 ULDC.64 UR10, c[0x0][0x8d0] ;  /* 0x00023400000a0ab9 */ /* 0x000fe40000000a00 */
[----:B------:R-:W-:-:S04]  /*07e0*/  UIMAD.WIDE.U32 UR4, UR9, UR10, URZ ;  /* 0x0000000a090472a5 */ /* 0x000fc8000f8e003f */
[----:B------:R-:W-:-:S04]  /*07f0*/  @UP0 USHF.R.U32.HI UR7, URZ, UR11, UR5 ;  /* 0x0000000b3f070299 */ /* 0x000fc80008011605 */
[----:B------:R-:W-:-:S12]  /*0800*/  UIMAD UR4, UR7, UR8, URZ ;  /* 0x00000008070472a4 */ /* 0x000fd8000f8e023f */
.L_x_3121:
        /* <DEDUP_REMOVED lines=23> */
.L_x_3122:
        /* <DEDUP_REMOVED lines=14> */
.L_x_3124:
[----:B------:R-:W-:-:S05]  /*0a60*/  ULDC UR4, c[0x0][0x8f4] ;  /* 0x00023d0000047ab9 */ /* 0x000fca0000000800 */
.L_x_3123:
        /* <DEDUP_REMOVED lines=24> */
.L_x_3126:
        /* <DEDUP_REMOVED lines=14> */
.L_x_3127:
        /* <DEDUP_REMOVED lines=11> */
.L_x_3128:
        /* <DEDUP_REMOVED lines=13> */
.L_x_3129:
        /* <DEDUP_REMOVED lines=84> */
.L_x_3132:
        /* <DEDUP_REMOVED lines=15> */
.L_x_3131:
        /* <DEDUP_REMOVED lines=22> */
.L_x_3134:
        /* <DEDUP_REMOVED lines=15> */
.L_x_3133:
[----:B------:R-:W-:Y:S01]  /*16d0*/  SHF.R.S32.HI R19, RZ, 0x1f, R18 ;  /* 0x0000001fff137819 */ /* 0x000fe20000011412 */
[----:B------:R-:W-:-:S03]  /*16e0*/  UMOV UR4, 0xffffffff ;  /* 0xffffffff00047882 */ /* 0x000fc60000000000 */
[----:B------:R-:W-:-:S04]  /*16f0*/  LEA.HI R0, R19, R18, RZ, 0x7 ;  /* 0x0000001213007211 */ /* 0x000fc800078f38ff */
[----:B------:R-:W-:Y:S01]  /*1700*/  SHF.R.S32.HI R17, RZ, 0x7, R0 ;  /* 0x00000007ff117819 */ /* 0x000fe20000011400 */
[----:B------:R-:W-:Y:S06]  /*1710*/  BRA.DIV UR4, `(.L_x_3135) ;  /* 0x00000096048c7947 */ /* 0x000fec000b800000 */
[----:B------:R1:W2:Y:S02]  /*1720*/  SHFL.IDX PT, R14, R17, RZ, 0x1f ;  /* 0x00001fff110e7589 */ /* 0x0002a400000e0000 */
.L_x_3251:
        /* <DEDUP_REMOVED lines=15> */
.L_x_3136:
        /* <DEDUP_REMOVED lines=19> */
.L_x_3138:
        /* <DEDUP_REMOVED lines=122> */
.L_x_3149:
[----:B------:R-:W-:-:S06]  /*20f0*/  UISETP.NE.AND UP0, UPT, UR9, 0x3, UPT ;  /* 0x000000030900788c */ /* 0x000fcc000bf05270 */
[----:B------:R-:W-:-:S13]  /*2100*/  PLOP3.LUT P0, PT, PT, PT, UP0, 0x80, 0x0 ;  /* 0x000000000000781c */ /* 0x000fda0003f0f008 */
[----:B-1----:R-:W-:Y:S05]  /*2110*/  @!P0 BRA `(.L_x_3139) ;  /* 0x0000000000048947 */ /* 0x002fea0003800000 */
[----:B------:R-:W-:Y:S01]  /*2120*/  BPT.TRAP 0x1 ;  /* 0x000000040000795c */ /* 0x000fe20000300000 */
.L_x_3139:
[----:B------:R-:W-:Y:S01]  /*2130*/  R2UR UR8, R235 ;  /* 0x00000000eb0872ca */ /* 0x000fe200000e0000 */
[----:B------:R-:W-:-:S05]  /*2140*/  IMAD.U32 R120, RZ, RZ, UR4 ;  /* 0x00000004ff787e24 */ /* 0x000fca000f8e00ff */
[----:B------:R-:W-:-:S07]  /*2150*/  SHF.L.U32 R120, R120, 0x1f, RZ ;  /* 0x0000001f78787819 */ /* 0x000fce00000006ff */
[----:B------:R-:W-:-:S09]  /*2160*/  ULEA UR8, UR5, UR8, 0x3 ;  /* 0x0000000805087291 */ /* 0x000fd2000f8e183f */
[----:B------:R1:W2:Y:S01]  /*2170*/  SYNCS.PHASECHK.TRANS64.TRYWAIT P1, [UR8+0x26810], R120 ;  /* 0x02681078ff0075a7 */ /* 0x0002a20008020148 */
[----:B------:R-:W-:Y:S05]  /*2180*/  @!P0 BRA `(.L_x_3140) ;  /* 0x0000000000048947 */ /* 0x000fea0003800000 */
[----:B------:R-:W-:Y:S01]  /*2190*/  BPT.TRAP 0x1 ;  /* 0x000000040000795c */ /* 0x000fe20000300000 */
.L_x_3140:
[----:B--2---:R-:W-:Y:S05]  /*21a0*/  @P1 BRA `(.L_x_3141) ;  /* 0x0000000000081947 */ /* 0x004fea0003800000 */
[----:B------:R-:W2:Y:S02]  /*21b0*/  SYNCS.PHASECHK.TRANS64.TRYWAIT P1, [UR8+0x26810], R120 ;  /* 0x02681078ff0075a7 */ /* 0x000ea40008020148 */
[----:B--2---:R-:W-:Y:S05]  /*21c0*/  @!P1 BRA `(.L_x_3142) ;  /* 0x0000008c00149947 */ /* 0x004fea0003800000 */
.L_x_3141:
        /* <DEDUP_REMOVED lines=66> */
.L_x_3143:
[----:B------:R1:W1:Y:S01]  /*25f0*/  SYNCS.PHASECHK.TRANS64.TRYWAIT P1, [UR8+0x26830], R120 ;  /* 0x02683078ff0075a7 */ /* 0x0002620008020148 */
[----:B------:R-:W-:Y:S05]  /*2600*/  @!P0 BRA `(.L_x_3144) ;  /* 0x0000000000048947 */ /* 0x000fea0003800000 */
[----:B------:R-:W-:Y:S01]  /*2610*/  BPT.TRAP 0x1 ;  /* 0x000000040000795c */ /* 0x000fe20000300000 */
.L_x_3144:
        /* <DEDUP_REMOVED lines=50> */
.L_x_3145:
        /* <DEDUP_REMOVED lines=555> */
.L_x_3147:
        /* <DEDUP_REMOVED lines=45> */
.L_x_3148:
        /* <DEDUP_REMOVED lines=62> */
.L_x_3130:
[----:B------:R-:W-:Y:S05]  /*52a0*/  @P0 BRA `(.L_x_3125) ;  /* 0x0000005800a00947 */ /* 0x000fea0003800000 */
[----:B------:R-:W-:Y:S01]  /*52b0*/  ULDC.64 UR4, c[0x0][0x878] ;  /* 0x00021e0000047ab9 */ /* 0x000fe20000000a00 */
[----:B-1----:R-:W1:Y:S01]  /*52c0*/  S2R R4, SR_TID.X ;  /* 0x0000000000047919 */ /* 0x002e620000002100 */
[----:B------:R-:W-:Y:S01]  /*52d0*/  UISETP.NE.U32.AND UP0, UPT, UR4, URZ, UPT ;  /* 0x0000003f0400728c */ /* 0x000fe2000bf05070 */
[----:B------:R-:W2:Y:S01]  /*52e0*/  S2UR UR15, SR_CgaCtaId ;  /* 0x00000000000f79c3 */ /* 0x000ea20000008800 */
[----:B------:R-:W-:Y:S01]  /*52f0*/  ULDC UR12, c[0x0][0x870] ;  /* 0x00021c00000c7ab9 */ /* 0x000fe20000000800 */
[----:B------:R-:W-:Y:S01]  /*5300*/  ULDC UR13, c[0x0][0x80c] ;  /* 0x00020300000d7ab9 */ /* 0x000fe20000000800 */
[----:B------:R-:W-:Y:S01]  /*5310*/  UISETP.NE.AND.EX UP0, UPT, UR5, URZ, UPT, UP0 ;  /* 0x0000003f0500728c */ /* 0x000fe2000bf05300 */
[----:B------:R-:W-:Y:S01]  /*5320*/  ULDC.64 UR10, c[0x0][0x868] ;  /* 0x00021a00000a7ab9 */ /* 0x000fe20000000a00 */
[----:B------:R-:W-:Y:S01]  /*5330*/  ULDC.64 UR18, c[0x0][0x818] ;  /* 0x0002060000127ab9 */ /* 0x000fe20000000a00 */
[----:B------:R-:W-:Y:S01]  /*5340*/  ULDC.64 UR20, c[0x0][0x840] ;  /* 0x0002100000147ab9 */ /* 0x000fe20000000a00 */
[----:B------:R-:W-:-:S02]  /*5350*/  ULDC.64 UR22, c[0x0][0x848] ;  /* 0x0002120000167ab9 */ /* 0x000fc40000000a00 */
[----:B------:R-:W-:-:S05]  /*5360*/  PLOP3.LUT P0, PT, PT, PT, UP0, 0x80, 0x0 ;  /* 0x000000000000781c */ /* 0x000fca0003f0f008 */
[----:B------:R-:W-:Y:S02]  /*5370*/  @UP0 ULDC.64 UR4, c[0x0][0x878] ;  /* 0x00021e0000040ab9 */ /* 0x000fe40000000a00 */
[----:B------:R-:W-:-:S06]  /*5380*/  @UP0 UIMAD.WIDE UR4, UR37, 0x4, UR4 ;  /* 0x00000004250408a5 */ /* 0x000fcc000f8e0204 */
[----:B------:R-:W-:Y:S01]  /*5390*/  IMAD.U32 R2, RZ, RZ, UR4 ;  /* 0x00000004ff027e24 */ /* 0x000fe2000f8e00ff */
[----:B------:R-:W-:Y:S01]  /*53a0*/  ULDC UR4, c[0x0][0x850] ;  /* 0x0002140000047ab9 */ /* 0x000fe20000000800 */
[----:B------:R-:W-:-:S05]  /*53b0*/  IMAD.U32 R3, RZ, RZ, UR5 ;  /* 0x00000005ff037e24 */ /* 0x000fca000f8e00ff */
[----:B------:R3:W4:Y:S01]  /*53c0*/  @P0 LDG.E R2, desc[UR46][R2.64] ;  /* 0x0000002e02020981 */ /* 0x000722000c1e1900 */
[----:B------:R-:W-:Y:S01]  /*53d0*/  UISETP.NE.AND UP1, UPT, UR4, 0x1, UPT ;  /* 0x000000010400788c */ /* 0x000fe2000bf25270 */
[----:B------:R-:W-:Y:S01]  /*53e0*/  BSSY B0, `(.L_x_3150) ;  /* 0x000005c000007945 */ /* 0x000fe20003800000 */
[----:B------:R-:W-:Y:S01]  /*53f0*/  UIMAD UR12, UR39, UR12, URZ ;  /* 0x0000000c270c72a4 */ /* 0x000fe2000f8e023f */
[C---:B-1----:R-:W-:Y:S01]  /*5400*/  ISETP.NE.AND P1, PT, R4.reuse, 0x80, PT ;  /* 0x000000800400780c */ /* 0x042fe20003f25270 */
[----:B------:R-:W-:Y:S01]  /*5410*/  UMOV UR5, UR36 ;  /* 0x0000002400057c82 */ /* 0x000fe20008000000 */
[----:B------:R-:W-:Y:S02]  /*5420*/  UIMAD UR9, UR37, UR13, URZ ;  /* 0x0000000d250972a4 */ /* 0x000fe4000f8e023f */
[----:B------:R-:W-:Y:S01]  /*5430*/  UIMAD UR12, UR12, UR13, URZ ;  /* 0x0000000d0c0c72a4 */ /* 0x000fe2000f8e023f */
[----:B---3--:R-:W-:Y:S01]  /*5440*/  VIADD R3, R4, 0xffffff80 ;  /* 0xffffff8004037836 */ /* 0x008fe20000000000 */
[----:B------:R-:W-:-:S02]  /*5450*/  UIMAD UR39, UR39, 0x3000, URZ ;  /* 0x00003000272778a4 */ /* 0x000fc4000f8e023f */
[----:B------:R-:W-:Y:S01]  /*5460*/  @UP1 ULDC UR6, c[0x0][0x854] ;  /* 0x0002150000061ab9 */ /* 0x000fe20000000800 */
[----:B------:R-:W-:Y:S01]  /*5470*/  @UP1 ULDC UR14, c[0x0][0x858] ;  /* 0x00021600000e1ab9 */ /* 0x000fe20000000800 */
[----:B------:R-:W-:Y:S01]  /*5480*/  SHF.R.S32.HI R0, RZ, 0x1f, R3 ;  /* 0x0000001fff007819 */ /* 0x000fe20000011403 */
[----:B------:R-:W-:Y:S02]  /*5490*/  UIMAD.WIDE.U32 UR6, UR36, UR6, URZ ;  /* 0x00000006240672a5 */ /* 0x000fe4000f8e003f */
[----:B------:R-:W-:Y:S02]  /*54a0*/  USHF.R.S32.HI UR13, URZ, 0x1f, UR12 ;  /* 0x0000001f3f0d7899 */ /* 0x000fe4000801140c */
[----:B------:R-:W-:Y:S02]  /*54b0*/  @UP1 USHF.R.U32.HI UR5, URZ, UR14, UR7 ;  /* 0x0000000e3f051299 */ /* 0x000fe40008011607 */
[----:B------:R-:W-:Y:S02]  /*54c0*/  USHF.R.S32.HI UR7, URZ, 0x1f, UR9 ;  /* 0x0000001f3f077899 */ /* 0x000fe40008011409 */
[----:B------:R-:W-:-:S02]  /*54d0*/  USHF.R.S32.HI UR16, URZ, 0x1f, UR5 ;  /* 0x0000001f3f107899 */ /* 0x000fc40008011405 */
[----:B------:R-:W-:Y:S02]  /*54e0*/  UIADD3 UR9, UP1, UP2, UR12, UR9, UR5 ;  /* 0x000000090c097290 */ /* 0x000fe4000fa3e005 */
[----:B------:R-:W-:Y:S02]  /*54f0*/  UIMAD UR17, UR16, UR20, URZ ;  /* 0x00000014101172a4 */ /* 0x000fe4000f8e023f */
[----:B------:R-:W-:-:S04]  /*5500*/  UIADD3.X UR7, UR13, UR7, UR16, UP1, UP2 ;  /* 0x000000070d077290 */ /* 0x000fc80008fe4410 */
[----:B------:R-:W-:Y:S01]  /*5510*/  USHF.L.U64.HI UR7, UR9, 0x2, UR7 ;  /* 0x0000000209077899 */ /* 0x000fe20008010207 */
        /* <DEDUP_REMOVED lines=14> */
[----:B------:R-:W-:Y:S02]  /*5600*/  UIADD3 UR9, UP1, UR6, UR10, URZ ;  /* 0x0000000a06097290 */ /* 0x000fe4000ff3e03f */
[----:B------:R-:W-:Y:S02]  /*5610*/  @UP0 UIMAD UR12, UR8, 0x3000, URZ ;  /* 0x00003000080c08a4 */ /* 0x000fe4000f8e023f */
[----:B------:R-:W-:Y:S01]  /*5620*/  UIADD3.X UR11, UR7, UR11, URZ, UP1, !UPT ;  /* 0x0000000b070b7290 */ /* 0x000fe20008ffe43f */
[----:B------:R-:W-:Y:S01]  /*5630*/  UMOV UR8, 0x400 ;  /* 0x0000040000087882 */ /* 0x000fe20000000000 */
[----:B------:R-:W-:Y:S01]  /*5640*/  @UP0 USHF.R.S32.HI UR13, URZ, 0x1f, UR12 ;  /* 0x0000001f3f0d0899 */ /* 0x000fe2000801140c */
[----:B------:R-:W-:Y:S01]  /*5650*/  IMAD.U32 R2, RZ, RZ, UR9 ;  /* 0x00000009ff027e24 */ /* 0x000fe2000f8e00ff */
[----:B--2---:R-:W-:-:S02]  /*5660*/  ULEA UR8, UR15, UR8, 0x18 ;  /* 0x000000080f087291 */ /* 0x004fc4000f8ec03f */
[----:B------:R-:W-:Y:S01]  /*5670*/  IMAD.U32 R3, RZ, RZ, UR11 ;  /* 0x0000000bff037e24 */ /* 0x000fe2000f8e00ff */
[----:B------:R-:W-:Y:S01]  /*5680*/  @!UP0 UMOV UR12, URZ ;  /* 0x0000003f000c8c82 */ /* 0x000fe20008000000 */
[----:B------:R-:W-:Y:S02]  /*5690*/  UIMAD UR10, UR16, UR18, URZ ;  /* 0x00000012100a72a4 */ /* 0x000fe4000f8e023f */
[----:B------:R-:W-:Y:S01]  /*56a0*/  UIADD3 UR14, UP1, UR39, UR12, URZ ;  /* 0x0000000c270e7290 */ /* 0x000fe2000ff3e03f */
[----:B------:R-:W-:Y:S01]  /*56b0*/  LEA R0, R0, UR8, 0x2 ;  /* 0x0000000800007c11 */ /* 0x000fe2000f8e10ff */
[----:B------:R-:W-:Y:S01]  /*56c0*/  @!UP0 UMOV UR13, URZ ;  /* 0x0000003f000d8c82 */ /* 0x000fe20008000000 */
[----:B------:R-:W-:Y:S02]  /*56d0*/  UIMAD UR16, UR5, UR19, UR10 ;  /* 0x00000013051072a4 */ /* 0x000fe4000f8e020a */
[----:B------:R-:W-:Y:S01]  /*56e0*/  ULEA.HI.X.SX32 UR15, UR39, UR13, 0x1, UP1 ;  /* 0x0000000d270f7291 */ /* 0x000fe200088f0e3f */
[----:B------:R1:W-:Y:S01]  /*56f0*/  STS.128 [R0], R24 ;  /* 0x0000001800007388 */ /* 0x0003e20000000c00 */
[----:B------:R-:W-:-:S02]  /*5700*/  USHF.R.S32.HI UR10, URZ, 0x1f, UR37 ;  /* 0x0000001f3f0a7899 */ /* 0x000fc40008011425 */
[----:B------:R-:W-:Y:S01]  /*5710*/  UIMAD.WIDE.U32 UR12, UR5, UR18, UR14 ;  /* 0x00000012050c72a5 */ /* 0x000fe2000f8e000e */
[----:B------:R1:W-:Y:S01]  /*5720*/  STS.128 [R0+0x800], R28 ;  /* 0x0008001c00007388 */ /* 0x0003e20000000c00 */
[----:B------:R-:W-:Y:S02]  /*5730*/  UIMAD UR18, UR5, UR21, UR17 ;  /* 0x00000015051272a4 */ /* 0x000fe4000f8e0211 */
[----:B------:R-:W-:Y:S01]  /*5740*/  UIMAD.WIDE.U32 UR14, UR5, UR20, UR14 ;  /* 0x00000014050e72a5 */ /* 0x000fe2000f8e000e */
[----:B------:R1:W-:Y:S01]  /*5750*/  STS.128 [R0+0x1000], R32 ;  /* 0x0010002000007388 */ /* 0x0003e20000000c00 */
[----:B------:R-:W-:Y:S01]  /*5760*/  USEL UR10, UR10, URZ, !UP0 ;  /* 0x0000003f0a0a7287 */ /* 0x000fe2000c000000 */
[----:B------:R-:W-:Y:S02]  /*5770*/  ULDC.64 UR20, c[0x0][0x820] ;  /* 0x0002080000147ab9 */ /* 0x000fe40000000a00 */
[----:B------:R1:W-:Y:S01]  /*5780*/  STS.128 [R0+0x1800], R36 ;  /* 0x0018002400007388 */ /* 0x0003e20000000c00 */
[----:B------:R-:W-:-:S02]  /*5790*/  UIADD3 UR13, UR13, UR16, URZ ;  /* 0x000000100d0d7290 */ /* 0x000fc4000fffe03f */
[----:B------:R-:W-:Y:S01]  /*57a0*/  USEL UR37, UR37, URZ, !UP0 ;  /* 0x0000003f25257287 */ /* 0x000fe2000c000000 */
[----:B------:R1:W-:Y:S01]  /*57b0*/  STS.128 [R0+0x2000], R40 ;  /* 0x0020002800007388 */ /* 0x0003e20000000c00 */
[----:B------:R-:W-:Y:S02]  /*57c0*/  UIMAD UR17, UR10, UR20, URZ ;  /* 0x000000140a1172a4 */ /* 0x000fe4000f8e023f */
        /* <DEDUP_REMOVED lines=15> */
[----:B------:R-:W-:Y:S01]  /*58c0*/  UIADD3 UR5, UR15, UR16, URZ ;  /* 0x000000100f057290 */ /* 0x000fe2000fffe03f */
[----:B------:R1:W-:Y:S01]  /*58d0*/  STS.128 [R0+0x5000], R64 ;  /* 0x0050004000007388 */ /* 0x0003e20000000c00 */
[----:B------:R-:W-:Y:S02]  /*58e0*/  ULEA UR18, UP0, UR12, UR18, 0x2 ;  /* 0x000000120c127291 */ /* 0x000fe4000f80103f */
[----:B------:R-:W-:Y:S01]  /*58f0*/  ULEA UR20, UP1, UR14, UR20, 0x2 ;  /* 0x000000140e147291 */ /* 0x000fe2000f82103f */
[----:B------:R1:W-:Y:S01]  /*5900*/  STS.128 [R0+0x5800], R68 ;  /* 0x0058004400007388 */ /* 0x0003e20000000c00 */
[----:B------:R-:W-:Y:S02]  /*5910*/  ULEA.HI.X UR19, UR12, UR19, UR10, 0x2, UP0 ;  /* 0x000000130c137291 */ /* 0x000fe400080f140a */
[----:B------:R-:W-:Y:S02]  /*5920*/  ULEA.HI.X UR5, UR14, UR21, UR5, 0x2, UP1 ;  /* 0x000000150e057291 */ /* 0x000fe400088f1405 */
[----:B------:R-:W-:Y:S01]  /*5930*/  UIMAD UR17, UR4, UR17, UR36 ;  /* 0x00000011041172a4 */ /* 0x000fe2000f8e0224 */
[----:B------:R-:W-:Y:S11]  /*5940*/  @P0 BRA `(.L_x_3151) ;  /* 0x0000000000140947 */ /* 0x000ff60003800000 */
.L_x_3152:
[----:B------:R-:W2:Y:S04]  /*5950*/  LDG.E.STRONG.GPU R4, desc[UR46][R2.64] ;  /* 0x0000002e02047981 */ /* 0x000ea8000c1ef900 */
[----:B--2---:R-:W-:Y:S01]  /*5960*/  CCTL.IVALL ;  /* 0x00000000ff00798f */ /* 0x004fe20002000000 */
[----:B------:R-:W-:Y:S05]  /*5970*/  YIELD ;  /* 0x0000000000007946 */ /* 0x000fea0003800000 */
[----:B------:R-:W-:-:S13]  /*5980*/  ISETP.NE.AND P0, PT, R4, UR17, PT ;  /* 0x0000001104007c0c */ /* 0x000fda000bf05270 */
[----:B------:R-:W-:Y:S05]  /*5990*/  @P0 BRA `(.L_x_3152) ;  /* 0xfffffffc00ec0947 */ /* 0x000fea000383ffff */
.L_x_3151:
[----:B------:R-:W-:Y:S05]  /*59a0*/  BSYNC B0 ;  /* 0x0000000000007941 */ /* 0x000fea0003800000 */
.L_x_3150:
[----:B------:R-:W-:-:S03]  /*59b0*/  UMOV UR4, 0xffffffff ;  /* 0xffffffff00047882 */ /* 0x000fc60000000000 */
[----:B------:R-:W-:Y:S05]  /*59c0*/  BRA.DIV UR4, `(.L_x_3153) ;  /* 0x0000005604447947 */ /* 0x000fea000b800000 */
[----:B------:R-:W-:Y:S01]  /*59d0*/  NOP ;  /* 0x0000000000007918 */ /* 0x000fe20000000000 */
.L_x_3254:
        /* <DEDUP_REMOVED lines=15> */
.L_x_3156:
[----:B------:R-:W-:Y:S01]  /*5ad0*/  @P0 ELECT P2, URZ, PT ;  /* 0x00000000003f082f */ /* 0x000fe20003840000 */
[----:B------:R2:W-:-:S12]  /*5ae0*/  UBLKRED.G.S.ADD.F32.RN [UR4], [UR8], UR9, desc[UR10] ;  /* 0x00000a04080073bb */ /* 0x0005d800080a1409 */
[----:B------:R-:W-:Y:S02]  /*5af0*/  @P2 PLOP3.LUT P0, PT, P2, PT, PT, 0x8, 0x0 ;  /* 0x000000000000281c */ /* 0x000fe4000170e170 */
[----:B------:R-:W-:-:S11]  /*5b00*/  PLOP3.LUT P2, PT, PT, PT, PT, 0x8, 0x0 ;  /* 0x000000000000781c */ /* 0x000fd60003f4e170 */
[----:B--2---:R-:W-:Y:S05]  /*5b10*/  @P0 BRA.U.ANY `(.L_x_3156) ;  /* 0xfffffffd00ec0947 */ /* 0x004fea000393ffff */
[----:B------:R0:W-:Y:S01]  /*5b20*/  UTMACMDFLUSH ;  /* 0x00000000000079b7 */ /* 0x0001e20000000000 */
[----:B------:R-:W-:-:S04]  /*5b30*/  DEPBAR.LE SB0, 0x0 ;  /* 0x000080000000791a */ /* 0x000fc80000000000 */
.L_x_3155:
[----:B------:R-:W-:Y:S05]  /*5b40*/  BSYNC B0 ;  /* 0x0000000000007941 */ /* 0x000fea0003800000 */
.L_x_3154:
        /* <DEDUP_REMOVED lines=14> */
.L_x_3158:
[----:B------:R-:W-:Y:S05]  /*5c30*/  BSYNC B0 ;  /* 0x0000000000007941 */ /* 0x000fea0003800000 */
.L_x_3157:
        /* <DEDUP_REMOVED lines=20> */
.L_x_3161:
[----:B-12---:R-:W2:Y:S04]  /*5d80*/  LDG.E.STRONG.GPU R0, desc[UR46][R2.64] ;  /* 0x0000002e02007981 */ /* 0x006ea8000c1ef900 */
[----:B--2---:R-:W-:Y:S01]  /*5d90*/  CCTL.IVALL ;  /* 0x00000000ff00798f */ /* 0x004fe20002000000 */
[----:B------:R-:W-:Y:S05]  /*5da0*/  YIELD ;  /* 0x0000000000007946 */ /* 0x000fea0003800000 */
[----:B------:R-:W-:-:S13]  /*5db0*/  ISETP.NE.AND P0, PT, R0, UR17, PT ;  /* 0x0000001100007c0c */ /* 0x000fda000bf05270 */
[----:B------:R-:W-:Y:S05]  /*5dc0*/  @P0 BRA `(.L_x_3161) ;  /* 0xfffffffc00ec0947 */ /* 0x000fea000383ffff */
.L_x_3160:
[----:B------:R-:W-:Y:S05]  /*5dd0*/  BSYNC B0 ;  /* 0x0000000000007941 */ /* 0x000fea0003800000 */
.L_x_3159:
[----:B------:R-:W-:-:S03]  /*5de0*/  UMOV UR4, 0xffffffff ;  /* 0xffffffff00047882 */ /* 0x000fc60000000000 */
[----:B------:R-:W-:Y:S05]  /*5df0*/  BRA.DIV UR4, `(.L_x_3162) ;  /* 0x0000005204547947 */ /* 0x000fea000b800000 */
[----:B------:R-:W-:Y:S01]  /*5e00*/  NOP ;  /* 0x0000000000007918 */ /* 0x000fe20000000000 */
.L_x_3257:
        /* <DEDUP_REMOVED lines=16> */
.L_x_3165:
[----:B------:R-:W-:Y:S01]  /*5f10*/  @P0 ELECT P2, URZ, PT ;  /* 0x00000000003f082f */ /* 0x000fe20003840000 */
[----:B------:R3:W-:-:S12]  /*5f20*/  UBLKRED.G.S.ADD.F32.RN [UR4], [UR8], UR6, desc[UR10] ;  /* 0x00000a04080073bb */ /* 0x0007d800080a1406 */
[----:B------:R-:W-:Y:S02]  /*5f30*/  @P2 PLOP3.LUT P0, PT, P2, PT, PT, 0x8, 0x0 ;  /* 0x000000000000281c */ /* 0x000fe4000170e170 */
[----:B------:R-:W-:-:S11]  /*5f40*/  PLOP3.LUT P2, PT, PT, PT, PT, 0x8, 0x0 ;  /* 0x000000000000781c */ /* 0x000fd60003f4e170 */
[----:B---3--:R-:W-:Y:S05]  /*5f50*/  @P0 BRA.U.ANY `(.L_x_3165) ;  /* 0xfffffffd00ec0947 */ /* 0x008fea000393ffff */
[----:B------:R0:W-:Y:S01]  /*5f60*/  UTMACMDFLUSH ;  /* 0x00000000000079b7 */ /* 0x0001e20000000000 */
[----:B------:R-:W-:-:S04]  /*5f70*/  DEPBAR.LE SB0, 0x0 ;  /* 0x000080000000791a */ /* 0x000fc80000000000 */
.L_x_3164:
[----:B------:R-:W-:Y:S05]  /*5f80*/  BSYNC B0 ;  /* 0x0000000000007941 */ /* 0x000fea0003800000 */
.L_x_3163:
        /* <DEDUP_REMOVED lines=14> */
.L_x_3118:
        /* <DEDUP_REMOVED lines=29> */
.L_x_3167:
[----:B------:R-:W-:Y:S01]  /*6240*/  ULDC UR9, c[0x0][0x8cc] ;  /* 0x0002330000097ab9 */ /* 0x000fe20000000800 */
[----:B------:R-:W-:Y:S01]  /*6250*/  UMOV UR7, UR8 ;  /* 0x0000000800077c82 */ /* 0x000fe20008000000 */
[----:B------:R-:W-:-:S11]  /*6260*/  UISETP.NE.AND UP0, UPT, UR9, 0x1, UPT ;  /* 0x000000010900788c */ /* 0x000fd6000bf05270 */
[----:B------:R-:W-:Y:S02]  /*6270*/  @UP0 ULDC.64 UR10, c[0x0][0x8d0] ;  /* 0x00023400000a0ab9 */ /* 0x000fe40000000a00 */
[----:B------:R-:W-:-:S04]  /*6280*/  UIMAD.WIDE.U32 UR4, UR8, UR10, URZ ;  /* 0x0000000a080472a5 */ /* 0x000fc8000f8e003f */
[----:B------:R-:W-:-:S04]  /*6290*/  @UP0 USHF.R.U32.HI UR7, URZ, UR11, UR5 ;  /* 0x0000000b3f070299 */ /* 0x000fc80008011605 */
[----:B------:R-:W-:-:S12]  /*62a0*/  UIMAD UR4, UR7, UR9, URZ ;  /* 0x00000009070472a4 */ /* 0x000fd8000f8e023f */
.L_x_3168:
        /* <DEDUP_REMOVED lines=23> */
.L_x_3169:
        /* <DEDUP_REMOVED lines=13> */
.L_x_3171:
[----:B------:R-:W-:-:S05]  /*64f0*/  ULDC UR4, c[0x0][0x8f4] ;  /* 0x00023d0000047ab9 */ /* 0x000fca0000000800 */
.L_x_3170:
        /* <DEDUP_REMOVED lines=48> */
.L_x_3172:
        /* <DEDUP_REMOVED lines=13> */
.L_x_3173:
        /* <DEDUP_REMOVED lines=12> */
.L_x_3174:
        /* <DEDUP_REMOVED lines=68> */
.L_x_3178:
[----:B------:R-:W2:Y:S04]  /*6dd0*/  LDG.E.STRONG.GPU R4, desc[UR46][R2.64] ;  /* 0x0000002e02047981 */ /* 0x000ea8000c1ef900 */
[----:B--2---:R-:W-:Y:S01]  /*6de0*/  CCTL.IVALL ;  /* 0x00000000ff00798f */ /* 0x004fe20002000000 */
[----:B------:R-:W-:Y:S05]  /*6df0*/  YIELD ;  /* 0x0000000000007946 */ /* 0x000fea0003800000 */
[----:B------:R-:W-:-:S13]  /*6e00*/  ISETP.NE.AND P1, PT, R4, R5, PT ;  /* 0x000000050400720c */ /* 0x000fda0003f25270 */
[----:B------:R-:W-:Y:S05]  /*6e10*/  @P1 BRA `(.L_x_3178) ;  /* 0xfffffffc00ec1947 */ /* 0x000fea000383ffff */
.L_x_3177:
[----:B------:R-:W-:Y:S05]  /*6e20*/  BSYNC B0 ;  /* 0x0000000000007941 */ /* 0x000fea0003800000 */
.L_x_3176:
[----:B------:R-:W-:-:S03]  /*6e30*/  UMOV UR6, 0xffffffff ;  /* 0xffffffff00067882 */ /* 0x000fc60000000000 */
[----:B------:R-:W-:Y:S05]  /*6e40*/  BRA.DIV UR6, `(.L_x_3179) ;  /* 0x00000042065c7947 */ /* 0x000fea000b800000 */
[----:B------:R-:W-:Y:S01]  /*6e50*/  NOP ;  /* 0x0000000000007918 */ /* 0x000fe20000000000 */
.L_x_3260:
        /* <DEDUP_REMOVED lines=22> */
.L_x_3181:
[----:B------:R-:W-:Y:S05]  /*6fc0*/  BSYNC B0 ;  /* 0x0000000000007941 */ /* 0x000fea0003800000 */
.L_x_3180:
        /* <DEDUP_REMOVED lines=20> */
.L_x_3183:
[----:B------:R-:W-:Y:S05]  /*7110*/  BSYNC B0 ;  /* 0x0000000000007941 */ /* 0x000fea0003800000 */
.L_x_3182:
[----:B------:R-:W-:Y:S06]  /*7120*/  BAR.ARV 0xa, 0xa0 ;  /* 0x0282800000007b1d */ /* 0x000fec0000002000 */
[----:B------:R-:W-:Y:S04]  /*7130*/  BSSY B0, `(.L_x_3184) ;  /* 0x0000003000007945 */ /* 0x000fe80003800000 */
[----:B------:R-:W-:Y:S05]  /*7140*/  @!P0 BRA `(.L_x_3185) ;  /* 0x0000000000048947 */ /* 0x000fea0003800000 */
[----:B------:R-:W-:-:S04]  /*7150*/  DEPBAR.LE SB0, 0x0 ;  /* 0x000080000000791a */ /* 0x000fc80000000000 */
.L_x_3185:
[----:B------:R-:W-:Y:S05]  /*7160*/  BSYNC B0 ;  /* 0x0000000000007941 */ /* 0x000fea0003800000 */
.L_x_3184:
        /* <DEDUP_REMOVED lines=19> */
.L_x_3187:
[----:B------:R-:W-:Y:S05]  /*72a0*/  BSYNC B0 ;  /* 0x0000000000007941 */ /* 0x000fea0003800000 */
.L_x_3186:
[----:B------:R-:W-:Y:S01]  /*72b0*/  UIADD3 UR7, UR13, 0x1, URZ ;  /* 0x000000010d077890 */ /* 0x000fe2000fffe03f */
[----:B------:R-:W-:Y:S11]  /*72c0*/  BRA `(.L_x_3188) ;  /* 0x0000000000047947 */ /* 0x000ff60003800000 */
.L_x_3175:
[----:B------:R-:W-:-:S05]  /*72d0*/  UMOV UR7, UR13 ;  /* 0x0000000d00077c82 */ /* 0x000fca0008000000 */
.L_x_3188:
        /* <DEDUP_REMOVED lines=16> */
.L_x_3213:
        /* <DEDUP_REMOVED lines=18> */
.L_x_3191:
[----:B------:R-:W2:Y:S04]  /*7500*/  LDG.E.STRONG.GPU R4, desc[UR46][R2.64] ;  /* 0x0000002e02047981 */ /* 0x000ea8000c1ef900 */
[----:B--2---:R-:W-:Y:S01]  /*7510*/  CCTL.IVALL ;  /* 0x00000000ff00798f */ /* 0x004fe20002000000 */
[----:B------:R-:W-:Y:S05]  /*7520*/  YIELD ;  /* 0x0000000000007946 */ /* 0x000fea0003800000 */
[----:B------:R-:W-:-:S13]  /*7530*/  ISETP.NE.AND P1, PT, R4, R5, PT ;  /* 0x000000050400720c */ /* 0x000fda0003f25270 */
[----:B------:R-:W-:Y:S05]  /*7540*/  @P1 BRA `(.L_x_3191) ;  /* 0xfffffffc00ec1947 */ /* 0x000fea000383ffff */
.L_x_3190:
[----:B------:R-:W-:Y:S05]  /*7550*/  BSYNC B0 ;  /* 0x0000000000007941 */ /* 0x000fea0003800000 */
.L_x_3189:
[----:B------:R-:W-:-:S03]  /*7560*/  UMOV UR24, 0xffffffff ;  /* 0xffffffff00187882 */ /* 0x000fc60000000000 */
[----:B------:R-:W-:Y:S05]  /*7570*/  BRA.DIV UR24, `(.L_x_3192) ;  /* 0x0000003a18ac7947 */ /* 0x000fea000b800000 */
[----:B------:R-:W-:Y:S01]  /*7580*/  NOP ;  /* 0x0000000000007918 */ /* 0x000fe20000000000 */
.L_x_3263:
        /* <DEDUP_REMOVED lines=19> */
.L_x_3194:
[----:B------:R-:W-:Y:S05]  /*76c0*/  BSYNC B0 ;  /* 0x0000000000007941 */ /* 0x000fea0003800000 */
.L_x_3193:
        /* <DEDUP_REMOVED lines=15> */
.L_x_3196:
[----:B------:R-:W-:Y:S05]  /*77c0*/  BSYNC B0 ;  /* 0x0000000000007941 */ /* 0x000fea0003800000 */
.L_x_3195:
[----:B------:R-:W-:Y:S06]  /*77d0*/  BAR.ARV 0xa, 0xa0 ;  /* 0x0282800000007b1d */ /* 0x000fec0000002000 */
[----:B------:R-:W-:Y:S04]  /*77e0*/  BSSY B0, `(.L_x_3197) ;  /* 0x0000003000007945 */ /* 0x000fe80003800000 */
[----:B------:R-:W-:Y:S05]  /*77f0*/  @!P0 BRA `(.L_x_3198) ;  /* 0x0000000000048947 */ /* 0x000fea0003800000 */
[----:B------:R-:W-:-:S04]  /*7800*/  DEPBAR.LE SB0, 0x0 ;  /* 0x000080000000791a */ /* 0x000fc80000000000 */
.L_x_3198:
[----:B------:R-:W-:Y:S05]  /*7810*/  BSYNC B0 ;  /* 0x0000000000007941 */ /* 0x000fea0003800000 */
.L_x_3197:
        /* <DEDUP_REMOVED lines=19> */
.L_x_3200:
[----:B------:R-:W-:Y:S05]  /*7950*/  BSYNC B0 ;  /* 0x0000000000007941 */ /* 0x000fea0003800000 */
.L_x_3199:
        /* <DEDUP_REMOVED lines=16> */
.L_x_3203:
[----:B------:R-:W2:Y:S04]  /*7a60*/  LDG.E.STRONG.GPU R4, desc[UR46][R2.64] ;  /* 0x0000002e02047981 */ /* 0x000ea8000c1ef900 */
[----:B--2---:R-:W-:Y:S01]  /*7a70*/  CCTL.IVALL ;  /* 0x00000000ff00798f */ /* 0x004fe20002000000 */
[----:B------:R-:W-:Y:S05]  /*7a80*/  YIELD ;  /* 0x0000000000007946 */ /* 0x000fea0003800000 */
[----:B------:R-:W-:-:S13]  /*7a90*/  ISETP.NE.AND P1, PT, R4, R5, PT ;  /* 0x000000050400720c */ /* 0x000fda0003f25270 */
[----:B------:R-:W-:Y:S05]  /*7aa0*/  @P1 BRA `(.L_x_3203) ;  /* 0xfffffffc00ec1947 */ /* 0x000fea000383ffff */
.L_x_3202:
[----:B------:R-:W-:Y:S05]  /*7ab0*/  BSYNC B0 ;  /* 0x0000000000007941 */ /* 0x000fea0003800000 */
.L_x_3201:
[----:B------:R-:W-:-:S03]  /*7ac0*/  UMOV UR18, 0xffffffff ;  /* 0xffffffff00127882 */ /* 0x000fc60000000000 */
[----:B------:R-:W-:Y:S05]  /*7ad0*/  BRA.DIV UR18, `(.L_x_3204) ;  /* 0x0000003612707947 */ /* 0x000fea000b800000 */
[----:B------:R-:W-:Y:S01]  /*7ae0*/  NOP ;  /* 0x0000000000007918 */ /* 0x000fe20000000000 */
.L_x_3266:
        /* <DEDUP_REMOVED lines=15> */
.L_x_3206:
[----:B------:R-:W-:Y:S05]  /*7be0*/  BSYNC B0 ;  /* 0x0000000000007941 */ /* 0x000fea0003800000 */
.L_x_3205:
        /* <DEDUP_REMOVED lines=15> */
.L_x_3208:
[----:B------:R-:W-:Y:S05]  /*7ce0*/  BSYNC B0 ;  /* 0x0000000000007941 */ /* 0x000fea0003800000 */
.L_x_3207:
[----:B------:R-:W-:Y:S06]  /*7cf0*/  BAR.ARV 0xa, 0xa0 ;  /* 0x0282800000007b1d */ /* 0x000fec0000002000 */
[----:B------:R-:W-:Y:S04]  /*7d00*/  BSSY B0, `(.L_x_3209) ;  /* 0x0000003000007945 */ /* 0x000fe80003800000 */
[----:B------:R-:W-:Y:S05]  /*7d10*/  @!P0 BRA `(.L_x_3210) ;  /* 0x0000000000048947 */ /* 0x000fea0003800000 */
[----:B------:R-:W-:-:S04]  /*7d20*/  DEPBAR.LE SB0, 0x0 ;  /* 0x000080000000791a */ /* 0x000fc80000000000 */
.L_x_3210:
[----:B------:R-:W-:Y:S05]  /*7d30*/  BSYNC B0 ;  /* 0x0000000000007941 */ /* 0x000fea0003800000 */
.L_x_3209:
        /* <DEDUP_REMOVED lines=19> */
.L_x_3212:
[----:B------:R-:W-:Y:S05]  /*7e70*/  BSYNC B0 ;  /* 0x0000000000007941 */ /* 0x000fea0003800000 */
.L_x_3211:
[----:B------:R-:W-:Y:S02]  /*7e80*/  UIADD3 UR7, UR7, 0x2, URZ ;  /* 0x0000000207077890 */ /* 0x000fe4000fffe03f */
[----:B------:R-:W-:Y:S02]  /*7e90*/  UIADD3 UR6, UR6, 0x3000, URZ ;  /* 0x0000300006067890 */ /* 0x000fe4000fffe03f */
[----:B------:R-:W-:-:S06]  /*7ea0*/  UISETP.GE.AND UP0, UPT, UR7, UR12, UPT ;  /* 0x0000000c0700728c */ /* 0x000fcc000bf06270 */
[----:B------:R-:W-:-:S13]  /*7eb0*/  PLOP3.LUT P1, PT, PT, PT, UP0, 0x80, 0x0 ;  /* 0x000000000000781c */ /* 0x000fda0003f2f008 */
[----:B------:R-:W-:Y:S05]  /*7ec0*/  @!P1 BRA `(.L_x_3213) ;  /* 0xfffffff400449947 */ /* 0x000fea000383ffff */
[----:B------:R-:W-:Y:S05]  /*7ed0*/  BRA `(.L_x_3125) ;  /* 0x0000002c00947947 */ /* 0x000fea0003800000 */
.L_x_3166:
        /* <DEDUP_REMOVED lines=21> */
.L_x_3214:
[----:B------:R-:W1:Y:S01]  /*8030*/  LDC R3, c[0x0][0x8cc] ;  /* 0x00023300ff037b82 */ /* 0x000e620000000800 */
[----:B------:R-:W-:Y:S01]  /*8040*/  IMAD.MOV.U32 R0, RZ, RZ, R5 ;  /* 0x000000ffff007224 */ /* 0x000fe200078e0005 */
[----:B-1----:R-:W-:-:S13]  /*8050*/  ISETP.NE.AND P0, PT, R3, 0x1, PT ;  /* 0x000000010300780c */ /* 0x002fda0003f05270 */
[----:B------:R-:W1:Y:S02]  /*8060*/  @P0 LDC.64 R6, c[0x0][0x8d0] ;  /* 0x00023400ff060b82 */ /* 0x000e640000000a00 */
[----:B-1----:R-:W-:-:S05]  /*8070*/  @P0 IMAD.HI.U32 R4, R5, R6, RZ ;  /* 0x0000000605040227 */ /* 0x002fca00078e00ff */
[----:B------:R-:W-:-:S05]  /*8080*/  @P0 SHF.R.U32.HI R0, RZ, R7, R4 ;  /* 0x00000007ff000219 */ /* 0x000fca0000011604 */
[----:B------:R-:W-:-:S07]  /*8090*/  IMAD R3, R0, R3, RZ ;  /* 0x0000000300037224 */ /* 0x000fce00078e02ff */
.L_x_3215:
        /* <DEDUP_REMOVED lines=23> */
.L_x_3216:
        /* <DEDUP_REMOVED lines=10> */
.L_x_3218:
[----:B------:R-:W2:Y:S02]  /*82b0*/  LDC R4, c[0x0][0x8f4] ;  /* 0x00023d00ff047b82 */ /* 0x000ea40000000800 */
.L_x_3217:
[----:B--2--5:R-:W-:Y:S01]  /*82c0*/  VIADD R4, R4, 0x7f ;  /* 0x0000007f04047836 */ /* 0x024fe20000000000 */
[----:B------:R-:W-:Y:S01]  /*82d0*/  LOP3.LUT R12, R0, 0x1ffffff, RZ, 0x3c, !PT ;  /* 0x01ffffff000c7812 */ /* 0x000fe200078e3cff */
[----:B------:R-:W-:Y:S02]  /*82e0*/  IMAD.MOV.U32 R10, RZ, RZ, 0x1 ;  /* 0x00000001ff0a7424 */ /* 0x000fe400078e00ff */
[----:B-1----:R-:W-:Y:S01]  /*82f0*/  IMAD.MOV.U32 R2, RZ, RZ, RZ ;  /* 0x000000ffff027224 */ /* 0x002fe200078e00ff */
        /* <DEDUP_REMOVED lines=38> */
.L_x_3220:
        /* <DEDUP_REMOVED lines=20> */
.L_x_3221:
[----:B------:R-:W-:Y:S05]  /*86a0*/  @!P0 BRA `(.L_x_3222) ;  /* 0x00000000000c8947 */ /* 0x000fea0003800000 */
[----:B------:R-:W2:Y:S04]  /*86b0*/  LDG.E R5, desc[UR46][R2.64] ;  /* 0x0000002e02057981 */ /* 0x000ea8000c1e1900 */
[----:B------:R-:W2:Y:S02]  /*86c0*/  LDG.E R0, desc[UR46][R2.64+0x4] ;  /* 0x0000042e02007981 */ /* 0x000ea4000c1e1900 */
[----:B--2---:R-:W-:-:S07]  /*86d0*/  IMAD.IADD R0, R0, 0x1, -R5 ;  /* 0x0000000100007824 */ /* 0x004fce00078e0a05 */
.L_x_3222:
        /* <DEDUP_REMOVED lines=66> */
.L_x_3267:
        /* <DEDUP_REMOVED lines=15> */
.L_x_3225:
        /* <DEDUP_REMOVED lines=122> */
.L_x_3236:
[----:B-123--:R-:W-:-:S04]  /*9390*/  SHF.L.U32 R18, R10, 0x1f, RZ ;  /* 0x0000001f0a127819 */ /* 0x00efc800000006ff */
[----:B------:R-:W2:Y:S02]  /*93a0*/  SYNCS.PHASECHK.TRANS64.TRYWAIT P1, [R15+URZ+0x26840], R18 ;  /* 0x026840120f0075a7 */ /* 0x000ea4000802017f */
[----:B--2---:R-:W-:Y:S05]  /*93b0*/  @!P1 BRA `(.L_x_3228) ;  /* 0x0000001c00689947 */ /* 0x004fea0003800000 */
.L_x_3268:
        /* <DEDUP_REMOVED lines=8> */
.L_x_3229:
        /* <DEDUP_REMOVED lines=44> */
.L_x_3269:
        /* <DEDUP_REMOVED lines=8> */
.L_x_3231:
        /* <DEDUP_REMOVED lines=44> */
.L_x_3270:
        /* <DEDUP_REMOVED lines=8> */
.L_x_3233:
        /* <DEDUP_REMOVED lines=38> */
.L_x_3272:
        /* <DEDUP_REMOVED lines=8> */
.L_x_3235:
        /* <DEDUP_REMOVED lines=44> */
.L_x_3227:
[----:B------:R-:W4:Y:S02]  /*a060*/  LDL.LU R4, [R1+0x4] ;  /* 0x0000040001047983 */ /* 0x000f240000300800 */
[----:B----4-:R-:W-:Y:S02]  /*a070*/  ISETP.NE.AND P1, PT, R4, RZ, PT ;  /* 0x000000ff0400720c */ /* 0x010fe40003f25270 */
[----:B------:R4:W5:Y:S11]  /*a080*/  LDL R4, [R1] ;  /* 0x0000000001047983 */ /* 0x0009760000100800 */
[----:B----4-:R-:W-:Y:S05]  /*a090*/  @!P1 BRA `(.L_x_3226) ;  /* 0x0000000400949947 */ /* 0x010fea0003800000 */
[----:B------:R-:W-:-:S04]  /*a0a0*/  SHF.L.U32 R12, R10, 0x1f, RZ ;  /* 0x0000001f0a0c7819 */ /* 0x000fc800000006ff */
[----:B------:R-:W4:Y:S02]  /*a0b0*/  SYNCS.PHASECHK.TRANS64.TRYWAIT P1, [R15+URZ+0x26840], R12 ;  /* 0x0268400c0f0075a7 */ /* 0x000f24000802017f */
[----:B----4-:R-:W-:Y:S05]  /*a0c0*/  @!P1 BRA `(.L_x_3237) ;  /* 0x0000001000789947 */ /* 0x010fea0003800000 */
.L_x_3273:
        /* <DEDUP_REMOVED lines=8> */
.L_x_3238:
        /* <DEDUP_REMOVED lines=41> */
.L_x_3274:
        /* <DEDUP_REMOVED lines=8> */
.L_x_3240:
        /* <DEDUP_REMOVED lines=41> */
.L_x_3226:
[----:B------:R-:W1:Y:S01]  /*a6f0*/  S2R R0, SR_TID.X ;  /* 0x0000000000007919 */ /* 0x000e620000002100 */
[----:B------:R-:W-:Y:S01]  /*a700*/  IMAD R3, R16, 0x8, R15 ;  /* 0x0000000810037824 */ /* 0x000fe200078e020f */
[----:B-1----:R-:W-:Y:S02]  /*a710*/  LOP3.LUT R2, R0, 0x7f, RZ, 0xc0, !PT ;  /* 0x0000007f00027812 */ /* 0x002fe400078ec0ff */
[----:B------:R-:W-:Y:S02]  /*a720*/  SHF.L.U32 R0, R10, 0x1f, RZ ;  /* 0x0000001f0a007819 */ /* 0x000fe400000006ff */
[----:B------:R-:W-:Y:S02]  /*a730*/  ISETP.NE.AND P1, PT, R2, RZ, PT ;  /* 0x000000ff0200720c */ /* 0x000fe40003f25270 */
[----:B------:R-:W1:Y:S02]  /*a740*/  SYNCS.PHASECHK.TRANS64.TRYWAIT P0, [R3+URZ+0x26840], R0 ;  /* 0x02684000030075a7 */ /* 0x000e64000800017f */
[----:B-1----:R-:W-:Y:S09]  /*a750*/  @!P0 BRA `(.L_x_3241) ;  /* 0x0000000800fc8947 */ /* 0x002ff20003800000 */
.L_x_3275:
[----:B------:R-:W-:Y:S05]  /*a760*/  @P1 BRA `(.L_x_3242) ;  /* 0x0000000000181947 */ /* 0x000fea0003800000 */
[----:B------:R-:W1:Y:S01]  /*a770*/  S2R R2, SR_TID.X ;  /* 0x0000000000027919 */ /* 0x000e620000002100 */
[----:B------:R-:W-:-:S04]  /*a780*/  IMAD.MOV.U32 R0, RZ, RZ, 0x3100 ;  /* 0x00003100ff007424 */ /* 0x000fc800078e00ff */
[----:B------:R1:W-:Y:S02]  /*a790*/  SYNCS.ARRIVE.TRANS64 RZ, [R3+URZ+0x26830], R0 ;  /* 0x0268300003ff79a7 */ /* 0x0003e4000800003f */
[----:B-1----:R-:W-:-:S13]  /*a7a0*/  LOP3.LUT P0, RZ, R2, 0x1f, RZ, 0xc0, !PT ;  /* 0x0000001f02ff7812 */ /* 0x002fda000780c0ff */
[----:B------:R-:W-:Y:S05]  /*a7b0*/  @!P0 BRA `(.L_x_3242) ;  /* 0x0000000000048947 */ /* 0x000fea0003800000 */
[----:B------:R-:W-:Y:S01]  /*a7c0*/  BPT.TRAP 0x1 ;  /* 0x000000040000795c */ /* 0x000fe20000300000 */
.L_x_3242:
        /* <DEDUP_REMOVED lines=48> */
.L_x_3223:
[----:B------:R-:W-:Y:S05]  /*aad0*/  BSYNC B0 ;  /* 0x0000000000007941 */ /* 0x000fea0003800000 */
.L_x_3219:
[----:B------:R-:W-:-:S03]  /*aae0*/  UMOV UR7, 0xffffffff ;  /* 0xffffffff00077882 */ /* 0x000fc60000000000 */
[----:B------:R-:W-:Y:S05]  /*aaf0*/  BRA.DIV UR7, `(.L_x_3243) ;  /* 0x0000000a07287947 */ /* 0x000fea000b800000 */
[----:B------:R-:W-:-:S13]  /*ab00*/  ELECT P6, URZ, PT ;  /* 0x00000000003f782f */ /* 0x000fda00038c0000 */
.L_x_3278:
[----:B------:R-:W-:Y:S05]  /*ab10*/  @!P6 BRA `(.L_x_3125) ;  /* 0x000000000084e947 */ /* 0x000fea0003800000 */
[----:B------:R-:W-:-:S06]  /*ab20*/  ULOP3.LUT UR7, UR38, 0x2, URZ, 0xfc, !UPT ;  /* 0x0000000226077892 */ /* 0x000fcc000f8efc3f */
[----:B------:R-:W-:-:S05]  /*ab30*/  IMAD.U32 R0, RZ, RZ, UR7 ;  /* 0x00000007ff007e24 */ /* 0x000fca000f8e00ff */
[----:B------:R-:W-:-:S13]  /*ab40*/  ISETP.NE.AND P2, PT, R0, 0x3, PT ;  /* 0x000000030000780c */ /* 0x000fda0003f45270 */
[----:B------:R-:W-:Y:S05]  /*ab50*/  @!P2 BRA `(.L_x_3244) ;  /* 0x000000000004a947 */ /* 0x000fea0003800000 */
[----:B------:R-:W-:Y:S01]  /*ab60*/  BPT.TRAP 0x1 ;  /* 0x000000040000795c */ /* 0x000fe20000300000 */
.L_x_3244:
        /* <DEDUP_REMOVED lines=15> */
.L_x_3279:
[----:B------:R-:W2:Y:S02]  /*ac60*/  SYNCS.PHASECHK.TRANS64.TRYWAIT P0, [R3+URZ], R0 ;  /* 0x00000000030075a7 */ /* 0x000ea4000800017f */
[----:B--2---:R-:W-:Y:S05]  /*ac70*/  @!P0 BRA `(.L_x_3246) ;  /* 0x0000000400fc8947 */ /* 0x004fea0003800000 */
.L_x_3280:
[----:B------:R-:W-:Y:S05]  /*ac80*/  @!P2 BRA `(.L_x_3247) ;  /* 0x000000000004a947 */ /* 0x000fea0003800000 */
[----:B------:R-:W-:Y:S01]  /*ac90*/  BPT.TRAP 0x1 ;  /* 0x000000040000795c */ /* 0x000fe20000300000 */
.L_x_3247:
[----:B--2---:R-:W-:-:S04]  /*aca0*/  VIADD R3, R8, 0x26840 ;  /* 0x0002684008037836 */ /* 0x004fc80000000000 */
[----:B------:R-:W-:-:S04]  /*acb0*/  IMAD R5, R2, 0x8, R3 ;  /* 0x0000000802057824 */ /* 0x000fc800078e0203 */
[----:B------:R-:W2:Y:S02]  /*acc0*/  SYNCS.PHASECHK.TRANS64.TRYWAIT P0, [R5+URZ], R4 ;  /* 0x00000004050075a7 */ /* 0x000ea4000800017f */
[----:B--2---:R-:W-:Y:S05]  /*acd0*/  @!P0 BRA `(.L_x_3248) ;  /* 0x0000000400f88947 */ /* 0x004fea0003800000 */
.L_x_3281:
[----:B------:R-:W-:-:S07]  /*ace0*/  IMAD R3, R6, 0x8, R3 ;  /* 0x0000000806037824 */ /* 0x000fce00078e0203 */
.L_x_3249:
[----:B---3--:R3:W4:Y:S02]  /*acf0*/  SYNCS.PHASECHK.TRANS64.TRYWAIT P0, [R3+URZ], R0 ;  /* 0x00000000030075a7 */ /* 0x008724000800017f */
[----:B----4-:R-:W-:Y:S05]  /*ad00*/  @!P0 NANOSLEEP.SYNCS 0x989680 ;  /* 0x009896800000895d */ /* 0x010fea0003900000 */
[----:B------:R-:W4:Y:S02]  /*ad10*/  @!P0 SYNCS.PHASECHK.TRANS64 P0, [R3+URZ], R0 ;  /* 0x00000000030085a7 */ /* 0x000f24000800007f */
[----:B----4-:R-:W-:Y:S05]  /*ad20*/  @!P0 BRA `(.L_x_3249) ;  /* 0xfffffffc00f08947 */ /* 0x010fea000383ffff */
.L_x_3125:
[----:B------:R-:W-:Y:S05]  /*ad30*/  BSYNC B6 ;  /* 0x0000000000067941 */ /* 0x000fea0003800000 */
.L_x_3117:
[----:B------:R-:W-:Y:S05]  /*ad40*/  EXIT ;  /* 0x000000000000794d */ /* 0x000fea0003800000 */
.L_x_3135:
[----:B------:R-:W-:Y:S02]  /*ad50*/  IMAD.MOV.U32 R13, RZ, RZ, R17 ;  /* 0x000000ffff0d7224 */ /* 0x000fe400078e0011 */
[----:B------:R-:W-:Y:S02]  /*ad60*/  IMAD.MOV.U32 R12, RZ, RZ, RZ ;  /* 0x000000ffff0c7224 */ /* 0x000fe400078e00ff */
[----:B------:R-:W-:Y:S02]  /*ad70*/  IMAD.MOV.U32 R11, RZ, RZ, 0x1f ;  /* 0x0000001fff0b7424 */ /* 0x000fe400078e00ff */
[----:B------:R-:W-:-:S07]  /*ad80*/  IMAD.MOV.U32 R15, RZ, RZ, -0x1 ;  /* 0xffffffffff0f7424 */ /* 0x000fce00078e00ff */
[----:B------:R-:W-:Y:S05]  /*ad90*/  WARPSYNC.COLLECTIVE R15, `(.L_x_3250) ;  /* 0x000000000f087348 */ /* 0x000fea0003c00000 */
[----:B------:R1:W2:Y:S02]  /*ada0*/  SHFL.IDX P6, R14, R13, R12, R11 ;  /* 0x0000000c0d0e7389 */ /* 0x0002a400000c000b */
[----:B-12---:R-:W-:Y:S01]  /*adb0*/  ENDCOLLECTIVE ;  /* 0x000000000000791b */ /* 0x006fe20003800000 */
.L_x_3250:
[----:B------:R-:W-:Y:S05]  /*adc0*/  BRA `(.L_x_3251) ;  /* 0xffffff6800587947 */ /* 0x000fea000383ffff */
.L_x_3137:
[----:B--2---:R2:W3:Y:S02]  /*add0*/  SYNCS.PHASECHK.TRANS64.TRYWAIT P0, [R235+URZ+0x26800], R4 ;  /* 0x02680004eb0075a7 */ /* 0x0044e4000800017f */
[----:B---3--:R-:W-:Y:S05]  /*ade0*/  @!P0 NANOSLEEP.SYNCS 0x989680 ;  /* 0x009896800000895d */ /* 0x008fea0003900000 */
[----:B------:R-:W3:Y:S02]  /*adf0*/  @!P0 SYNCS.PHASECHK.TRANS64 P0, [R235+URZ+0x26800], R4 ;  /* 0x02680004eb0085a7 */ /* 0x000ee4000800007f */
[----:B---3--:R-:W-:Y:S05]  /*ae00*/  @!P0 BRA `(.L_x_3137) ;  /* 0xfffffffc00f08947 */ /* 0x008fea000383ffff */
[----:B------:R-:W-:Y:S05]  /*ae10*/  BRA `(.L_x_3136) ;  /* 0xffffff6800807947 */ /* 0x000fea000383ffff */
.L_x_3142:
[----:B--2---:R-:W-:-:S04]  /*ae20*/  IMAD.U32 R5, RZ, RZ, UR8 ;  /* 0x00000008ff057e24 */ /* 0x004fc8000f8e00ff */
[----:B------:R2:W3:Y:S03]  /*ae30*/  SYNCS.PHASECHK.TRANS64.TRYWAIT P1, [R5+URZ+0x26810], R120 ;  /* 0x02681078050075a7 */ /* 0x0004e6000802017f */
[----:B---3--:R-:W-:Y:S05]  /*ae40*/  @!P1 NANOSLEEP.SYNCS 0x989680 ;  /* 0x009896800000995d */ /* 0x008fea0003900000 */
[----:B------:R-:W3:Y:S02]  /*ae50*/  @!P1 SYNCS.PHASECHK.TRANS64 P1, [R5+URZ+0x26810], R120 ;  /* 0x02681078050095a7 */ /* 0x000ee4000802007f */
[----:B---3--:R-:W-:Y:S05]  /*ae60*/  @!P1 BRA `(.L_x_3142) ;  /* 0xfffffffc00ec9947 */ /* 0x008fea000383ffff */
[----:B------:R-:W-:Y:S05]  /*ae70*/  BRA `(.L_x_3141) ;  /* 0xffffff7000d47947 */ /* 0x000fea000383ffff */
.L_x_3146:
[----:B------:R-:W-:-:S04]  /*ae80*/  IMAD.U32 R121, RZ, RZ, UR8 ;  /* 0x00000008ff797e24 */ /* 0x000fc8000f8e00ff */
[----:B------:R1:W1:Y:S03]  /*ae90*/  SYNCS.PHASECHK.TRANS64.TRYWAIT P1, [R121+URZ+0x26830], R120 ;  /* 0x02683078790075a7 */ /* 0x000266000802017f */
[----:B-1----:R-:W-:Y:S05]  /*aea0*/  @!P1 NANOSLEEP.SYNCS 0x989680 ;  /* 0x009896800000995d */ /* 0x002fea0003900000 */
[----:B------:R-:W1:Y:S02]  /*aeb0*/  @!P1 SYNCS.PHASECHK.TRANS64 P1, [R121+URZ+0x26830], R120 ;  /* 0x02683078790095a7 */ /* 0x000e64000802007f */
[----:B-1----:R-:W-:Y:S05]  /*aec0*/  @!P1 BRA `(.L_x_3146) ;  /* 0xfffffffc00ec9947 */ /* 0x002fea000383ffff */
[----:B------:R-:W-:Y:S05]  /*aed0*/  BRA `(.L_x_3145) ;  /* 0xffffff7800987947 */ /* 0x000fea000383ffff */
.L_x_3153:
[----:B------:R-:W-:Y:S01]  /*aee0*/  BSSY B0, `(.L_x_3252) ;  /* 0x0000005000007945 */ /* 0x000fe20003800000 */
[----:B------:R-:W-:-:S07]  /*aef0*/  IMAD.MOV.U32 R15, RZ, RZ, -0x1 ;  /* 0xffffffffff0f7424 */ /* 0x000fce00078e00ff */
[----:B-1----:R-:W-:Y:S05]  /*af00*/  WARPSYNC.COLLECTIVE R15, `(.L_x_3253) ;  /* 0x000000000f087348 */ /* 0x002fea0003c00000 */
[----:B------:R-:W-:Y:S01]  /*af10*/  NOP ;  /* 0x0000000000007918 */ /* 0x000fe20000000000 */
[----:B-1----:R-:W-:Y:S01]  /*af20*/  ENDCOLLECTIVE ;  /* 0x000000000000791b */ /* 0x002fe20003800000 */
.L_x_3253:
[----:B------:R-:W-:Y:S05]  /*af30*/  BSYNC B0 ;  /* 0x0000000000007941 */ /* 0x000fea0003800000 */
.L_x_3252:
[----:B------:R-:W-:Y:S05]  /*af40*/  BRA `(.L_x_3254) ;  /* 0xffffffa800a47947 */ /* 0x000fea000383ffff */
.L_x_3162:
[----:B------:R-:W-:Y:S01]  /*af50*/  BSSY B0, `(.L_x_3255) ;  /* 0x0000005000007945 */ /* 0x000fe20003800000 */
[----:B------:R-:W-:-:S07]  /*af60*/  IMAD.MOV.U32 R15, RZ, RZ, -0x1 ;  /* 0xffffffffff0f7424 */ /* 0x000fce00078e00ff */
[----:B-12---:R-:W-:Y:S05]  /*af70*/  WARPSYNC.COLLECTIVE R15, `(.L_x_3256) ;  /* 0x000000000f087348 */ /* 0x006fea0003c00000 */
[----:B------:R-:W-:Y:S01]  /*af80*/  NOP ;  /* 0x0000000000007918 */ /* 0x000fe20000000000 */
[----:B-12---:R-:W-:Y:S01]  /*af90*/  ENDCOLLECTIVE ;  /* 0x000000000000791b */ /* 0x006fe20003800000 */
.L_x_3256:
[----:B------:R-:W-:Y:S05]  /*afa0*/  BSYNC B0 ;  /* 0x0000000000007941 */ /* 0x000fea0003800000 */
.L_x_3255:
[----:B------:R-:W-:Y:S05]  /*afb0*/  BRA `(.L_x_3257) ;  /* 0xffffffac00947947 */ /* 0x000fea000383ffff */
.L_x_3179:
[----:B------:R-:W-:Y:S01]  /*afc0*/  BSSY B0, `(.L_x_3258) ;  /* 0x0000005000007945 */ /* 0x000fe20003800000 */
[----:B------:R-:W-:-:S07]  /*afd0*/  IMAD.MOV.U32 R15, RZ, RZ, -0x1 ;  /* 0xffffffffff0f7424 */ /* 0x000fce00078e00ff */
[----:B------:R-:W-:Y:S05]  /*afe0*/  WARPSYNC.COLLECTIVE R15, `(.L_x_3259) ;  /* 0x000000000f087348 */ /* 0x000fea0003c00000 */
[----:B------:R-:W-:Y:S01]  /*aff0*/  NOP ;  /* 0x0000000000007918 */ /* 0x000fe20000000000 */
[----:B------:R-:W-:Y:S01]  /*b000*/  ENDCOLLECTIVE ;  /* 0x000000000000791b */ /* 0x000fe20003800000 */
.L_x_3259:
[----:B------:R-:W-:Y:S05]  /*b010*/  BSYNC B0 ;  /* 0x0000000000007941 */ /* 0x000fea0003800000 */
.L_x_3258:
[----:B------:R-:W-:Y:S05]  /*b020*/  BRA `(.L_x_3260) ;  /* 0xffffffbc008c7947 */ /* 0x000fea000383ffff */
.L_x_3192:
[----:B------:R-:W-:Y:S01]  /*b030*/  BSSY B0, `(.L_x_3261) ;  /* 0x0000005000007945 */ /* 0x000fe20003800000 */
[----:B------:R-:W-:-:S07]  /*b040*/  IMAD.MOV.U32 R15, RZ, RZ, -0x1 ;  /* 0xffffffffff0f7424 */ /* 0x000fce00078e00ff */
[----:B------:R-:W-:Y:S05]  /*b050*/  WARPSYNC.COLLECTIVE R15, `(.L_x_3262) ;  /* 0x000000000f087348 */ /* 0x000fea0003c00000 */
[----:B------:R-:W-:Y:S01]  /*b060*/  NOP ;  /* 0x0000000000007918 */ /* 0x000fe20000000000 */
[----:B------:R-:W-:Y:S01]  /*b070*/  ENDCOLLECTIVE ;  /* 0x000000000000791b */ /* 0x000fe20003800000 */
.L_x_3262:
[----:B------:R-:W-:Y:S05]  /*b080*/  BSYNC B0 ;  /* 0x0000000000007941 */ /* 0x000fea0003800000 */
.L_x_3261:
[----:B------:R-:W-:Y:S05]  /*b090*/  BRA `(.L_x_3263) ;  /* 0xffffffc4003c7947 */ /* 0x000fea000383ffff */
.L_x_3204:
[----:B------:R-:W-:Y:S01]  /*b0a0*/  BSSY B0, `(.L_x_3264) ;  /* 0x0000005000007945 */ /* 0x000fe20003800000 */
[----:B------:R-:W-:-:S07]  /*b0b0*/  IMAD.MOV.U32 R15, RZ, RZ, -0x1 ;  /* 0xffffffffff0f7424 */ /* 0x000fce00078e00ff */
[----:B------:R-:W-:Y:S05]  /*b0c0*/  WARPSYNC.COLLECTIVE R15, `(.L_x_3265) ;  /* 0x000000000f087348 */ /* 0x000fea0003c00000 */
[----:B------:R-:W-:Y:S01]  /*b0d0*/  NOP ;  /* 0x0000000000007918 */ /* 0x000fe20000000000 */
[----:B------:R-:W-:Y:S01]  /*b0e0*/  ENDCOLLECTIVE ;  /* 0x000000000000791b */ /* 0x000fe20003800000 */
.L_x_3265:
[----:B------:R-:W-:Y:S05]  /*b0f0*/  BSYNC B0 ;  /* 0x0000000000007941 */ /* 0x000fea0003800000 */
.L_x_3264:
[----:B------:R-:W-:Y:S05]  /*b100*/  BRA `(.L_x_3266) ;  /* 0xffffffc800787947 */ /* 0x000fea000383ffff */
.L_x_3224:
[----:B-1----:R1:W2:Y:S02]  /*b110*/  SYNCS.PHASECHK.TRANS64.TRYWAIT P0, [R15+URZ+0x26820], R2 ;  /* 0x026820020f0075a7 */ /* 0x0022a4000800017f */
[----:B--2---:R-:W-:Y:S05]  /*b120*/  @!P0 NANOSLEEP.SYNCS 0x989680 ;  /* 0x009896800000895d */ /* 0x004fea0003900000 */
[----:B------:R-:W2:Y:S02]  /*b130*/  @!P0 SYNCS.PHASECHK.TRANS64 P0, [R15+URZ+0x26820], R2 ;  /* 0x026820020f0085a7 */ /* 0x000ea4000800007f */
[----:B--2---:R-:W-:Y:S05]  /*b140*/  @!P0 BRA `(.L_x_3224) ;  /* 0xfffffffc00f08947 */ /* 0x004fea000383ffff */
[----:B------:R-:W-:Y:S05]  /*b150*/  BRA `(.L_x_3267) ;  /* 0xffffffd800687947 */ /* 0x000fea000383ffff */
.L_x_3228:
[----:B--2---:R2:W3:Y:S02]  /*b160*/  SYNCS.PHASECHK.TRANS64.TRYWAIT P1, [R15+URZ+0x26840], R18 ;  /* 0x026840120f0075a7 */ /* 0x0044e4000802017f */
[----:B---3--:R-:W-:Y:S05]  /*b170*/  @!P1 NANOSLEEP.SYNCS 0x989680 ;  /* 0x009896800000995d */ /* 0x008fea0003900000 */
[----:B------:R-:W3:Y:S02]  /*b180*/  @!P1 SYNCS.PHASECHK.TRANS64 P1, [R15+URZ+0x26840], R18 ;  /* 0x026840120f0095a7 */ /* 0x000ee4000802007f */
[----:B---3--:R-:W-:Y:S05]  /*b190*/  @!P1 BRA `(.L_x_3228) ;  /* 0xfffffffc00f09947 */ /* 0x008fea000383ffff */
[----:B------:R-:W-:Y:S05]  /*b1a0*/  BRA `(.L_x_3268) ;  /* 0xffffffe000847947 */ /* 0x000fea000383ffff */
.L_x_3230:
[----:B-1----:R1:W3:Y:S02]  /*b1b0*/  SYNCS.PHASECHK.TRANS64.TRYWAIT P1, [R15+URZ+0x26828], R18 ;  /* 0x026828120f0075a7 */ /* 0x0022e4000802017f */
[----:B---3--:R-:W-:Y:S05]  /*b1c0*/  @!P1 NANOSLEEP.SYNCS 0x989680 ;  /* 0x009896800000995d */ /* 0x008fea0003900000 */
[----:B------:R-:W3:Y:S02]  /*b1d0*/  @!P1 SYNCS.PHASECHK.TRANS64 P1, [R15+URZ+0x26828], R18 ;  /* 0x026828120f0095a7 */ /* 0x000ee4000802007f */
[----:B---3--:R-:W-:Y:S05]  /*b1e0*/  @!P1 BRA `(.L_x_3230) ;  /* 0xfffffffc00f09947 */ /* 0x008fea000383ffff */
[----:B------:R-:W-:Y:S05]  /*b1f0*/  BRA `(.L_x_3269) ;  /* 0xffffffe400407947 */ /* 0x000fea000383ffff */
.L_x_3232:
[----:B---3--:R3:W4:Y:S02]  /*b200*/  SYNCS.PHASECHK.TRANS64.TRYWAIT P1, [R15+URZ+0x26848], R18 ;  /* 0x026848120f0075a7 */ /* 0x008724000802017f */
[----:B----4-:R-:W-:Y:S05]  /*b210*/  @!P1 NANOSLEEP.SYNCS 0x989680 ;  /* 0x009896800000995d */ /* 0x010fea0003900000 */
[----:B------:R-:W4:Y:S02]  /*b220*/  @!P1 SYNCS.PHASECHK.TRANS64 P1, [R15+URZ+0x26848], R18 ;  /* 0x026848120f0095a7 */ /* 0x000f24000802007f */
[----:B----4-:R-:W-:Y:S05]  /*b230*/  @!P1 BRA `(.L_x_3232) ;  /* 0xfffffffc00f09947 */ /* 0x010fea000383ffff */
[----:B------:R-:W-:Y:S05]  /*b240*/  BRA `(.L_x_3270) ;  /* 0xffffffe400fc7947 */ /* 0x000fea000383ffff */
.L_x_3234:
[----:B------:R-:W-:-:S07]  /*b250*/  SHF.L.U32 R4, R10, 0x1f, RZ ;  /* 0x0000001f0a047819 */ /* 0x000fce00000006ff */
.L_x_3271:
[----:B----4-:R4:W1:Y:S02]  /*b260*/  SYNCS.PHASECHK.TRANS64.TRYWAIT P1, [R15+URZ+0x26820], R4 ;  /* 0x026820040f0075a7 */ /* 0x010864000802017f */
[----:B-1----:R-:W-:Y:S05]  /*b270*/  @!P1 NANOSLEEP.SYNCS 0x989680 ;  /* 0x009896800000995d */ /* 0x002fea0003900000 */
[----:B------:R-:W1:Y:S02]  /*b280*/  @!P1 SYNCS.PHASECHK.TRANS64 P1, [R15+URZ+0x26820], R4 ;  /* 0x026820040f0095a7 */ /* 0x000e64000802007f */
[----:B-1----:R-:W-:Y:S05]  /*b290*/  @!P1 BRA `(.L_x_3271) ;  /* 0xfffffffc00f09947 */ /* 0x002fea000383ffff */
[----:B------:R-:W-:Y:S05]  /*b2a0*/  BRA `(.L_x_3272) ;  /* 0xffffffe8009c7947 */ /* 0x000fea000383ffff */
.L_x_3237:
[----:B----4-:R4:W1:Y:S02]  /*b2b0*/  SYNCS.PHASECHK.TRANS64.TRYWAIT P1, [R15+URZ+0x26840], R12 ;  /* 0x0268400c0f0075a7 */ /* 0x010864000802017f */
[----:B-1----:R-:W-:Y:S05]  /*b2c0*/  @!P1 NANOSLEEP.SYNCS 0x989680 ;  /* 0x009896800000995d */ /* 0x002fea0003900000 */
[----:B------:R-:W1:Y:S02]  /*b2d0*/  @!P1 SYNCS.PHASECHK.TRANS64 P1, [R15+URZ+0x26840], R12 ;  /* 0x0268400c0f0095a7 */ /* 0x000e64000802007f */
[----:B-1----:R-:W-:Y:S05]  /*b2e0*/  @!P1 BRA `(.L_x_3237) ;  /* 0xfffffffc00f09947 */ /* 0x002fea000383ffff */
[----:B------:R-:W-:Y:S05]  /*b2f0*/  BRA `(.L_x_3273) ;  /* 0xffffffec00747947 */ /* 0x000fea000383ffff */
.L_x_3239:
[----:B-1----:R1:W2:Y:S02]  /*b300*/  SYNCS.PHASECHK.TRANS64.TRYWAIT P1, [R15+URZ+0x26828], R12 ;  /* 0x0268280c0f0075a7 */ /* 0x0022a4000802017f */
[----:B--2---:R-:W-:Y:S05]  /*b310*/  @!P1 NANOSLEEP.SYNCS 0x989680 ;  /* 0x009896800000995d */ /* 0x004fea0003900000 */
[----:B------:R-:W2:Y:S02]  /*b320*/  @!P1 SYNCS.PHASECHK.TRANS64 P1, [R15+URZ+0x26828], R12 ;  /* 0x0268280c0f0095a7 */ /* 0x000ea4000802007f */
[----:B--2---:R-:W-:Y:S05]  /*b330*/  @!P1 BRA `(.L_x_3239) ;  /* 0xfffffffc00f09947 */ /* 0x004fea000383ffff */
[----:B------:R-:W-:Y:S05]  /*b340*/  BRA `(.L_x_3274) ;  /* 0xfffffff000247947 */ /* 0x000fea000383ffff */
.L_x_3241:
[----:B------:R1:W1:Y:S02]  /*b350*/  SYNCS.PHASECHK.TRANS64.TRYWAIT P0, [R3+URZ+0x26840], R0 ;  /* 0x02684000030075a7 */ /* 0x000264000800017f */
[----:B-1----:R-:W-:Y:S05]  /*b360*/  @!P0 NANOSLEEP.SYNCS 0x989680 ;  /* 0x009896800000895d */ /* 0x002fea0003900000 */
[----:B------:R-:W1:Y:S02]  /*b370*/  @!P0 SYNCS.PHASECHK.TRANS64 P0, [R3+URZ+0x26840], R0 ;  /* 0x02684000030085a7 */ /* 0x000e64000800007f */
[----:B-1----:R-:W-:Y:S05]  /*b380*/  @!P0 BRA `(.L_x_3241) ;  /* 0xfffffffc00f08947 */ /* 0x002fea000383ffff */
[----:B------:R-:W-:Y:S05]  /*b390*/  BRA `(.L_x_3275) ;  /* 0xfffffff000f07947 */ /* 0x000fea000383ffff */
.L_x_3243:
[----:B------:R-:W-:Y:S01]  /*b3a0*/  BSSY B0, `(.L_x_3276) ;  /* 0x0000006000007945 */ /* 0x000fe20003800000 */
[----:B------:R-:W-:-:S07]  /*b3b0*/  IMAD.MOV.U32 R15, RZ, RZ, -0x1 ;  /* 0xffffffffff0f7424 */ /* 0x000fce00078e00ff */
[----:B------:R-:W-:Y:S05]  /*b3c0*/  WARPSYNC.COLLECTIVE R15, `(.L_x_3277) ;  /* 0x000000000f0c7348 */ /* 0x000fea0003c00000 */
[----:B------:R-:W-:Y:S02]  /*b3d0*/  ELECT P6, UR62, PT ;  /* 0x00000000003e782f */ /* 0x000fe400038c0000 */
[----:B------:R-:W-:Y:S01]  /*b3e0*/  MOV R14, UR62 ;  /* 0x0000003e000e7c02 */ /* 0x000fe20008000f00 */
[----:B------:R-:W-:Y:S10]  /*b3f0*/  ENDCOLLECTIVE ;  /* 0x000000000000791b */ /* 0x000ff40003800000 */
.L_x_3277:
[----:B------:R-:W-:Y:S05]  /*b400*/  BSYNC B0 ;  /* 0x0000000000007941 */ /* 0x000fea0003800000 */
.L_x_3276:
[----:B------:R-:W-:Y:S05]  /*b410*/  BRA `(.L_x_3278) ;  /* 0xfffffff400bc7947 */ /* 0x000fea000383ffff */
.L_x_3245:
[----:B-1----:R1:W2:Y:S02]  /*b420*/  SYNCS.PHASECHK.TRANS64.TRYWAIT P0, [R7+URZ], R4 ;  /* 0x00000004070075a7 */ /* 0x0022a4000800017f */
[----:B--2---:R-:W-:Y:S05]  /*b430*/  @!P0 NANOSLEEP.SYNCS 0x989680 ;  /* 0x009896800000895d */ /* 0x004fea0003900000 */
[----:B------:R-:W2:Y:S02]  /*b440*/  @!P0 SYNCS.PHASECHK.TRANS64 P0, [R7+URZ], R4 ;  /* 0x00000004070085a7 */ /* 0x000ea4000800007f */
[----:B--2---:R-:W-:Y:S05]  /*b450*/  @!P0 BRA `(.L_x_3245) ;  /* 0xfffffffc00f08947 */ /* 0x004fea000383ffff */
[----:B------:R-:W-:Y:S05]  /*b460*/  BRA `(.L_x_3279) ;  /* 0xfffffff400fc7947 */ /* 0x000fea000383ffff */
.L_x_3246:
[----:B--2---:R2:W3:Y:S02]  /*b470*/  SYNCS.PHASECHK.TRANS64.TRYWAIT P0, [R3+URZ], R0 ;  /* 0x00000000030075a7 */ /* 0x0044e4000800017f */
[----:B---3--:R-:W-:Y:S05]  /*b480*/  @!P0 NANOSLEEP.SYNCS 0x989680 ;  /* 0x009896800000895d */ /* 0x008fea0003900000 */
[----:B------:R-:W3:Y:S02]  /*b490*/  @!P0 SYNCS.PHASECHK.TRANS64 P0, [R3+URZ], R0 ;  /* 0x00000000030085a7 */ /* 0x000ee4000800007f */
[----:B---3--:R-:W-:Y:S05]  /*b4a0*/  @!P0 BRA `(.L_x_3246) ;  /* 0xfffffffc00f08947 */ /* 0x008fea000383ffff */
[----:B------:R-:W-:Y:S05]  /*b4b0*/  BRA `(.L_x_3280) ;  /* 0xfffffff400f07947 */ /* 0x000fea000383ffff */
.L_x_3248:
[----:B--2---:R2:W3:Y:S02]  /*b4c0*/  SYNCS.PHASECHK.TRANS64.TRYWAIT P0, [R5+URZ], R4 ;  /* 0x00000004050075a7 */ /* 0x0044e4000800017f */
[----:B---3--:R-:W-:Y:S05]  /*b4d0*/  @!P0 NANOSLEEP.SYNCS 0x989680 ;  /* 0x009896800000895d */ /* 0x008fea0003900000 */
[----:B------:R-:W3:Y:S02]  /*b4e0*/  @!P0 SYNCS.PHASECHK.TRANS64 P0, [R5+URZ], R4 ;  /* 0x00000004050085a7 */ /* 0x000ee4000800007f */
[----:B---3--:R-:W-:Y:S05]  /*b4f0*/  @!P0 BRA `(.L_x_3248) ;  /* 0xfffffffc00f08947 */ /* 0x008fea000383ffff */
[----:B------:R-:W-:Y:S05]  /*b500*/  BRA `(.L_x_3281) ;  /* 0xfffffff400f47947 */ /* 0x000fea000383ffff */
.L_x_3282:
        /* <DEDUP_REMOVED lines=15> */
.L_x_3321:


//--------------------- .text._ZN7cutlass13device_kernelIN5flash22FlashAttnBwdPreprocessIN4cute5tupleIJNS3_1CILi64EEENS5_ILi96EEEEEENS_6half_tEfNS_4arch4Sm90ELb1ELb1EEEEEvNT_6ParamsE --------------------------
	.section	.text._ZN7cutlass13device_kernelIN5flash22FlashAttnBwdPreprocessIN4cute5tupleIJNS3_1CILi64EEENS5_ILi96EEEEEENS_6half_tEfNS_4arch4Sm90ELb1ELb1EEEEEvNT_6ParamsE,"ax",@progbits
	.align	128
.text._ZN7cutlass13device_kernelIN5flash22FlashAttnBwdPreprocessIN4cute5tupleIJNS3_1CILi64EEENS5_ILi96EEEEEENS_6half_tEfNS_4arch4Sm90ELb1ELb1EEEEEvNT_6ParamsE:
        .type           _ZN7cutlass13device_kernelIN5flash22FlashAttnBwdPreprocessIN4cute5tupleIJNS3_1CILi64EEENS5_ILi96EEEEEENS_6half_tEfNS_4arch4Sm90ELb1ELb1EEEEEvNT_6ParamsE,@function
        .size           _ZN7cutlass13device_kernelIN5flash22FlashAttnBwdPreprocessIN4cute5tupleIJNS3_1CILi64EEENS5_ILi96EEEEEENS_6half_tEfNS_4arch4Sm90ELb1ELb1EEEEEvNT_6ParamsE,(.L_x_3322 - _ZN7cutlass13device_kernelIN5flash22FlashAttnBwdPreprocessIN4cute5tupleIJNS3_1CILi64EEENS5_ILi96EEEEEENS_6half_tEfNS_4arch4Sm90ELb1ELb1EEEEEvNT_6ParamsE)
        .other          _ZN7cutlass13device_kernelIN5flash22FlashAttnBwdPreprocessIN4cute5tupleIJNS3_1CILi64EEENS5_ILi96EEEEEENS_6half_tEfNS_4arch4Sm90ELb1ELb1EEEEEvNT_6ParamsE,@"STO_CUDA_ENTRY STV_DEFAULT"
_ZN7cutlass13device_kernelIN5flash22FlashAttnBwdPreprocessIN4cute5tupleIJNS3_1CILi64EEENS5_ILi96EEEEEENS_6half_tEfNS_4arch4Sm90ELb1ELb1EEEEEvNT_6ParamsE:
[----:B------:R-:W-:Y:S08]  /*0000*/  LDC R1, c[0x0][0x28] ;  /* 0x00000a00ff017b82 */ /* 0x000ff00000000800 */
[----:B------:R-:W0:Y:S01]  /*0010*/  LDC.64 R4, c[0x0][0x2f8] ;  /* 0x0000be00ff047b82 */ /* 0x000e220000000a00 */
[----:B------:R-:W1:Y:S01]  /*0020*/  S2R R32, SR_CTAID.Z ;  /* 0x0000000000207919 */ /* 0x000e620000002700 */
[----:B------:R-:W-:Y:S01]  /*0030*/  ULDC.64 UR8, c[0x0][0x2f0] ;  /* 0x0000bc0000087ab9 */ /* 0x000fe20000000a00 */
[----:B------:R-:W-:Y:S01]  /*0040*/  ULDC.64 UR4, c[0x0][0x208] ;  /* 0x0000820000047ab9 */ /* 0x000fe20000000a00 */
[----:B------:R-:W-:-:S04]  /*0050*/  ISETP.NE.U32.AND P0, PT, RZ, UR8, PT ;  /* 0x00000008ff007c0c */ /* 0x000fc8000bf05070 */
[----:B------:R-:W1:Y:S01]  /*0060*/  LDC.64 R2, c[0x0][0x2f0] ;  /* 0x0000bc00ff027b82 */ /* 0x000e620000000a00 */
[----:B------:R-:W-:Y:S02]  /*0070*/  ISETP.NE.AND.EX P0, PT, RZ, UR9, PT, P0 ;  /* 0x00000009ff007c0c */ /* 0x000fe4000bf05300 */
[----:B0-----:R-:W-:-:S04]  /*0080*/  ISETP.NE.U32.AND P1, PT, R4, RZ, PT ;  /* 0x000000ff0400720c */ /* 0x001fc80003f25070 */
[----:B------:R-:W-:Y:S01]  /*0090*/  ISETP.NE.AND.EX P1, PT, R5, RZ, PT, P1 ;  /* 0x000000ff0500720c */ /* 0x000fe20003f25310 */
[----:B------:R-:W-:Y:S01]  /*00a0*/  ULDC UR6, c[0x0][0x218] ;  /* 0x0000860000067ab9 */ /* 0x000fe20000000800 */
[----:B-1----:R-:W-:-:S11]  /*00b0*/  IMAD.WIDE R2, R32, 0x4, R2 ;  /* 0x0000000420027825 */ /* 0x002fd600078e0202 */
[----:B------:R-:W0:Y:S01]  /*00c0*/  @P1 LDC.64 R8, c[0x0][0x2f8] ;  /* 0x0000be00ff081b82 */ /* 0x000e220000000a00 */
[----:B------:R-:W-:Y:S01]  /*00d0*/  MOV R5, UR6 ;  /* 0x0000000600057c02 */ /* 0x000fe20008000f00 */
[----:B------:R1:W5:Y:S01]  /*00e0*/  @P0 LDG.E R7, desc[UR4][R2.64] ;  /* 0x0000000402070981 */ /* 0x000362000c1e1900 */
[----:B------:R-:W2:Y:S01]  /*00f0*/  S2R R6, SR_CTAID.X ;  /* 0x0000000000067919 */ /* 0x000ea20000002500 */
[----:B0-----:R-:W-:-:S05]  /*0100*/  @P1 IMAD.WIDE R8, R32, 0x4, R8 ;  /* 0x0000000420081825 */ /* 0x001fca00078e0208 */
[----:B------:R1:W5:Y:S01]  /*0110*/  @P1 LDG.E R5, desc[UR4][R8.64] ;  /* 0x0000000408051981 */ /* 0x000362000c1e1900 */
[----:B------:R-:W0:Y:S01]  /*0120*/  S2UR UR6, SR_CTAID.Y ;  /* 0x00000000000679c3 */ /* 0x000e220000002600 */
[----:B--2---:R-:W-:Y:S01]  /*0130*/  SHF.L.U32 R4, R6, 0x6, RZ ;  /* 0x0000000606047819 */ /* 0x004fe200000006ff */
[----:B------:R-:W-:Y:S06]  /*0140*/  @P1 BRA `(.L_x_3283) ;  /* 0x0000000000101947 */ /* 0x000fec0003800000 */
[----:B------:R-:W-:Y:S05]  /*0150*/  @!P0 BRA `(.L_x_3283) ;  /* 0x00000000000c8947 */ /* 0x000fea0003800000 */
[----:B------:R-:W2:Y:S04]  /*0160*/  LDG.E R0, desc[UR4][R2.64] ;  /* 0x0000000402007981 */ /* 0x000ea8000c1e1900 */
[----:B-----5:R-:W2:Y:S02]  /*0170*/  LDG.E R5, desc[UR4][R2.64+0x4] ;  /* 0x0000040402057981 */ /* 0x020ea4000c1e1900 */
[----:B--2---:R-:W-:-:S07]  /*0180*/  IADD3 R5, -R0, R5, RZ ;  /* 0x0000000500057210 */ /* 0x004fce0007ffe1ff */
.L_x_3283:
[----:B------:R-:W-:Y:S02]  /*0190*/  ISETP.NE.U32.AND P2, PT, RZ, UR8, PT ;  /* 0x00000008ff007c0c */ /* 0x000fe4000bf45070 */
[----:B-----5:R-:W-:Y:S02]  /*01a0*/  ISETP.LE.AND P1, PT, R5, R4, PT ;  /* 0x000000040500720c */ /* 0x020fe40003f23270 */
[----:B------:R-:W-:-:S13]  /*01b0*/  ISETP.NE.AND.EX P2, PT, RZ, UR9, PT, P2 ;  /* 0x00000009ff007c0c */ /* 0x000fda000bf45320 */
[----:B0-----:R-:W-:Y:S05]  /*01c0*/  @P2 EXIT P1 ;  /* 0x000000000000294d */ /* 0x001fea0000800000 */
[----:B-1----:R-:W0:Y:S01]  /*01d0*/  S2R R3, SR_TID.X ;  /* 0x0000000000037919 */ /* 0x002e220000002100 */
[----:B------:R-:W-:Y:S01]  /*01e0*/  IADD3 R2, -R4, R5, RZ ;  /* 0x0000000504027210 */ /* 0x000fe20007ffe1ff */
[----:B------:R-:W-:Y:S01]  /*01f0*/  USHF.R.S32.HI UR7, URZ, 0x1f, UR6 ;  /* 0x0000001f3f077899 */ /* 0x000fe20008011406 */
[----:B------:R-:W-:Y:S01]  /*0200*/  SHF.R.S32.HI R39, RZ, 0x1f, R32 ;  /* 0x0000001fff277819 */ /* 0x000fe20000011420 */
[----:B------:R-:W-:Y:S01]  /*0210*/  BSSY B0, `(.L_x_3284) ;  /* 0x000002e000007945 */ /* 0x000fe20003800000 */
[----:B------:R-:W-:Y:S01]  /*0220*/  CS2R R42, SRZ ;  /* 0x00000000002a7805 */ /* 0x000fe2000001ff00 */
[----:B------:R-:W-:Y:S01]  /*0230*/  HFMA2.MMA R30, -RZ, RZ, 0, 0 ;  /* 0x00000000ff1e7435 */ /* 0x000fe200000001ff */
[----:B------:R-:W-:Y:S02]  /*0240*/  @P0 SHF.R.S32.HI R43, RZ, 0x1f, R7 ;  /* 0x0000001fff2b0819 */ /* 0x000fe40000011407 */
[----:B------:R-:W-:Y:S02]  /*0250*/  CS2R R16, SRZ ;  /* 0x0000000000107805 */ /* 0x000fe4000001ff00 */
[----:B------:R-:W-:-:S02]  /*0260*/  @P0 MOV R42, R7 ;  /* 0x00000007002a0202 */ /* 0x000fc40000000f00 */
[----:B------:R-:W-:Y:S02]  /*0270*/  CS2R R8, SRZ ;  /* 0x0000000000087805 */ /* 0x000fe4000001ff00 */
[----:B------:R-:W-:Y:S02]  /*0280*/  SEL R0, R32, RZ, !P2 ;  /* 0x000000ff20007207 */ /* 0x000fe40005000000 */
[----:B------:R-:W-:Y:S02]  /*0290*/  CS2R R10, SRZ ;  /* 0x00000000000a7805 */ /* 0x000fe4000001ff00 */
[----:B------:R-:W-:Y:S02]  /*02a0*/  MOV R40, 0x7f800000 ;  /* 0x7f80000000287802 */ /* 0x000fe40000000f00 */
[----:B------:R-:W-:Y:S02]  /*02b0*/  CS2R R12, SRZ ;  /* 0x00000000000c7805 */ /* 0x000fe4000001ff00 */
[----:B------:R-:W-:-:S02]  /*02c0*/  CS2R R14, SRZ ;  /* 0x00000000000e7805 */ /* 0x000fc4000001ff00 */
[----:B------:R-:W-:Y:S02]  /*02d0*/  CS2R R18, SRZ ;  /* 0x0000000000127805 */ /* 0x000fe4000001ff00 */
[----:B------:R-:W-:Y:S02]  /*02e0*/  CS2R R20, SRZ ;  /* 0x0000000000147805 */ /* 0x000fe4000001ff00 */
[----:B------:R-:W-:Y:S02]  /*02f0*/  CS2R R28, SRZ ;  /* 0x00000000001c7805 */ /* 0x000fe4000001ff00 */
[----:B------:R-:W-:Y:S02]  /*0300*/  CS2R R24, SRZ ;  /* 0x0000000000187805 */ /* 0x000fe4000001ff00 */
[----:B------:R-:W-:Y:S02]  /*0310*/  SEL R39, R39, RZ, !P2 ;  /* 0x000000ff27277207 */ /* 0x000fe40005000000 */
[----:B0-----:R-:W-:-:S02]  /*0320*/  ISETP.GT.AND P1, PT, R3, 0x3f, PT ;  /* 0x0000003f0300780c */ /* 0x001fc40003f24270 */
[----:B------:R-:W-:Y:S02]  /*0330*/  SHF.R.S32.HI R22, RZ, 0x1f, R3 ;  /* 0x0000001fff167819 */ /* 0x000fe40000011403 */
[----:B------:R-:W-:Y:S02]  /*0340*/  ISETP.GE.OR P4, PT, R3, R2, P1 ;  /* 0x000000020300720c */ /* 0x000fe40000f86670 */
[----:B------:R-:W-:Y:S02]  /*0350*/  LEA.HI R27, R22, R3, RZ, 0x2 ;  /* 0x00000003161b7211 */ /* 0x000fe400078f10ff */
[----:B------:R-:W-:Y:S02]  /*0360*/  CS2R R22, SRZ ;  /* 0x0000000000167805 */ /* 0x000fe4000001ff00 */
[----:B------:R-:W-:Y:S02]  /*0370*/  SHF.R.S32.HI R33, RZ, 0x2, R27 ;  /* 0x00000002ff217819 */ /* 0x000fe4000001141b */
[----:B------:R-:W-:-:S02]  /*0380*/  LOP3.LUT R38, R27, 0xfffffffc, RZ, 0xc0, !PT ;  /* 0xfffffffc1b267812 */ /* 0x000fc400078ec0ff */
[----:B------:R-:W-:Y:S02]  /*0390*/  CS2R R26, SRZ ;  /* 0x00000000001a7805 */ /* 0x000fe4000001ff00 */
[----:B------:R-:W-:Y:S02]  /*03a0*/  ISETP.GE.AND P3, PT, R33, R2, PT ;  /* 0x000000022100720c */ /* 0x000fe40003f66270 */
[----:B------:R-:W-:Y:S01]  /*03b0*/  IADD3 R38, -R38, R3, RZ ;  /* 0x0000000326267210 */ /* 0x000fe20007ffe1ff */
[----:B------:R-:W-:Y:S10]  /*03c0*/  @P4 BRA `(.L_x_3285) ;  /* 0x0000000000484947 */ /* 0x000ff40003800000 */
[----:B------:R-:W0:Y:S01]  /*03d0*/  LDC.64 R34, c[0x0][0x290] ;  /* 0x0000a400ff227b82 */ /* 0x000e220000000a00 */
[----:B------:R-:W-:Y:S01]  /*03e0*/  SHF.R.S32.HI R31, RZ, 0x1f, R4 ;  /* 0x0000001fff1f7819 */ /* 0x000fe20000011404 */
[----:B------:R-:W-:Y:S01]  /*03f0*/  ULDC.64 UR8, c[0x0][0x298] ;  /* 0x0000a60000087ab9 */ /* 0x000fe20000000a00 */
[--C-:B------:R-:W-:Y:S02]  /*0400*/  SHF.R.S32.HI R37, RZ, 0x1f, R3.reuse ;  /* 0x0000001fff257819 */ /* 0x100fe40000011403 */
[----:B------:R-:W-:-:S04]  /*0410*/  IADD3 R36, P2, P4, R42, R4, R3 ;  /* 0x000000042a247210 */ /* 0x000fc80007c5e003 */
[----:B------:R-:W-:Y:S01]  /*0420*/  IADD3.X R37, R43, R31, R37, P2, P4 ;  /* 0x0000001f2b257210 */ /* 0x000fe200017e8425 */
[----:B0-----:R-:W-:-:S04]  /*0430*/  IMAD R40, R34, UR7, RZ ;  /* 0x0000000722287c24 */ /* 0x001fc8000f8e02ff */
[----:B------:R-:W-:Y:S02]  /*0440*/  IMAD R31, R35, UR6, R40 ;  /* 0x00000006231f7c24 */ /* 0x000fe4000f8e0228 */
[----:B------:R-:W-:-:S04]  /*0450*/  IMAD.WIDE.U32 R34, R34, UR6, R36 ;  /* 0x0000000622227c25 */ /* 0x000fc8000f8e0024 */
[----:B------:R-:W-:Y:S01]  /*0460*/  IMAD R37, R39, UR8, RZ ;  /* 0x0000000827257c24 */ /* 0x000fe2000f8e02ff */
[----:B------:R-:W-:-:S03]  /*0470*/  IADD3 R35, R35, R31, RZ ;  /* 0x0000001f23237210 */ /* 0x000fc60007ffe0ff */
[C---:B------:R-:W-:Y:S02]  /*0480*/  IMAD R31, R0.reuse, UR9, R37 ;  /* 0x00000009001f7c24 */ /* 0x040fe4000f8e0225 */
[----:B------:R-:W-:Y:S01]  /*0490*/  IMAD.WIDE.U32 R34, R0, UR8, R34 ;  /* 0x0000000800227c25 */ /* 0x000fe2000f8e0022 */
[----:B------:R-:W-:-:S04]  /*04a0*/  ULDC.64 UR8, c[0x0][0x288] ;  /* 0x0000a20000087ab9 */ /* 0x000fc80000000a00 */
[----:B------:R-:W-:Y:S02]  /*04b0*/  IADD3 R31, R35, R31, RZ ;  /* 0x0000001f231f7210 */ /* 0x000fe40007ffe0ff */
[----:B------:R-:W-:-:S04]  /*04c0*/  LEA R40, P2, R34, UR8, 0x2 ;  /* 0x0000000822287c11 */ /* 0x000fc8000f8410ff */
[----:B------:R-:W-:-:S05]  /*04d0*/  LEA.HI.X R41, R34, UR9, R31, 0x2, P2 ;  /* 0x0000000922297c11 */ /* 0x000fca00090f141f */
[----:B------:R0:W5:Y:S04]  /*04e0*/  LDG.E R40, desc[UR4][R40.64] ;  /* 0x0000000428287981 */ /* 0x000168000c1e1900 */
.L_x_3285:
[----:B------:R-:W-:Y:S05]  /*04f0*/  BSYNC B0 ;  /* 0x0000000000007941 */ /* 0x000fea0003800000 */
.L_x_3284:
[----:B------:R-:W-:Y:S04]  /*0500*/  BSSY B0, `(.L_x_3286) ;  /* 0x0000022000007945 */ /* 0x000fe80003800000 */
[----:B------:R-:W-:Y:S05]  /*0510*/  @P3 BRA `(.L_x_3287) ;  /* 0x0000000000803947 */ /* 0x000fea0003800000 */
[----:B------:R-:W1:Y:S01]  /*0520*/  LDC.64 R34, c[0x0][0x230] ;  /* 0x00008c00ff227b82 */ /* 0x000e620000000a00 */
[----:B------:R-:W-:Y:S01]  /*0530*/  SHF.L.U32 R36, R38, 0x3, RZ ;  /* 0x0000000326247819 */ /* 0x000fe200000006ff */
[----:B------:R-:W-:Y:S01]  /*0540*/  ULDC.64 UR8, c[0x0][0x238] ;  /* 0x00008e0000087ab9 */ /* 0x000fe20000000a00 */
[----:B------:R-:W-:Y:S02]  /*0550*/  ULDC.64 UR10, c[0x0][0x228] ;  /* 0x00008a00000a7ab9 */ /* 0x000fe40000000a00 */
[----:B------:R-:W-:Y:S02]  /*0560*/  SHF.R.S32.HI R37, RZ, 0x1f, R36 ;  /* 0x0000001fff257819 */ /* 0x000fe40000011424 */
[----:B0-----:R-:W-:Y:S01]  /*0570*/  IADD3 R41, R36, 0x40, RZ ;  /* 0x0000004024297810 */ /* 0x001fe20007ffe0ff */
[----:B-1----:R-:W-:-:S04]  /*0580*/  IMAD R44, R34, UR7, RZ ;  /* 0x00000007222c7c24 */ /* 0x002fc8000f8e02ff */
[----:B------:R-:W-:Y:S01]  /*0590*/  IMAD R31, R35, UR6, R44 ;  /* 0x00000006231f7c24 */ /* 0x000fe2000f8e022c */
[----:B------:R-:W-:Y:S01]  /*05a0*/  IADD3 R44, P2, R33, R42, RZ ;  /* 0x0000002a212c7210 */ /* 0x000fe20007f5e0ff */
[----:B------:R-:W-:-:S03]  /*05b0*/  IMAD.WIDE.U32 R34, R34, UR6, R36 ;  /* 0x0000000622227c25 */ /* 0x000fc6000f8e0024 */
[----:B------:R-:W-:Y:S01]  /*05c0*/  LEA.HI.X.SX32 R45, R33, R43, 0x1, P2 ;  /* 0x0000002b212d7211 */ /* 0x000fe200010f0eff */
[----:B------:R-:W-:Y:S01]  /*05d0*/  IMAD R37, R39, UR8, RZ ;  /* 0x0000000827257c24 */ /* 0x000fe2000f8e02ff */
[----:B------:R-:W-:-:S03]  /*05e0*/  IADD3 R35, R35, R31, RZ ;  /* 0x0000001f23237210 */ /* 0x000fc60007ffe0ff */
[----:B------:R-:W-:Y:S01]  /*05f0*/  IMAD R31, R0, UR9, R37 ;  /* 0x00000009001f7c24 */ /* 0x000fe2000f8e0225 */
[----:B------:R-:W-:Y:S01]  /*0600*/  IADD3 R37, R36, 0x20, RZ ;  /* 0x0000002024257810 */ /* 0x000fe20007ffe0ff */
[----:B------:R-:W-:Y:S01]  /*0610*/  IMAD.WIDE.U32 R34, R0, UR8, R34 ;  /* 0x0000000800227c25 */ /* 0x000fe2000f8e0022 */
[----:B------:R-:W-:Y:S02]  /*0620*/  ULDC UR8, c[0x0][0x21c] ;  /* 0x0000870000087ab9 */ /* 0x000fe40000000800 */
[----:B------:R-:W-:Y:S01]  /*0630*/  ISETP.GE.AND P2, PT, R36, UR8, PT ;  /* 0x0000000824007c0c */ /* 0x000fe2000bf46270 */
[----:B------:R-:W-:Y:S01]  /*0640*/  IMAD.WIDE R44, R6, 0x40, R44 ;  /* 0x00000040062c7825 */ /* 0x000fe200078e022c */
[----:B------:R-:W-:Y:S02]  /*0650*/  IADD3 R35, R35, R31, RZ ;  /* 0x0000001f23237210 */ /* 0x000fe40007ffe0ff */
[----:B------:R-:W-:Y:S01]  /*0660*/  ISETP.GE.AND P4, PT, R37, UR8, PT ;  /* 0x0000000825007c0c */ /* 0x000fe2000bf86270 */
[----:B------:R-:W-:Y:S01]  /*0670*/  IMAD R31, R45, UR10, RZ ;  /* 0x0000000a2d1f7c24 */ /* 0x000fe2000f8e02ff */
[----:B------:R-:W-:Y:S01]  /*0680*/  ISETP.GE.AND P5, PT, R41, UR8, PT ;  /* 0x0000000829007c0c */ /* 0x000fe2000bfa6270 */
[----:B------:R-:W-:Y:S01]  /*0690*/  IMAD.WIDE.U32 R34, R44, UR10, R34 ;  /* 0x0000000a2c227c25 */ /* 0x000fe2000f8e0022 */
[----:B------:R-:W-:-:S03]  /*06a0*/  ULDC.64 UR8, c[0x0][0x210] ;  /* 0x0000840000087ab9 */ /* 0x000fc60000000a00 */
[----:B------:R-:W-:Y:S01]  /*06b0*/  IMAD R31, R44, UR11, R31 ;  /* 0x0000000b2c1f7c24 */ /* 0x000fe2000f8e021f */
[----:B------:R-:W-:-:S04]  /*06c0*/  LEA R36, P6, R34, UR8, 0x1 ;  /* 0x0000000822247c11 */ /* 0x000fc8000f8c08ff */
[----:B------:R-:W-:-:S04]  /*06d0*/  IADD3 R31, R35, R31, RZ ;  /* 0x0000001f231f7210 */ /* 0x000fc80007ffe0ff */
[----:B------:R-:W-:-:S05]  /*06e0*/  LEA.HI.X R37, R34, UR9, R31, 0x1, P6 ;  /* 0x0000000922257c11 */ /* 0x000fca000b0f0c1f */
[----:B------:R1:W5:Y:S04]  /*06f0*/  @!P2 LDG.E.128 R8, desc[UR4][R36.64] ;  /* 0x000000042408a981 */ /* 0x000368000c1e1d00 */
[----:B------:R1:W5:Y:S04]  /*0700*/  @!P4 LDG.E.128 R12, desc[UR4][R36.64+0x40] ;  /* 0x00004004240cc981 */ /* 0x000368000c1e1d00 */
[----:B------:R1:W5:Y:S02]  /*0710*/  @!P5 LDG.E.128 R24, desc[UR4][R36.64+0x80] ;  /* 0x000080042418d981 */ /* 0x000364000c1e1d00 */
.L_x_3287:
[----:B------:R-:W-:Y:S05]  /*0720*/  BSYNC B0 ;  /* 0x0000000000007941 */ /* 0x000fea0003800000 */
.L_x_3286:
[----:B------:R-:W-:Y:S01]  /*0730*/  BSSY B0, `(.L_x_3288) ;  /* 0x0000024000007945 */ /* 0x000fe20003800000 */
[----:B------:R-:W-:Y:S01]  /*0740*/  HFMA2.MMA R31, -RZ, RZ, 0, 0 ;  /* 0x00000000ff1f7435 */ /* 0x000fe200000001ff */
[----:B0----5:R-:W-:Y:S02]  /*0750*/  MOV R41, R8 ;  /* 0x0000000800297202 */ /* 0x021fe40000000f00 */
[----:B------:R-:W-:Y:S08]  /*0760*/  @P3 BRA `(.L_x_3289) ;  /* 0x0000000000803947 */ /* 0x000ff00003800000 */
[----:B-1----:R-:W0:Y:S01]  /*0770*/  LDC.64 R36, c[0x0][0x250] ;  /* 0x00009400ff247b82 */ /* 0x002e220000000a00 */
[----:B------:R-:W-:Y:S01]  /*0780*/  SHF.L.U32 R34, R38, 0x3, RZ ;  /* 0x0000000326227819 */ /* 0x000fe200000006ff */
[----:B------:R-:W-:Y:S01]  /*0790*/  ULDC.64 UR8, c[0x0][0x258] ;  /* 0x0000960000087ab9 */ /* 0x000fe20000000a00 */
[C---:B------:R-:W-:Y:S01]  /*07a0*/  IADD3 R42, P2, R33.reuse, R42, RZ ;  /* 0x0000002a212a7210 */ /* 0x040fe20007f5e0ff */
[----:B------:R-:W-:Y:S01]  /*07b0*/  ULDC UR10, c[0x0][0x21c] ;  /* 0x00008700000a7ab9 */ /* 0x000fe20000000800 */
[----:B------:R-:W-:Y:S02]  /*07c0*/  SHF.R.S32.HI R35, RZ, 0x1f, R34 ;  /* 0x0000001fff237819 */ /* 0x000fe40000011422 */
[----:B------:R-:W-:Y:S02]  /*07d0*/  LEA.HI.X.SX32 R43, R33, R43, 0x1, P2 ;  /* 0x0000002b212b7211 */ /* 0x000fe400010f0eff */
[----:B------:R-:W-:Y:S01]  /*07e0*/  ISETP.GE.AND P3, PT, R34, UR10, PT ;  /* 0x0000000a22007c0c */ /* 0x000fe2000bf66270 */
[----:B0-----:R-:W-:-:S04]  /*07f0*/  IMAD R44, R36, UR7, RZ ;  /* 0x00000007242c7c24 */ /* 0x001fc8000f8e02ff */
[----:B------:R-:W-:Y:S02]  /*0800*/  IMAD R45, R37, UR6, R44 ;  /* 0x00000006252d7c24 */ /* 0x000fe4000f8e022c */
[----:B------:R-:W-:-:S04]  /*0810*/  IMAD.WIDE.U32 R36, R36, UR6, R34 ;  /* 0x0000000624247c25 */ /* 0x000fc8000f8e0022 */
[----:B------:R-:W-:Y:S01]  /*0820*/  IMAD R35, R39, UR8, RZ ;  /* 0x0000000827237c24 */ /* 0x000fe2000f8e02ff */
[----:B------:R-:W-:-:S03]  /*0830*/  IADD3 R37, R37, R45, RZ ;  /* 0x0000002d25257210 */ /* 0x000fc60007ffe0ff */
[C---:B------:R-:W-:Y:S02]  /*0840*/  IMAD R35, R0.reuse, UR9, R35 ;  /* 0x0000000900237c24 */ /* 0x040fe4000f8e0223 */
[----:B------:R-:W-:Y:S01]  /*0850*/  IMAD.WIDE.U32 R44, R0, UR8, R36 ;  /* 0x00000008002c7c25 */ /* 0x000fe2000f8e0024 */
[----:B------:R-:W-:-:S03]  /*0860*/  ULDC.64 UR8, c[0x0][0x248] ;  /* 0x0000920000087ab9 */ /* 0x000fc60000000a00 */
[----:B------:R-:W-:Y:S01]  /*0870*/  IMAD.WIDE R36, R6, 0x40, R42 ;  /* 0x0000004006247825 */ /* 0x000fe200078e022a */
[----:B------:R-:W-:Y:S02]  /*0880*/  IADD3 R45, R45, R35, RZ ;  /* 0x000000232d2d7210 */ /* 0x000fe40007ffe0ff */
[C---:B------:R-:W-:Y:S01]  /*0890*/  IADD3 R42, R34.reuse, 0x40, RZ ;  /* 0x00000040222a7810 */ /* 0x040fe20007ffe0ff */
[----:B------:R-:W-:Y:S01]  /*08a0*/  IMAD R35, R37, UR8, RZ ;  /* 0x0000000825237c24 */ /* 0x000fe2000f8e02ff */
[----:B------:R-:W-:Y:S01]  /*08b0*/  IADD3 R37, R34, 0x20, RZ ;  /* 0x0000002022257810 */ /* 0x000fe20007ffe0ff */
[----:B------:R-:W-:Y:S01]  /*08c0*/  IMAD.WIDE.U32 R44, R36, UR8, R44 ;  /* 0x00000008242c7c25 */ /* 0x000fe2000f8e002c */
[----:B------:R-:W-:Y:S02]  /*08d0*/  ISETP.GE.AND P5, PT, R42, UR10, PT ;  /* 0x0000000a2a007c0c */ /* 0x000fe4000bfa6270 */
[----:B------:R-:W-:Y:S01]  /*08e0*/  ISETP.GE.AND P4, PT, R37, UR10, PT ;  /* 0x0000000a25007c0c */ /* 0x000fe2000bf86270 */
[----:B------:R-:W-:Y:S01]  /*08f0*/  IMAD R35, R36, UR9, R35 ;  /* 0x0000000924237c24 */ /* 0x000fe2000f8e0223 */
[----:B------:R-:W-:-:S02]  /*0900*/  ULDC.64 UR8, c[0x0][0x240] ;  /* 0x0000900000087ab9 */ /* 0x000fc40000000a00 */
[----:B------:R-:W-:Y:S02]  /*0910*/  LEA R34, P2, R44, UR8, 0x1 ;  /* 0x000000082c227c11 */ /* 0x000fe4000f8408ff */
[----:B------:R-:W-:-:S04]  /*0920*/  IADD3 R35, R45, R35, RZ ;  /* 0x000000232d237210 */ /* 0x000fc80007ffe0ff */
[----:B------:R-:W-:-:S05]  /*0930*/  LEA.HI.X R35, R44, UR9, R35, 0x1, P2 ;  /* 0x000000092c237c11 */ /* 0x000fca00090f0c23 */
[----:B------:R0:W5:Y:S04]  /*0940*/  @!P3 LDG.E.128 R16, desc[UR4][R34.64] ;  /* 0x000000042210b981 */ /* 0x000168000c1e1d00 */
[----:B------:R0:W5:Y:S04]  /*0950*/  @!P4 LDG.E.128 R20, desc[UR4][R34.64+0x40] ;  /* 0x000040042214c981 */ /* 0x000168000c1e1d00 */
[----:B------:R0:W5:Y:S02]  /*0960*/  @!P5 LDG.E.128 R28, desc[UR4][R34.64+0x80] ;  /* 0x00008004221cd981 */ /* 0x000164000c1e1d00 */
.L_x_3289:
[----:B------:R-:W-:Y:S05]  /*0970*/  BSYNC B0 ;  /* 0x0000000000007941 */ /* 0x000fea0003800000 */
.L_x_3288:
[--C-:B------:R-:W-:Y:S01]  /*0980*/  HADD2.F32 R8, -RZ, R41.reuse.H1_H1 ;  /* 0x30000029ff087230 */ /* 0x100fe20000004100 */
[----:B------:R-:W-:Y:S01]  /*0990*/  @P0 LEA R7, R32, R7, 0x6 ;  /* 0x0000000720070211 */ /* 0x000fe200078e30ff */
[--C-:B0----5:R-:W-:Y:S01]  /*09a0*/  HADD2.F32 R35, -RZ, R16.reuse.H1_H1 ;  /* 0x30000010ff237230 */ /* 0x121fe20000004100 */
[----:B------:R-:W-:Y:S01]  /*09b0*/  ISETP.NE.AND P2, PT, R38, RZ, PT ;  /* 0x000000ff2600720c */ /* 0x000fe20003f45270 */
[----:B------:R-:W-:Y:S01]  /*09c0*/  HADD2.F32 R41, -RZ, R41.H0_H0 ;  /* 0x20000029ff297230 */ /* 0x000fe20000004100 */
[----:B------:R-:W-:Y:S01]  /*09d0*/  BSSY B0, `(.L_x_3290) ;  /* 0x0000067000007945 */ /* 0x000fe20003800000 */
[----:B------:R-:W-:Y:S02]  /*09e0*/  HADD2.F32 R16, -RZ, R16.H0_H0 ;  /* 0x20000010ff107230 */ /* 0x000fe40000004100 */
[----:B------:R-:W-:Y:S01]  /*09f0*/  FMUL.FTZ R34, R8, R35 ;  /* 0x0000002308227220 */ /* 0x000fe20000410000 */
        /* <DEDUP_REMOVED lines=13> */
[----:B------:R-:W-:Y:S02]  /*0ad0*/  HADD2.F32 R8, -RZ, R11.H0_H0 ;  /* 0x2000000bff087230 */ /* 0x000fe40000004100 */
[----:B------:R-:W-:Y:S02]  /*0ae0*/  HADD2.F32 R17, -RZ, R19.H0_H0 ;  /* 0x20000013ff117230 */ /* 0x000fe40000004100 */
[----:B------:R-:W-:Y:S01]  /*0af0*/  FFMA.FTZ R9, R10, R9, R35 ;  /* 0x000000090a097223 */ /* 0x000fe20000010023 */
[----:B------:R-:W-:Y:S02]  /*0b00*/  HADD2.F32 R11, -RZ, R11.H1_H1 ;  /* 0x3000000bff0b7230 */ /* 0x000fe40000004100 */
[----:B------:R-:W-:Y:S02]  /*0b10*/  HADD2.F32 R10, -RZ, R19.H1_H1 ;  /* 0x30000013ff0a7230 */ /* 0x000fe40000004100 */
[----:B------:R-:W-:Y:S01]  /*0b20*/  FFMA.FTZ R12, R8, R17, R9 ;  /* 0x00000011080c7223 */ /* 0x000fe20000010009 */
[----:B------:R-:W-:Y:S01]  /*0b30*/  MOV R17, R13 ;  /* 0x0000000d00117202 */ /* 0x000fe20000000f00 */
        /* <DEDUP_REMOVED lines=47> */
[----:B------:R-:W-:-:S04]  /*0e30*/  FFMA.FTZ R8, R8, R9, R11 ;  /* 0x0000000908087223 */ /* 0x000fc8000001000b */
[----:B------:R-:W-:Y:S01]  /*0e40*/  FFMA.FTZ R27, R27, R10, R8 ;  /* 0x0000000a1b1b7223 */ /* 0x000fe20000010008 */
[----:B------:R-:W-:-:S04]  /*0e50*/  @P0 SHF.R.S32.HI R10, RZ, 0x1f, R7 ;  /* 0x0000001fff0a0819 */ /* 0x000fc80000011407 */
[----:B------:R-:W0:Y:S01]  /*0e60*/  SHFL.BFLY PT, R8, R27, 0x2, 0x1f ;  /* 0x0c401f001b087f89 */ /* 0x000e2200000e0000 */
[----:B------:R-:W-:Y:S01]  /*0e70*/  @P0 LEA.HI R10, R10, R7, RZ, 0x6 ;  /* 0x000000070a0a0211 */ /* 0x000fe200078f30ff */
[----:B------:R-:W-:-:S06]  /*0e80*/  HFMA2.MMA R7, -RZ, RZ, 0, 0 ;  /* 0x00000000ff077435 */ /* 0x000fcc00000001ff */
[----:B------:R-:W-:Y:S01]  /*0e90*/  @P0 LOP3.LUT R7, R10, 0xffffffc0, RZ, 0xc0, !PT ;  /* 0xffffffc00a070812 */ /* 0x000fe200078ec0ff */
[----:B0-----:R-:W-:Y:S02]  /*0ea0*/  FADD.FTZ R11, R27, R8 ;  /* 0x000000081b0b7221 */ /* 0x001fe40000010000 */
[----:B------:R-:W0:Y:S03]  /*0eb0*/  LDC.64 R8, c[0x0][0x2d0] ;  /* 0x0000b400ff087b82 */ /* 0x000e260000000a00 */
[----:B------:R-:W2:Y:S02]  /*0ec0*/  SHFL.BFLY PT, R12, R11, 0x1, 0x1f ;  /* 0x0c201f000b0c7f89 */ /* 0x000ea400000e0000 */
[----:B--2---:R-:W-:Y:S01]  /*0ed0*/  FADD.FTZ R16, R11, R12 ;  /* 0x0000000c0b107221 */ /* 0x004fe20000010000 */
[----:B------:R-:W-:Y:S06]  /*0ee0*/  @P2 BRA `(.L_x_3291) ;  /* 0x0000000000542947 */ /* 0x000fec0003800000 */
[----:B------:R-:W2:Y:S01]  /*0ef0*/  LDC.64 R14, c[0x0][0x278] ;  /* 0x00009e00ff0e7b82 */ /* 0x000ea20000000a00 */
[----:B------:R-:W-:Y:S01]  /*0f00*/  SHF.R.S32.HI R12, RZ, 0x1f, R33 ;  /* 0x0000001fff0c7819 */ /* 0x000fe20000011421 */
[----:B------:R-:W-:Y:S01]  /*0f10*/  ULDC.64 UR8, c[0x0][0x280] ;  /* 0x0000a00000087ab9 */ /* 0x000fe20000000a00 */
[--C-:B------:R-:W-:Y:S02]  /*0f20*/  IADD3 R10, P0, P2, R7, R33, R4.reuse ;  /* 0x00000021070a7210 */ /* 0x100fe40007a1e004 */
[----:B------:R-:W-:Y:S02]  /*0f30*/  SHF.R.S32.HI R13, RZ, 0x1f, R4 ;  /* 0x0000001fff0d7819 */ /* 0x000fe40000011404 */
[----:B------:R-:W-:-:S04]  /*0f40*/  SHF.R.S32.HI R11, RZ, 0x1f, R7 ;  /* 0x0000001fff0b7819 */ /* 0x000fc80000011407 */
[----:B------:R-:W-:Y:S02]  /*0f50*/  IADD3.X R11, R11, R12, R13, P0, P2 ;  /* 0x0000000c0b0b7210 */ /* 0x000fe400007e440d */
[----:B------:R-:W-:Y:S01]  /*0f60*/  ISETP.GE.AND P0, PT, R33, R2, PT ;  /* 0x000000022100720c */ /* 0x000fe20003f06270 */
[C---:B--2---:R-:W-:Y:S02]  /*0f70*/  IMAD R12, R14.reuse, UR7, RZ ;  /* 0x000000070e0c7c24 */ /* 0x044fe4000f8e02ff */
[----:B------:R-:W-:-:S04]  /*0f80*/  IMAD.WIDE.U32 R10, R14, UR6, R10 ;  /* 0x000000060e0a7c25 */ /* 0x000fc8000f8e000a */
[----:B------:R-:W-:Y:S02]  /*0f90*/  IMAD R13, R15, UR6, R12 ;  /* 0x000000060f0d7c24 */ /* 0x000fe4000f8e020c */
[----:B------:R-:W-:-:S03]  /*0fa0*/  IMAD R15, R39, UR8, RZ ;  /* 0x00000008270f7c24 */ /* 0x000fc6000f8e02ff */
[----:B------:R-:W-:Y:S01]  /*0fb0*/  IADD3 R11, R11, R13, RZ ;  /* 0x0000000d0b0b7210 */ /* 0x000fe20007ffe0ff */
[C---:B------:R-:W-:Y:S02]  /*0fc0*/  IMAD R15, R0.reuse, UR9, R15 ;  /* 0x00000009000f7c24 */ /* 0x040fe4000f8e020f */
[----:B------:R-:W-:Y:S01]  /*0fd0*/  IMAD.WIDE.U32 R10, R0, UR8, R10 ;  /* 0x00000008000a7c25 */ /* 0x000fe2000f8e000a */
[----:B------:R-:W-:-:S04]  /*0fe0*/  ULDC.64 UR8, c[0x0][0x260] ;  /* 0x0000980000087ab9 */ /* 0x000fc80000000a00 */
[----:B------:R-:W-:Y:S02]  /*0ff0*/  IADD3 R11, R11, R15, RZ ;  /* 0x0000000f0b0b7210 */ /* 0x000fe40007ffe0ff */
[----:B------:R-:W-:-:S04]  /*1000*/  LEA R12, P2, R10, UR8, 0x2 ;  /* 0x000000080a0c7c11 */ /* 0x000fc8000f8410ff */
[----:B------:R-:W-:Y:S02]  /*1010*/  LEA.HI.X R13, R10, UR9, R11, 0x2, P2 ;  /* 0x000000090a0d7c11 */ /* 0x000fe400090f140b */
[----:B------:R-:W-:-:S05]  /*1020*/  FSEL R11, R16, RZ, !P0 ;  /* 0x000000ff100b7208 */ /* 0x000fca0004000000 */
[----:B------:R2:W-:Y:S02]  /*1030*/  STG.E desc[UR4][R12.64], R11 ;  /* 0x0000000b0c007986 */ /* 0x0005e4000c101904 */
.L_x_3291:
[----:B------:R-:W-:Y:S05]  /*1040*/  BSYNC B0 ;  /* 0x0000000000007941 */ /* 0x000fea0003800000 */
.L_x_3290:
[----:B------:R-:W-:Y:S01]  /*1050*/  IADD3 R5, R5, 0x3f, RZ ;  /* 0x0000003f05057810 */ /* 0x000fe20007ffe0ff */
[----:B------:R-:W-:Y:S01]  /*1060*/  IMAD R10, R7, 0x60, RZ ;  /* 0x00000060070a7824 */ /* 0x000fe200078e02ff */
[----:B--2---:R-:W-:Y:S01]  /*1070*/  SHF.L.U32 R12, R3, 0x2, RZ ;  /* 0x00000002030c7819 */ /* 0x004fe200000006ff */
[----:B------:R-:W-:Y:S01]  /*1080*/  IMAD R11, R6, 0x1800, RZ ;  /* 0x00001800060b7824 */ /* 0x000fe200078e02ff */
[----:B------:R-:W-:Y:S01]  /*1090*/  SHF.R.S32.HI R2, RZ, 0x1f, R5 ;  /* 0x0000001fff027819 */ /* 0x000fe20000011405 */
[----:B0-----:R-:W-:Y:S01]  /*10a0*/  IMAD R16, R8, UR7, RZ ;  /* 0x0000000708107c24 */ /* 0x001fe2000f8e02ff */
[----:B------:R-:W-:Y:S01]  /*10b0*/  SHF.R.S32.HI R13, RZ, 0x1f, R10 ;  /* 0x0000001fff0d7819 */ /* 0x000fe2000001140a */
[----:B------:R-:W-:Y:S01]  /*10c0*/  BSSY B0, `(.L_x_3292) ;  /* 0x0000023000007945 */ /* 0x000fe20003800000 */
[----:B------:R-:W-:Y:S02]  /*10d0*/  LEA.HI R2, R2, R5, RZ, 0x6 ;  /* 0x0000000502027211 */ /* 0x000fe400078f30ff */
[----:B------:R-:W-:-:S02]  /*10e0*/  IADD3 R10, P0, P2, R10, R12, R11 ;  /* 0x0000000c0a0a7210 */ /* 0x000fc40007a1e00b */
[----:B------:R-:W-:Y:S02]  /*10f0*/  LOP3.LUT R5, R2, 0xffffffc0, RZ, 0xc0, !PT ;  /* 0xffffffc002057812 */ /* 0x000fe400078ec0ff */
[----:B------:R-:W-:Y:S02]  /*1100*/  SHF.R.S32.HI R14, RZ, 0x1f, R11 ;  /* 0x0000001fff0e7819 */ /* 0x000fe4000001140b */
[----:B------:R-:W-:Y:S01]  /*1110*/  IADD3 R2, -R4, R5, RZ ;  /* 0x0000000504027210 */ /* 0x000fe20007ffe1ff */
[----:B------:R-:W-:Y:S01]  /*1120*/  IMAD R5, R9, UR6, R16 ;  /* 0x0000000609057c24 */ /* 0x000fe2000f8e0210 */
[----:B------:R-:W-:Y:S02]  /*1130*/  SHF.R.S32.HI R12, RZ, 0x1f, R12 ;  /* 0x0000001fff0c7819 */ /* 0x000fe4000001140c */
[----:B------:R-:W-:Y:S02]  /*1140*/  ISETP.GE.OR P1, PT, R3, R2, P1 ;  /* 0x000000020300720c */ /* 0x000fe40000f26670 */
[----:B------:R-:W-:-:S03]  /*1150*/  IADD3.X R11, R13, R12, R14, P0, P2 ;  /* 0x0000000c0d0b7210 */ /* 0x000fc600007e440e */
[----:B------:R-:W-:-:S05]  /*1160*/  IMAD.WIDE.U32 R8, R8, UR6, R10 ;  /* 0x0000000608087c25 */ /* 0x000fca000f8e000a */
[----:B------:R-:W-:-:S03]  /*1170*/  IADD3 R5, R9, R5, RZ ;  /* 0x0000000509057210 */ /* 0x000fc60007ffe0ff */
[----:B------:R-:W-:Y:S05]  /*1180*/  @P1 BRA `(.L_x_3293) ;  /* 0x0000000000581947 */ /* 0x000fea0003800000 */
[----:B------:R-:W0:Y:S01]  /*1190*/  LDC.64 R12, c[0x0][0x2a8] ;  /* 0x0000aa00ff0c7b82 */ /* 0x000e220000000a00 */
[----:B------:R-:W-:Y:S01]  /*11a0*/  IADD3 R10, P0, P1, R7, R4, R3 ;  /* 0x00000004070a7210 */ /* 0x000fe2000791e003 */
[----:B------:R-:W-:Y:S01]  /*11b0*/  ULDC.64 UR8, c[0x0][0x2b0] ;  /* 0x0000ac0000087ab9 */ /* 0x000fe20000000a00 */
[----:B------:R-:W-:Y:S02]  /*11c0*/  SHF.R.S32.HI R11, RZ, 0x1f, R7 ;  /* 0x0000001fff0b7819 */ /* 0x000fe40000011407 */
[----:B------:R-:W-:Y:S02]  /*11d0*/  SHF.R.S32.HI R2, RZ, 0x1f, R4 ;  /* 0x0000001fff027819 */ /* 0x000fe40000011404 */
[----:B------:R-:W-:-:S04]  /*11e0*/  SHF.R.S32.HI R7, RZ, 0x1f, R3 ;  /* 0x0000001fff077819 */ /* 0x000fc80000011403 */
[----:B------:R-:W-:Y:S02]  /*11f0*/  IADD3.X R11, R11, R2, R7, P0, P1 ;  /* 0x000000020b0b7210 */ /* 0x000fe400007e2407 */
[----:B------:R-:W-:Y:S01]  /*1200*/  FSETP.NEU.FTZ.AND P0, PT, R40, -INF , PT ;  /* 0xff8000002800780b */ /* 0x000fe20003f1d000 */
[C---:B0-----:R-:W-:Y:S02]  /*1210*/  IMAD R2, R12.reuse, UR7, RZ ;  /* 0x000000070c027c24 */ /* 0x041fe4000f8e02ff */
[----:B------:R-:W-:-:S04]  /*1220*/  IMAD.WIDE.U32 R10, R12, UR6, R10 ;  /* 0x000000060c0a7c25 */ /* 0x000fc8000f8e000a */
[----:B------:R-:W-:Y:S02]  /*1230*/  IMAD R7, R13, UR6, R2 ;  /* 0x000000060d077c24 */ /* 0x000fe4000f8e0202 */
[----:B------:R-:W-:Y:S01]  /*1240*/  FMUL.FTZ R2, R40, 1.4426950216293334961 ;  /* 0x3fb8aa3b28027820 */ /* 0x000fe20000410000 */
[----:B------:R-:W-:Y:S02]  /*1250*/  IMAD R13, R39, UR8, RZ ;  /* 0x00000008270d7c24 */ /* 0x000fe4000f8e02ff */
[----:B------:R-:W-:Y:S02]  /*1260*/  IADD3 R11, R11, R7, RZ ;  /* 0x000000070b0b7210 */ /* 0x000fe40007ffe0ff */
[C---:B------:R-:W-:Y:S02]  /*1270*/  IMAD R7, R0.reuse, UR9, R13 ;  /* 0x0000000900077c24 */ /* 0x040fe4000f8e020d */
[----:B------:R-:W-:Y:S01]  /*1280*/  IMAD.WIDE.U32 R10, R0, UR8, R10 ;  /* 0x00000008000a7c25 */ /* 0x000fe2000f8e000a */
[----:B------:R-:W-:-:S04]  /*1290*/  ULDC.64 UR8, c[0x0][0x2a0] ;  /* 0x0000a80000087ab9 */ /* 0x000fc80000000a00 */
[----:B------:R-:W-:Y:S02]  /*12a0*/  IADD3 R7, R11, R7, RZ ;  /* 0x000000070b077210 */ /* 0x000fe40007ffe0ff */
[----:B------:R-:W-:-:S04]  /*12b0*/  LEA R12, P1, R10, UR8, 0x2 ;  /* 0x000000080a0c7c11 */ /* 0x000fc8000f8210ff */
[----:B------:R-:W-:Y:S02]  /*12c0*/  LEA.HI.X R13, R10, UR9, R7, 0x2, P1 ;  /* 0x000000090a0d7c11 */ /* 0x000fe400088f1407 */
[----:B------:R-:W-:-:S05]  /*12d0*/  FSEL R7, R2, RZ, P0 ;  /* 0x000000ff02077208 */ /* 0x000fca0000000000 */
[----:B------:R0:W-:Y:S02]  /*12e0*/  STG.E desc[UR4][R12.64], R7 ;  /* 0x000000070c007986 */ /* 0x0001e4000c101904 */
.L_x_3293:
[----:B------:R-:W-:Y:S05]  /*12f0*/  BSYNC B0 ;  /* 0x0000000000007941 */ /* 0x000fea0003800000 */
.L_x_3292:
[----:B------:R-:W-:Y:S01]  /*1300*/  ULDC.64 UR10, c[0x0][0x2e8] ;  /* 0x0000ba00000a7ab9 */ /* 0x000fe20000000a00 */
[----:B------:R-:W-:Y:S01]  /*1310*/  ULDC.64 UR8, c[0x0][0x2d8] ;  /* 0x0000b60000087ab9 */ /* 0x000fe20000000a00 */
[----:B------:R-:W-:Y:S01]  /*1320*/  ISETP.NE.U32.AND P0, PT, RZ, UR10, PT ;  /* 0x0000000aff007c0c */ /* 0x000fe2000bf05070 */
[----:B------:R-:W-:Y:S01]  /*1330*/  IMAD R39, R39, UR8, RZ ;  /* 0x0000000827277c24 */ /* 0x000fe2000f8e02ff */
[----:B------:R-:W-:Y:S02]  /*1340*/  MOV R4, R8 ;  /* 0x0000000800047202 */ /* 0x000fe40000000f00 */
[----:B------:R-:W-:Y:S01]  /*1350*/  ISETP.NE.AND.EX P0, PT, RZ, UR11, PT, P0 ;  /* 0x0000000bff007c0c */ /* 0x000fe2000bf05300 */
[C---:B------:R-:W-:Y:S02]  /*1360*/  IMAD R39, R0.reuse, UR9, R39 ;  /* 0x0000000900277c24 */ /* 0x040fe4000f8e0227 */
[----:B------:R-:W-:Y:S01]  /*1370*/  IMAD.WIDE.U32 R4, R0, UR8, R4 ;  /* 0x0000000800047c25 */ /* 0x000fe2000f8e0004 */
[----:B------:R-:W-:Y:S01]  /*1380*/  ISETP.NE.OR P0, PT, R3, RZ, !P0 ;  /* 0x000000ff0300720c */ /* 0x000fe20004705670 */
[----:B------:R-:W-:-:S02]  /*1390*/  ULDC.64 UR8, c[0x0][0x2b8] ;  /* 0x0000ae0000087ab9 */ /* 0x000fc40000000a00 */
[----:B------:R-:W-:Y:S02]  /*13a0*/  LEA R8, P1, R4, UR8, 0x2 ;  /* 0x0000000804087c11 */ /* 0x000fe4000f8210ff */
[----:B------:R-:W-:-:S04]  /*13b0*/  IADD3 R5, R5, R39, RZ ;  /* 0x0000002705057210 */ /* 0x000fc80007ffe0ff */
        /* <DEDUP_REMOVED lines=8> */
[----:B------:R-:W3:Y:S01]  /*1440*/  LDC R5, c[0x0][0x220] ;  /* 0x00008800ff057b82 */ /* 0x000ee20000000800 */
[----:B------:R-:W-:Y:S02]  /*1450*/  ULDC UR7, c[0x0][0x2e0] ;  /* 0x0000b80000077ab9 */ /* 0x000fe40000000800 */
[----:B------:R-:W-:-:S05]  /*1460*/  IMAD R6, R6, UR7, R32 ;  /* 0x0000000706067c24 */ /* 0x000fca000f8e0220 */
[----:B------:R-:W4:Y:S01]  /*1470*/  LDC.64 R2, c[0x0][0x2e8] ;  /* 0x0000ba00ff027b82 */ /* 0x000f220000000a00 */
[----:B---3--:R-:W-:-:S04]  /*1480*/  IMAD R5, R6, R5, UR6 ;  /* 0x0000000606057e24 */ /* 0x008fc8000f8e0205 */
[----:B----4-:R-:W-:-:S05]  /*1490*/  IMAD.WIDE R2, R5, 0x4, R2 ;  /* 0x0000000405027825 */ /* 0x010fca00078e0202 */
[----:B------:R-:W-:Y:S01]  /*14a0*/  STG.E desc[UR4][R2.64], RZ ;  /* 0x000000ff02007986 */ /* 0x000fe2000c101904 */
[----:B------:R-:W-:Y:S05]  /*14b0*/  EXIT ;  /* 0x000000000000794d */ /* 0x000fea0003800000 */
.L_x_3294:
        /* <DEDUP_REMOVED lines=12> */
.L_x_3322:


//--------------------- .nv.global.init           --------------------------
	.section	.nv.global.init,"aw",@progbits
.nv.global.init:
	.type		$str$23,@object
	.size		$str$23,($str$24 - $str$23)
$str$23:
        /*0000*/ 	.byte	0x28, 0x61, 0x64, 0x64, 0x72, 0x65, 0x73, 0x73, 0x20, 0x26, 0x20, 0x6d, 0x61, 0x73, 0x6b, 0x29
        /*0010*/ 	.byte	0x20, 0x3d, 0x3d, 0x20, 0x30, 0x00
	.type		$str$24,@object
	.size		$str$24,(__unnamed_5 - $str$24)
$str$24:
        /*0016*/ 	.byte	0x2f, 0x74, 0x6d, 0x70, 0x2f, 0x6f, 0x73, 0x73, 0x5f, 0x6b, 0x65, 0x72, 0x6e, 0x65, 0x6c, 0x73
        /*0026*/ 	.byte	0x5f, 0x73, 0x72, 0x63, 0x2f, 0x66, 0x6c, 0x61, 0x73, 0x68, 0x5f, 0x61, 0x74, 0x74, 0x65, 0x6e
        /*0036*/ 	.byte	0x74, 0x69, 0x6f, 0x6e, 0x2f, 0x63, 0x73, 0x72, 0x63, 0x2f, 0x63, 0x75, 0x74, 0x6c, 0x61, 0x73
        /*0046*/ 	.byte	0x73, 0x2f, 0x69, 0x6e, 0x63, 0x6c, 0x75, 0x64, 0x65, 0x2f, 0x63, 0x75, 0x74, 0x65, 0x2f, 0x70
        /*0056*/ 	.byte	0x6f, 0x69, 0x6e, 0x74, 0x65, 0x72, 0x5f, 0x66, 0x6c, 0x61, 0x67, 0x67, 0x65, 0x64, 0x2e, 0x68
        /*0066*/ 	.byte	0x70, 0x70, 0x00
	.type		__unnamed_5,@object
	.size		__unnamed_5,(__unnamed_2 - __unnamed_5)
__unnamed_5:
        /*0069*/ 	.byte	0x61, 0x75, 0x74, 0x6f, 0x20, 0x63, 0x75, 0x74, 0x65, 0x3a, 0x3a, 0x61, 0x73, 0x5f, 0x70, 0x6f
        /* <DEDUP_REMOVED lines=19> */
        /*01a9*/ 	.byte	0x3a, 0x43, 0x3c, 0x33, 0x32, 0x3e, 0x3e, 0x3e, 0x3e, 0x5d, 0x00
	.type		__unnamed_2,@object
	.size		__unnamed_2,(__unnamed_4 - __unnamed_2)
__unnamed_2:
        /* <DEDUP_REMOVED lines=22> */
        /*0314*/ 	.byte	0x3e, 0x3e, 0x3e, 0x20, 0x26, 0x5d, 0x00
	.type		__unnamed_4,@object
	.size		__unnamed_4,(__unnamed_3 - __unnamed_4)
__unnamed_4:
        /* <DEDUP_REMOVED lines=23> */
        /*048b*/ 	.byte	0x3a, 0x43, 0x3c, 0x34, 0x30, 0x39, 0x36, 0x3e, 0x3e, 0x3e, 0x3e, 0x3e, 0x5d, 0x00
	.type		__unnamed_3,@object
	.size		__unnamed_3,(__unnamed_1 - __unnamed_3)
__unnamed_3:
        /* <DEDUP_REMOVED lines=24> */
	.type		__unnamed_1,@object
	.size		__unnamed_1,(.L_0 - __unnamed_1)
__unnamed_1:
        /* <DEDUP_REMOVED lines=28> */
        /*07d9*/ 	.byte	0x31, 0x39, 0x32, 0x3e, 0x3e, 0x3e, 0x3e, 0x3e, 0x20, 0x26, 0x5d, 0x00
.L_0:


//--------------------- .nv.shared._ZN7cutlass13device_kernelIN5flash11enable_sm90INS1_16FlashAttnBwdSm90INS1_25CollectiveMainloopBwdSm90ILi2ELi2ELi2EN4cute5tupleIJNS5_1CILi1EEES8_S8_EEENS6_IJNS7_ILi64EEENS7_ILi128EEENS7_ILi96EEEEEENS_6half_tEfNS_4arch4Sm90ELb0ELb0ELb1ELb0ELb0ELb1ELb0ELb0ELi2ELi1ELi2ELi1ELb1EEENS1_21CollectiveEpilogueBwdISD_SE_SG_Li256ELb0ELb0ELi1EEENS1_19SingleTileSchedulerILb0ELb0ELb0ELi128EEEEEEEEEvNT_6ParamsE --------------------------
	.section	.nv.shared._ZN7cutlass13device_kernelIN5flash11enable_sm90INS1_16FlashAttnBwdSm90INS1_25CollectiveMainloopBwdSm90ILi2ELi2ELi2EN4cute5tupleIJNS5_1CILi1EEES8_S8_EEENS6_IJNS7_ILi64EEENS7_ILi128EEENS7_ILi96EEEEEENS_6half_tEfNS_4arch4Sm90ELb0ELb0ELb1ELb0ELb0ELb1ELb0ELb0ELi2ELi1ELi2ELi1ELb1EEENS1_21CollectiveEpilogueBwdISD_SE_SG_Li256ELb0ELb0ELi1EEENS1_19SingleTileSchedulerILb0ELb0ELb0ELi128EEEEEEEEEvNT_6ParamsE,"aw",@nobits
	.sectionflags	@""
	.align	16
	.zero		1024


//--------------------- .nv.shared.reserved.0     --------------------------
	.section	.nv.shared.reserved.0,"aw",@nobits
	.weak		__nv_reservedSMEM_offset_0_alias
	.size		__nv_reservedSMEM_offset_0_alias, 0, 0
	.other		__nv_reservedSMEM_offset_0_alias,@"STO_CUDA_RESERVED_SHARED STV_DEFAULT"
__nv_reservedSMEM_offset_0_alias:
	.zero		0


//--------------------- .nv.global                --------------------------
	.section	.nv.global,"aw",@nobits
.nv.global:
	.type		_ZN73_INTERNAL_81be74fe_37_flash_bwd_hdim96_fp16_softcap_sm90_cu_1f2e7571_28404cute1_E,@object
	.size		_ZN73_INTERNAL_81be74fe_37_flash_bwd_hdim96_fp16_softcap_sm90_cu_1f2e7571_28404cute1_E,(_ZN73_INTERNAL_81be74fe_37_flash_bwd_hdim96_fp16_softcap_sm90_cu_1f2e7571_28404cuda3std3__45__cpo6cbeginE - _ZN73_INTERNAL_81be74fe_37_flash_bwd_hdim96_fp16_softcap_sm90_cu_1f2e7571_28404cute1_E)
_ZN73_INTERNAL_81be74fe_37_flash_bwd_hdim96_fp16_softcap_sm90_cu_1f2e7571_28404cute1_E:
	.zero		1
	.type		_ZN73_INTERNAL_81be74fe_37_flash_bwd_hdim96_fp16_softcap_sm90_cu_1f2e7571_28404cuda3std3__45__cpo6cbeginE,@object
	.size		_ZN73_INTERNAL_81be74fe_37_flash_bwd_hdim96_fp16_softcap_sm90_cu_1f2e7571_28404cuda3std3__45__cpo6cbeginE,(_ZN73_INTERNAL_81be74fe_37_flash_bwd_hdim96_fp16_softcap_sm90_cu_1f2e7571_28404cuda3std3__48in_placeE - _ZN73_INTERNAL_81be74fe_37_flash_bwd_hdim96_fp16_softcap_sm90_cu_1f2e7571_28404cuda3std3__45__cpo6cbeginE)
_ZN73_INTERNAL_81be74fe_37_flash_bwd_hdim96_fp16_softcap_sm90_cu_1f2e7571_28404cuda3std3__45__cpo6cbeginE:
	.zero		1
	.type		_ZN73_INTERNAL_81be74fe_37_flash_bwd_hdim96_fp16_softcap_sm90_cu_1f2e7571_28404cuda3std3__48in_placeE,@object
	.size		_ZN73_INTERNAL_81be74fe_37_flash_bwd_hdim96_fp16_softcap_sm90_cu_1f2e7571_28404cuda3std3__48in_placeE,(_ZN73_INTERNAL_81be74fe_37_flash_bwd_hdim96_fp16_softcap_sm90_cu_1f2e7571_28404cuda3std6ranges3__45__cpo9iter_moveE - _ZN73_INTERNAL_81be74fe_37_flash_bwd_hdim96_fp16_softcap_sm90_cu_1f2e7571_28404cuda3std3__48in_placeE)
_ZN73_INTERNAL_81be74fe_37_flash_bwd_hdim96_fp16_softcap_sm90_cu_1f2e7571_28404cuda3std3__48in_placeE:
	.zero		1
	.type		_ZN73_INTERNAL_81be74fe_37_flash_bwd_hdim96_fp16_softcap_sm90_cu_1f2e7571_28404cuda3std6ranges3__45__cpo9iter_moveE,@object
	.size		_ZN73_INTERNAL_81be74fe_37_flash_bwd_hdim96_fp16_softcap_sm90_cu_1f2e7571_28404cuda3std6ranges3__45__cpo9iter_moveE,(_ZN73_INTERNAL_81be74fe_37_flash_bwd_hdim96_fp16_softcap_sm90_cu_1f2e7571_28404cuda3std3__45__cpo5beginE - _ZN73_INTERNAL_81be74fe_37_flash_bwd_hdim96_fp16_softcap_sm90_cu_1f2e7571_28404cuda3std6ranges3__45__cpo9iter_moveE)
_ZN73_INTERNAL_81be74fe_37_flash_bwd_hdim96_fp16_softcap_sm90_cu_1f2e7571_28404cuda3std6ranges3__45__cpo9iter_moveE:
	.zero		1
	.type		_ZN73_INTERNAL_81be74fe_37_flash_bwd_hdim96_fp16_softcap_sm90_cu_1f2e7571_28404cuda3std3__45__cpo5beginE,@object
	.size		_ZN73_INTERNAL_81be74fe_37_flash_bwd_hdim96_fp16_softcap_sm90_cu_1f2e7571_28404cuda3std3__45__cpo5beginE,(_ZN73_INTERNAL_81be74fe_37_flash_bwd_hdim96_fp16_softcap_sm90_cu_1f2e7571_28404cuda3std3__475_GLOBAL__N__81be74fe_37_flash_bwd_hdim96_fp16_softcap_sm90_cu_1f2e7571_28406ignoreE - _ZN73_INTERNAL_81be74fe_37_flash_bwd_hdim96_fp16_softcap_sm90_cu_1f2e7571_28404cuda3std3__45__cpo5beginE)
_ZN73_INTERNAL_81be74fe_37_flash_bwd_hdim96_fp16_softcap_sm90_cu_1f2e7571_28404cuda3std3__45__cpo5beginE:
	.zero		1
	.type		_ZN73_INTERNAL_81be74fe_37_flash_bwd_hdim96_fp16_softcap_sm90_cu_1f2e7571_28404cuda3std3__475_GLOBAL__N__81be74fe_37_flash_bwd_hdim96_fp16_softcap_sm90_cu_1f2e7571_28406ignoreE,@object
	.size		_ZN73_INTERNAL_81be74fe_37_flash_bwd_hdim96_fp16_softcap_sm90_cu_1f2e7571_28404cuda3std3__475_GLOBAL__N__81be74fe_37_flash_bwd_hdim96_fp16_softcap_sm90_cu_1f2e7571_28406ignoreE,(_ZN73_INTERNAL_81be74fe_37_flash_bwd_hdim96_fp16_softcap_sm90_cu_1f2e7571_28404cute7productE - _ZN73_INTERNAL_81be74fe_37_flash_bwd_hdim96_fp16_softcap_sm90_cu_1f2e7571_28404cuda3std3__475_GLOBAL__N__81be74fe_37_flash_bwd_hdim96_fp16_softcap_sm90_cu_1f2e7571_28406ignoreE)
_ZN73_INTERNAL_81be74fe_37_flash_bwd_hdim96_fp16_softcap_sm90_cu_1f2e7571_28404cuda3std3__475_GLOBAL__N__81be74fe_37_flash_bwd_hdim96_fp16_softcap_sm90_cu_1f2e7571_28406ignoreE:
	.zero		1
	.type		_ZN73_INTERNAL_81be74fe_37_flash_bwd_hdim96_fp16_softcap_sm90_cu_1f2e7571_28404cute7productE,@object
	.size		_ZN73_INTERNAL_81be74fe_37_flash_bwd_hdim96_fp16_softcap_sm90_cu_1f2e7571_28404cute7productE,(_ZN73_INTERNAL_81be74fe_37_flash_bwd_hdim96_fp16_softcap_sm90_cu_1f2e7571_28404cuda3std3__45__cpo3endE - _ZN73_INTERNAL_81be74fe_37_flash_bwd_hdim96_fp16_softcap_sm90_cu_1f2e7571_28404cute7productE)
_ZN73_INTERNAL_81be74fe_37_flash_bwd_hdim96_fp16_softcap_sm90_cu_1f2e7571_28404cute7productE:
	.zero		1
	.type		_ZN73_INTERNAL_81be74fe_37_flash_bwd_hdim96_fp16_softcap_sm90_cu_1f2e7571_28404cuda3std3__45__cpo3endE,@object
	.size		_ZN73_INTERNAL_81be74fe_37_flash_bwd_hdim96_fp16_softcap_sm90_cu_1f2e7571_28404cuda3std3__45__cpo3endE,(_ZN73_INTERNAL_81be74fe_37_flash_bwd_hdim96_fp16_softcap_sm90_cu_1f2e7571_28404cuda3std3__419piecewise_constructE - _ZN73_INTERNAL_81be74fe_37_flash_bwd_hdim96_fp16_softcap_sm90_cu_1f2e7571_28404cuda3std3__45__cpo3endE)
_ZN73_INTERNAL_81be74fe_37_flash_bwd_hdim96_fp16_softcap_sm90_cu_1f2e7571_28404cuda3std3__45__cpo3endE:
	.zero		1
	.type		_ZN73_INTERNAL_81be74fe_37_flash_bwd_hdim96_fp16_softcap_sm90_cu_1f2e7571_28404cuda3std3__419piecewise_constructE,@object
	.size		_ZN73_INTERNAL_81be74fe_37_flash_bwd_hdim96_fp16_softcap_sm90_cu_1f2e7571_28404cuda3std3__419piecewise_constructE,(_ZN73_INTERNAL_81be74fe_37_flash_bwd_hdim96_fp16_softcap_sm90_cu_1f2e7571_28404cuda3std3__45__cpo4cendE - _ZN73_INTERNAL_81be74fe_37_flash_bwd_hdim96_fp16_softcap_sm90_cu_1f2e7571_28404cuda3std3__419piecewise_constructE)
_ZN73_INTERNAL_81be74fe_37_flash_bwd_hdim96_fp16_softcap_sm90_cu_1f2e7571_28404cuda3std3__419piecewise_constructE:
	.zero		1
	.type		_ZN73_INTERNAL_81be74fe_37_flash_bwd_hdim96_fp16_softcap_sm90_cu_1f2e7571_28404cuda3std3__45__cpo4cendE,@object
	.size		_ZN73_INTERNAL_81be74fe_37_flash_bwd_hdim96_fp16_softcap_sm90_cu_1f2e7571_28404cuda3std3__45__cpo4cendE,(_ZN73_INTERNAL_81be74fe_37_flash_bwd_hdim96_fp16_softcap_sm90_cu_1f2e7571_28404cuda3std6ranges3__45__cpo4swapE - _ZN73_INTERNAL_81be74fe_37_flash_bwd_hdim96_fp16_softcap_sm90_cu_1f2e7571_28404cuda3std3__45__cpo4cendE)
_ZN73_INTERNAL_81be74fe_37_flash_bwd_hdim96_fp16_softcap_sm90_cu_1f2e7571_28404cuda3std3__45__cpo4cendE:
	.zero		1
	.type		_ZN73_INTERNAL_81be74fe_37_flash_bwd_hdim96_fp16_softcap_sm90_cu_1f2e7571_28404cuda3std6ranges3__45__cpo4swapE,@object
	.size		_ZN73_INTERNAL_81be74fe_37_flash_bwd_hdim96_fp16_softcap_sm90_cu_1f2e7571_28404cuda3std6ranges3__45__cpo4swapE,(.L_12 - _ZN73_INTERNAL_81be74fe_37_flash_bwd_hdim96_fp16_softcap_sm90_cu_1f2e7571_28404cuda3std6ranges3__45__cpo4swapE)
_ZN73_INTERNAL_81be74fe_37_flash_bwd_hdim96_fp16_softcap_sm90_cu_1f2e7571_28404cuda3std6ranges3__45__cpo4swapE:
	.zero		1
.L_12:


//--------------------- .nv.shared._ZN7cutlass13device_kernelIN5flash11enable_sm90INS1_16FlashAttnBwdSm90INS1_25CollectiveMainloopBwdSm90ILi2ELi2ELi2EN4cute5tupleIJNS5_1CILi1EEES8_S8_EEENS6_IJNS7_ILi64EEENS7_ILi128EEENS7_ILi96EEEEEENS_6half_tEfNS_4arch4Sm90ELb0ELb0ELb1ELb0ELb1ELb1ELb0ELb0ELi2ELi1ELi2ELi1ELb1EEENS1_21CollectiveEpilogueBwdISD_SE_SG_Li256ELb0ELb0ELi1EEENS1_19SingleTileSchedulerILb0ELb0ELb0ELi128EEEEEEEEEvNT_6ParamsE --------------------------
	.section	.nv.shared._ZN7cutlass13device_kernelIN5flash11enable_sm90INS1_16FlashAttnBwdSm90INS1_25CollectiveMainloopBwdSm90ILi2ELi2ELi2EN4cute5tupleIJNS5_1CILi1EEES8_S8_EEENS6_IJNS7_ILi64EEENS7_ILi128EEENS7_ILi96EEEEEENS_6half_tEfNS_4arch4Sm90ELb0ELb0ELb1ELb0ELb1ELb1ELb0ELb0ELi2ELi1ELi2ELi1ELb1EEENS1_21CollectiveEpilogueBwdISD_SE_SG_Li256ELb0ELb0ELi1EEENS1_19SingleTileSchedulerILb0ELb0ELb0ELi128EEEEEEEEEvNT_6ParamsE,"aw",@nobits
	.sectionflags	@""
	.align	16
	.zero		1024


//--------------------- .nv.shared._ZN7cutlass13device_kernelIN5flash11enable_sm90INS1_16FlashAttnBwdSm90INS1_25CollectiveMainloopBwdSm90ILi2ELi2ELi2EN4cute5tupleIJNS5_1CILi1EEES8_S8_EEENS6_IJNS7_ILi64EEENS7_ILi128EEENS7_ILi96EEEEEENS_6half_tEfNS_4arch4Sm90ELb0ELb0ELb1ELb0ELb0ELb1ELb0ELb0ELi2ELi1ELi2ELi1ELb1EEENS1_24CollectiveEpilogueBwdGQAISD_fSG_Li256ELb0ELb0EEENS1_19SingleTileSchedulerILb0ELb0ELb0ELi128EEEEEEEEEvNT_6ParamsE --------------------------
	.section	.nv.shared._ZN7cutlass13device_kernelIN5flash11enable_sm90INS1_16FlashAttnBwdSm90INS1_25CollectiveMainloopBwdSm90ILi2ELi2ELi2EN4cute5tupleIJNS5_1CILi1EEES8_S8_EEENS6_IJNS7_ILi64EEENS7_ILi128EEENS7_ILi96EEEEEENS_6half_tEfNS_4arch4Sm90ELb0ELb0ELb1ELb0ELb0ELb1ELb0ELb0ELi2ELi1ELi2ELi1ELb1EEENS1_24CollectiveEpilogueBwdGQAISD_fSG_Li256ELb0ELb0EEENS1_19SingleTileSchedulerILb0ELb0ELb0ELi128EEEEEEEEEvNT_6ParamsE,"aw",@nobits
	.sectionflags	@""
	.align	16
	.zero		1024


//--------------------- .nv.shared._ZN7cutlass13device_kernelIN5flash11enable_sm90INS1_16FlashAttnBwdSm90INS1_25CollectiveMainloopBwdSm90ILi2ELi2ELi2EN4cute5tupleIJNS5_1CILi1EEES8_S8_EEENS6_IJNS7_ILi64EEENS7_ILi128EEENS7_ILi96EEEEEENS_6half_tEfNS_4arch4Sm90ELb0ELb0ELb1ELb0ELb1ELb1ELb0ELb0ELi2ELi1ELi2ELi1ELb1EEENS1_24CollectiveEpilogueBwdGQAISD_fSG_Li256ELb0ELb1EEENS1_19SingleTileSchedulerILb0ELb0ELb0ELi128EEEEEEEEEvNT_6ParamsE --------------------------
	.section	.nv.shared._ZN7cutlass13device_kernelIN5flash11enable_sm90INS1_16FlashAttnBwdSm90INS1_25CollectiveMainloopBwdSm90ILi2ELi2ELi2EN4cute5tupleIJNS5_1CILi1EEES8_S8_EEENS6_IJNS7_ILi64EEENS7_ILi128EEENS7_ILi96EEEEEENS_6half_tEfNS_4arch4Sm90ELb0ELb0ELb1ELb0ELb1ELb1ELb0ELb0ELi2ELi1ELi2ELi1ELb1EEENS1_24CollectiveEpilogueBwdGQAISD_fSG_Li256ELb0ELb1EEENS1_19SingleTileSchedulerILb0ELb0ELb0ELi128EEEEEEEEEvNT_6ParamsE,"aw",@nobits
	.sectionflags	@""
	.align	16
	.zero		1024


//--------------------- .nv.shared._ZN7cutlass13device_kernelIN5flash11enable_sm90INS1_16FlashAttnBwdSm90INS1_25CollectiveMainloopBwdSm90ILi2ELi2ELi2EN4cute5tupleIJNS5_1CILi1EEES8_S8_EEENS6_IJNS7_ILi64EEENS7_ILi128EEENS7_ILi96EEEEEENS_6half_tEfNS_4arch4Sm90ELb0ELb0ELb1ELb1ELb0ELb1ELb0ELb0ELi2ELi1ELi2ELi1ELb1EEENS1_21CollectiveEpilogueBwdISD_SE_SG_Li256ELb1ELb0ELi1EEENS1_19SingleTileSchedulerILb1ELb0ELb0ELi128EEEEEEEEEvNT_6ParamsE --------------------------
	.section	.nv.shared._ZN7cutlass13device_kernelIN5flash11enable_sm90INS1_16FlashAttnBwdSm90INS1_25CollectiveMainloopBwdSm90ILi2ELi2ELi2EN4cute5tupleIJNS5_1CILi1EEES8_S8_EEENS6_IJNS7_ILi64EEENS7_ILi128EEENS7_ILi96EEEEEENS_6half_tEfNS_4arch4Sm90ELb0ELb0ELb1ELb1ELb0ELb1ELb0ELb0ELi2ELi1ELi2ELi1ELb1EEENS1_21CollectiveEpilogueBwdISD_SE_SG_Li256ELb1ELb0ELi1EEENS1_19SingleTileSchedulerILb1ELb0ELb0ELi128EEEEEEEEEvNT_6ParamsE,"aw",@nobits
	.sectionflags	@""
	.align	16
	.zero		1024


//--------------------- .nv.shared._ZN7cutlass13device_kernelIN5flash11enable_sm90INS1_16FlashAttnBwdSm90INS1_25CollectiveMainloopBwdSm90ILi2ELi2ELi2EN4cute5tupleIJNS5_1CILi1EEES8_S8_EEENS6_IJNS7_ILi64EEENS7_ILi128EEENS7_ILi96EEEEEENS_6half_tEfNS_4arch4Sm90ELb0ELb0ELb1ELb1ELb1ELb1ELb0ELb0ELi2ELi1ELi2ELi1ELb1EEENS1_21CollectiveEpilogueBwdISD_SE_SG_Li256ELb1ELb0ELi1EEENS1_19SingleTileSchedulerILb1ELb0ELb0ELi128EEEEEEEEEvNT_6ParamsE --------------------------
	.section	.nv.shared._ZN7cutlass13device_kernelIN5flash11enable_sm90INS1_16FlashAttnBwdSm90INS1_25CollectiveMainloopBwdSm90ILi2ELi2ELi2EN4cute5tupleIJNS5_1CILi1EEES8_S8_EEENS6_IJNS7_ILi64EEENS7_ILi128EEENS7_ILi96EEEEEENS_6half_tEfNS_4arch4Sm90ELb0ELb0ELb1ELb1ELb1ELb1ELb0ELb0ELi2ELi1ELi2ELi1ELb1EEENS1_21CollectiveEpilogueBwdISD_SE_SG_Li256ELb1ELb0ELi1EEENS1_19SingleTileSchedulerILb1ELb0ELb0ELi128EEEEEEEEEvNT_6ParamsE,"aw",@nobits
	.sectionflags	@""
	.align	16
	.zero		1024


//--------------------- .nv.shared._ZN7cutlass13device_kernelIN5flash11enable_sm90INS1_16FlashAttnBwdSm90INS1_25CollectiveMainloopBwdSm90ILi2ELi2ELi2EN4cute5tupleIJNS5_1CILi1EEES8_S8_EEENS6_IJNS7_ILi64EEENS7_ILi128EEENS7_ILi96EEEEEENS_6half_tEfNS_4arch4Sm90ELb0ELb0ELb1ELb1ELb0ELb1ELb0ELb0ELi2ELi1ELi2ELi1ELb1EEENS1_24CollectiveEpilogueBwdGQAISD_fSG_Li256ELb1ELb0EEENS1_19SingleTileSchedulerILb1ELb0ELb0ELi128EEEEEEEEEvNT_6ParamsE --------------------------
	.section	.nv.shared._ZN7cutlass13device_kernelIN5flash11enable_sm90INS1_16FlashAttnBwdSm90INS1_25CollectiveMainloopBwdSm90ILi2ELi2ELi2EN4cute5tupleIJNS5_1CILi1EEES8_S8_EEENS6_IJNS7_ILi64EEENS7_ILi128EEENS7_ILi96EEEEEENS_6half_tEfNS_4arch4Sm90ELb0ELb0ELb1ELb1ELb0ELb1ELb0ELb0ELi2ELi1ELi2ELi1ELb1EEENS1_24CollectiveEpilogueBwdGQAISD_fSG_Li256ELb1ELb0EEENS1_19SingleTileSchedulerILb1ELb0ELb0ELi128EEEEEEEEEvNT_6ParamsE,"aw",@nobits
	.sectionflags	@""
	.align	16
	.zero		1024


//--------------------- .nv.shared._ZN7cutlass13device_kernelIN5flash11enable_sm90INS1_16FlashAttnBwdSm90INS1_25CollectiveMainloopBwdSm90ILi2ELi2ELi2EN4cute5tupleIJNS5_1CILi1EEES8_S8_EEENS6_IJNS7_ILi64EEENS7_ILi128EEENS7_ILi96EEEEEENS_6half_tEfNS_4arch4Sm90ELb0ELb0ELb1ELb1ELb1ELb1ELb0ELb0ELi2ELi1ELi2ELi1ELb1EEENS1_24CollectiveEpilogueBwdGQAISD_fSG_Li256ELb1ELb1EEENS1_19SingleTileSchedulerILb1ELb0ELb0ELi128EEEEEEEEEvNT_6ParamsE --------------------------
	.section	.nv.shared._ZN7cutlass13device_kernelIN5flash11enable_sm90INS1_16FlashAttnBwdSm90INS1_25CollectiveMainloopBwdSm90ILi2ELi2ELi2EN4cute5tupleIJNS5_1CILi1EEES8_S8_EEENS6_IJNS7_ILi64EEENS7_ILi128EEENS7_ILi96EEEEEENS_6half_tEfNS_4arch4Sm90ELb0ELb0ELb1ELb1ELb1ELb1ELb0ELb0ELi2ELi1ELi2ELi1ELb1EEENS1_24CollectiveEpilogueBwdGQAISD_fSG_Li256ELb1ELb1EEENS1_19SingleTileSchedulerILb1ELb0ELb0ELi128EEEEEEEEEvNT_6ParamsE,"aw",@nobits
	.sectionflags	@""
	.align	16
	.zero		1024


//--------------------- .nv.shared._ZN7cutlass13device_kernelIN5flash11enable_sm90INS1_16FlashAttnBwdSm90INS1_25CollectiveMainloopBwdSm90ILi2ELi2ELi2EN4cute5tupleIJNS5_1CILi1EEES8_S8_EEENS6_IJNS7_ILi64EEENS7_ILi128EEENS7_ILi96EEEEEENS_6half_tEfNS_4arch4Sm90ELb0ELb1ELb1ELb0ELb0ELb1ELb0ELb0ELi2ELi1ELi2ELi1ELb1EEENS1_21CollectiveEpilogueBwdISD_SE_SG_Li256ELb0ELb0ELi1EEENS1_19SingleTileSchedulerILb0ELb0ELb0ELi128EEEEEEEEEvNT_6ParamsE --------------------------
	.section	.nv.shared._ZN7cutlass13device_kernelIN5flash11enable_sm90INS1_16FlashAttnBwdSm90INS1_25CollectiveMainloopBwdSm90ILi2ELi2ELi2EN4cute5tupleIJNS5_1CILi1EEES8_S8_EEENS6_IJNS7_ILi64EEENS7_ILi128EEENS7_ILi96EEEEEENS_6half_tEfNS_4arch4Sm90ELb0ELb1ELb1ELb0ELb0ELb1ELb0ELb0ELi2ELi1ELi2ELi1ELb1EEENS1_21CollectiveEpilogueBwdISD_SE_SG_Li256ELb0ELb0ELi1EEENS1_19SingleTileSchedulerILb0ELb0ELb0ELi128EEEEEEEEEvNT_6ParamsE,"aw",@nobits
	.sectionflags	@""
	.align	16
	.zero		1024


//--------------------- .nv.shared._ZN7cutlass13device_kernelIN5flash11enable_sm90INS1_16FlashAttnBwdSm90INS1_25CollectiveMainloopBwdSm90ILi2ELi2ELi2EN4cute5tupleIJNS5_1CILi1EEES8_S8_EEENS6_IJNS7_ILi64EEENS7_ILi128EEENS7_ILi96EEEEEENS_6half_tEfNS_4arch4Sm90ELb0ELb1ELb1ELb0ELb1ELb1ELb0ELb0ELi2ELi1ELi2ELi1ELb1EEENS1_21CollectiveEpilogueBwdISD_SE_SG_Li256ELb0ELb0ELi1EEENS1_19SingleTileSchedulerILb0ELb0ELb0ELi128EEEEEEEEEvNT_6ParamsE --------------------------
	.section	.nv.shared._ZN7cutlass13device_kernelIN5flash11enable_sm90INS1_16FlashAttnBwdSm90INS1_25CollectiveMainloopBwdSm90ILi2ELi2ELi2EN4cute5tupleIJNS5_1CILi1EEES8_S8_EEENS6_IJNS7_ILi64EEENS7_ILi128EEENS7_ILi96EEEEEENS_6half_tEfNS_4arch4Sm90ELb0ELb1ELb1ELb0ELb1ELb1ELb0ELb0ELi2ELi1ELi2ELi1ELb1EEENS1_21CollectiveEpilogueBwdISD_SE_SG_Li256ELb0ELb0ELi1EEENS1_19SingleTileSchedulerILb0ELb0ELb0ELi128EEEEEEEEEvNT_6ParamsE,"aw",@nobits
	.sectionflags	@""
	.align	16
	.zero		1024


//--------------------- .nv.shared._ZN7cutlass13device_kernelIN5flash11enable_sm90INS1_16FlashAttnBwdSm90INS1_25CollectiveMainloopBwdSm90ILi2ELi2ELi2EN4cute5tupleIJNS5_1CILi1EEES8_S8_EEENS6_IJNS7_ILi64EEENS7_ILi128EEENS7_ILi96EEEEEENS_6half_tEfNS_4arch4Sm90ELb0ELb1ELb1ELb0ELb0ELb1ELb0ELb0ELi2ELi1ELi2ELi1ELb1EEENS1_24CollectiveEpilogueBwdGQAISD_fSG_Li256ELb0ELb0EEENS1_19SingleTileSchedulerILb0ELb0ELb0ELi128EEEEEEEEEvNT_6ParamsE --------------------------
	.section	.nv.shared._ZN7cutlass13device_kernelIN5flash11enable_sm90INS1_16FlashAttnBwdSm90INS1_25CollectiveMainloopBwdSm90ILi2ELi2ELi2EN4cute5tupleIJNS5_1CILi1EEES8_S8_EEENS6_IJNS7_ILi64EEENS7_ILi128EEENS7_ILi96EEEEEENS_6half_tEfNS_4arch4Sm90ELb0ELb1ELb1ELb0ELb0ELb1ELb0ELb0ELi2ELi1ELi2ELi1ELb1EEENS1_24CollectiveEpilogueBwdGQAISD_fSG_Li256ELb0ELb0EEENS1_19SingleTileSchedulerILb0ELb0ELb0ELi128EEEEEEEEEvNT_6ParamsE,"aw",@nobits
	.sectionflags	@""
	.align	16
	.zero		1024


//--------------------- .nv.shared._ZN7cutlass13device_kernelIN5flash11enable_sm90INS1_16FlashAttnBwdSm90INS1_25CollectiveMainloopBwdSm90ILi2ELi2ELi2EN4cute5tupleIJNS5_1CILi1EEES8_S8_EEENS6_IJNS7_ILi64EEENS7_ILi128EEENS7_ILi96EEEEEENS_6half_tEfNS_4arch4Sm90ELb0ELb1ELb1ELb0ELb1ELb1ELb0ELb0ELi2ELi1ELi2ELi1ELb1EEENS1_24CollectiveEpilogueBwdGQAISD_fSG_Li256ELb0ELb1EEENS1_19SingleTileSchedulerILb0ELb0ELb0ELi128EEEEEEEEEvNT_6ParamsE --------------------------
	.section	.nv.shared._ZN7cutlass13device_kernelIN5flash11enable_sm90INS1_16FlashAttnBwdSm90INS1_25CollectiveMainloopBwdSm90ILi2ELi2ELi2EN4cute5tupleIJNS5_1CILi1EEES8_S8_EEENS6_IJNS7_ILi64EEENS7_ILi128EEENS7_ILi96EEEEEENS_6half_tEfNS_4arch4Sm90ELb0ELb1ELb1ELb0ELb1ELb1ELb0ELb0ELi2ELi1ELi2ELi1ELb1EEENS1_24CollectiveEpilogueBwdGQAISD_fSG_Li256ELb0ELb1EEENS1_19SingleTileSchedulerILb0ELb0ELb0ELi128EEEEEEEEEvNT_6ParamsE,"aw",@nobits
	.sectionflags	@""
	.align	16
	.zero		1024


//--------------------- .nv.shared._ZN7cutlass13device_kernelIN5flash11enable_sm90INS1_16FlashAttnBwdSm90INS1_25CollectiveMainloopBwdSm90ILi2ELi2ELi2EN4cute5tupleIJNS5_1CILi1EEES8_S8_EEENS6_IJNS7_ILi64EEENS7_ILi128EEENS7_ILi96EEEEEENS_6half_tEfNS_4arch4Sm90ELb0ELb1ELb1ELb1ELb0ELb1ELb0ELb0ELi2ELi1ELi2ELi1ELb1EEENS1_21CollectiveEpilogueBwdISD_SE_SG_Li256ELb1ELb0ELi1EEENS1_19SingleTileSchedulerILb1ELb0ELb0ELi128EEEEEEEEEvNT_6ParamsE --------------------------
	.section	.nv.shared._ZN7cutlass13device_kernelIN5flash11enable_sm90INS1_16FlashAttnBwdSm90INS1_25CollectiveMainloopBwdSm90ILi2ELi2ELi2EN4cute5tupleIJNS5_1CILi1EEES8_S8_EEENS6_IJNS7_ILi64EEENS7_ILi128EEENS7_ILi96EEEEEENS_6half_tEfNS_4arch4Sm90ELb0ELb1ELb1ELb1ELb0ELb1ELb0ELb0ELi2ELi1ELi2ELi1ELb1EEENS1_21CollectiveEpilogueBwdISD_SE_SG_Li256ELb1ELb0ELi1EEENS1_19SingleTileSchedulerILb1ELb0ELb0ELi128EEEEEEEEEvNT_6ParamsE,"aw",@nobits
	.sectionflags	@""
	.align	16
	.zero		1024


//--------------------- .nv.shared._ZN7cutlass13device_kernelIN5flash11enable_sm90INS1_16FlashAttnBwdSm90INS1_25CollectiveMainloopBwdSm90ILi2ELi2ELi2EN4cute5tupleIJNS5_1CILi1EEES8_S8_EEENS6_IJNS7_ILi64EEENS7_ILi128EEENS7_ILi96EEEEEENS_6half_tEfNS_4arch4Sm90ELb0ELb1ELb1ELb1ELb1ELb1ELb0ELb0ELi2ELi1ELi2ELi1ELb1EEENS1_21CollectiveEpilogueBwdISD_SE_SG_Li256ELb1ELb0ELi1EEENS1_19SingleTileSchedulerILb1ELb0ELb0ELi128EEEEEEEEEvNT_6ParamsE --------------------------
	.section	.nv.shared._ZN7cutlass13device_kernelIN5flash11enable_sm90INS1_16FlashAttnBwdSm90INS1_25CollectiveMainloopBwdSm90ILi2ELi2ELi2EN4cute5tupleIJNS5_1CILi1EEES8_S8_EEENS6_IJNS7_ILi64EEENS7_ILi128EEENS7_ILi96EEEEEENS_6half_tEfNS_4arch4Sm90ELb0ELb1ELb1ELb1ELb1ELb1ELb0ELb0ELi2ELi1ELi2ELi1ELb1EEENS1_21CollectiveEpilogueBwdISD_SE_SG_Li256ELb1ELb0ELi1EEENS1_19SingleTileSchedulerILb1ELb0ELb0ELi128EEEEEEEEEvNT_6ParamsE,"aw",@nobits
	.sectionflags	@""
	.align	16
	.zero		1024


//--------------------- .nv.shared._ZN7cutlass13device_kernelIN5flash11enable_sm90INS1_16FlashAttnBwdSm90INS1_25CollectiveMainloopBwdSm90ILi2ELi2ELi2EN4cute5tupleIJNS5_1CILi1EEES8_S8_EEENS6_IJNS7_ILi64EEENS7_ILi128EEENS7_ILi96EEEEEENS_6half_tEfNS_4arch4Sm90ELb0ELb1ELb1ELb1ELb0ELb1ELb0ELb0ELi2ELi1ELi2ELi1ELb1EEENS1_24CollectiveEpilogueBwdGQAISD_fSG_Li256ELb1ELb0EEENS1_19SingleTileSchedulerILb1ELb0ELb0ELi128EEEEEEEEEvNT_6ParamsE --------------------------
	.section	.nv.shared._ZN7cutlass13device_kernelIN5flash11enable_sm90INS1_16FlashAttnBwdSm90INS1_25CollectiveMainloopBwdSm90ILi2ELi2ELi2EN4cute5tupleIJNS5_1CILi1EEES8_S8_EEENS6_IJNS7_ILi64EEENS7_ILi128EEENS7_ILi96EEEEEENS_6half_tEfNS_4arch4Sm90ELb0ELb1ELb1ELb1ELb0ELb1ELb0ELb0ELi2ELi1ELi2ELi1ELb1EEENS1_24CollectiveEpilogueBwdGQAISD_fSG_Li256ELb1ELb0EEENS1_19SingleTileSchedulerILb1ELb0ELb0ELi128EEEEEEEEEvNT_6ParamsE,"aw",@nobits
	.sectionflags	@""
	.align	16
	.zero		1024


//--------------------- .nv.shared._ZN7cutlass13device_kernelIN5flash11enable_sm90INS1_16FlashAttnBwdSm90INS1_25CollectiveMainloopBwdSm90ILi2ELi2ELi2EN4cute5tupleIJNS5_1CILi1EEES8_S8_EEENS6_IJNS7_ILi64EEENS7_ILi128EEENS7_ILi96EEEEEENS_6half_tEfNS_4arch4Sm90ELb0ELb1ELb1ELb1ELb1ELb1ELb0ELb0ELi2ELi1ELi2ELi1ELb1EEENS1_24CollectiveEpilogueBwdGQAISD_fSG_Li256ELb1ELb1EEENS1_19SingleTileSchedulerILb1ELb0ELb0ELi128EEEEEEEEEvNT_6ParamsE --------------------------
	.section	.nv.shared._ZN7cutlass13device_kernelIN5flash11enable_sm90INS1_16FlashAttnBwdSm90INS1_25CollectiveMainloopBwdSm90ILi2ELi2ELi2EN4cute5tupleIJNS5_1CILi1EEES8_S8_EEENS6_IJNS7_ILi64EEENS7_ILi128EEENS7_ILi96EEEEEENS_6half_tEfNS_4arch4Sm90ELb0ELb1ELb1ELb1ELb1ELb1ELb0ELb0ELi2ELi1ELi2ELi1ELb1EEENS1_24CollectiveEpilogueBwdGQAISD_fSG_Li256ELb1ELb1EEENS1_19SingleTileSchedulerILb1ELb0ELb0ELi128EEEEEEEEEvNT_6ParamsE,"aw",@nobits
	.sectionflags	@""
	.align	16
	.zero		1024


//--------------------- .nv.shared._ZN7cutlass13device_kernelIN5flash11enable_sm90INS1_16FlashAttnBwdSm90INS1_25CollectiveMainloopBwdSm90ILi2ELi2ELi2EN4cute5tupleIJNS5_1CILi1EEES8_S8_EEENS6_IJNS7_ILi64EEENS7_ILi128EEENS7_ILi96EEEEEENS_6half_tEfNS_4arch4Sm90ELb1ELb0ELb1ELb0ELb0ELb1ELb0ELb0ELi2ELi1ELi2ELi1ELb1EEENS1_21CollectiveEpilogueBwdISD_SE_SG_Li256ELb0ELb0ELi1EEENS1_25SingleTileBwdLPTSchedulerILb0ELi128ELb0EEEEEEEEEvNT_6ParamsE --------------------------
	.section	.nv.shared._ZN7cutlass13device_kernelIN5flash11enable_sm90INS1_16FlashAttnBwdSm90INS1_25CollectiveMainloopBwdSm90ILi2ELi2ELi2EN4cute5tupleIJNS5_1CILi1EEES8_S8_EEENS6_IJNS7_ILi64EEENS7_ILi128EEENS7_ILi96EEEEEENS_6half_tEfNS_4arch4Sm90ELb1ELb0ELb1ELb0ELb0ELb1ELb0ELb0ELi2ELi1ELi2ELi1ELb1EEENS1_21CollectiveEpilogueBwdISD_SE_SG_Li256ELb0ELb0ELi1EEENS1_25SingleTileBwdLPTSchedulerILb0ELi128ELb0EEEEEEEEEvNT_6ParamsE,"aw",@nobits
	.sectionflags	@""
	.align	16
	.zero		1024


//--------------------- .nv.shared._ZN7cutlass13device_kernelIN5flash11enable_sm90INS1_16FlashAttnBwdSm90INS1_25CollectiveMainloopBwdSm90ILi2ELi2ELi2EN4cute5tupleIJNS5_1CILi1EEES8_S8_EEENS6_IJNS7_ILi64EEENS7_ILi128EEENS7_ILi96EEEEEENS_6half_tEfNS_4arch4Sm90ELb1ELb0ELb1ELb0ELb1ELb1ELb0ELb0ELi2ELi1ELi2ELi1ELb1EEENS1_21CollectiveEpilogueBwdISD_SE_SG_Li256ELb0ELb0ELi1EEENS1_25SingleTileBwdLPTSchedulerILb0ELi128ELb1EEEEEEEEEvNT_6ParamsE --------------------------
	.section	.nv.shared._ZN7cutlass13device_kernelIN5flash11enable_sm90INS1_16FlashAttnBwdSm90INS1_25CollectiveMainloopBwdSm90ILi2ELi2ELi2EN4cute5tupleIJNS5_1CILi1EEES8_S8_EEENS6_IJNS7_ILi64EEENS7_ILi128EEENS7_ILi96EEEEEENS_6half_tEfNS_4arch4Sm90ELb1ELb0ELb1ELb0ELb1ELb1ELb0ELb0ELi2ELi1ELi2ELi1ELb1EEENS1_21CollectiveEpilogueBwdISD_SE_SG_Li256ELb0ELb0ELi1EEENS1_25SingleTileBwdLPTSchedulerILb0ELi128ELb1EEEEEEEEEvNT_6ParamsE,"aw",@nobits
	.sectionflags	@""
	.align	16
	.zero		1024


//--------------------- .nv.shared._ZN7cutlass13device_kernelIN5flash11enable_sm90INS1_16FlashAttnBwdSm90INS1_25CollectiveMainloopBwdSm90ILi2ELi2ELi2EN4cute5tupleIJNS5_1CILi1EEES8_S8_EEENS6_IJNS7_ILi64EEENS7_ILi128EEENS7_ILi96EEEEEENS_6half_tEfNS_4arch4Sm90ELb1ELb0ELb1ELb0ELb0ELb1ELb0ELb0ELi2ELi1ELi2ELi1ELb1EEENS1_24CollectiveEpilogueBwdGQAISD_fSG_Li256ELb0ELb0EEENS1_25SingleTileBwdLPTSchedulerILb0ELi128ELb0EEEEEEEEEvNT_6ParamsE --------------------------
	.section	.nv.shared._ZN7cutlass13device_kernelIN5flash11enable_sm90INS1_16FlashAttnBwdSm90INS1_25CollectiveMainloopBwdSm90ILi2ELi2ELi2EN4cute5tupleIJNS5_1CILi1EEES8_S8_EEENS6_IJNS7_ILi64EEENS7_ILi128EEENS7_ILi96EEEEEENS_6half_tEfNS_4arch4Sm90ELb1ELb0ELb1ELb0ELb0ELb1ELb0ELb0ELi2ELi1ELi2ELi1ELb1EEENS1_24CollectiveEpilogueBwdGQAISD_fSG_Li256ELb0ELb0EEENS1_25SingleTileBwdLPTSchedulerILb0ELi128ELb0EEEEEEEEEvNT_6ParamsE,"aw",@nobits
	.sectionflags	@""
	.align	16
	.zero		1024


//--------------------- .nv.shared._ZN7cutlass13device_kernelIN5flash11enable_sm90INS1_16FlashAttnBwdSm90INS1_25CollectiveMainloopBwdSm90ILi2ELi2ELi2EN4cute5tupleIJNS5_1CILi1EEES8_S8_EEENS6_IJNS7_ILi64EEENS7_ILi128EEENS7_ILi96EEEEEENS_6half_tEfNS_4arch4Sm90ELb1ELb0ELb1ELb0ELb1ELb1ELb0ELb0ELi2ELi1ELi2ELi1ELb1EEENS1_24CollectiveEpilogueBwdGQAISD_fSG_Li256ELb0ELb1EEENS1_25SingleTileBwdLPTSchedulerILb0ELi128ELb1EEEEEEEEEvNT_6ParamsE --------------------------
	.section	.nv.shared._ZN7cutlass13device_kernelIN5flash11enable_sm90INS1_16FlashAttnBwdSm90INS1_25CollectiveMainloopBwdSm90ILi2ELi2ELi2EN4cute5tupleIJNS5_1CILi1EEES8_S8_EEENS6_IJNS7_ILi64EEENS7_ILi128EEENS7_ILi96EEEEEENS_6half_tEfNS_4arch4Sm90ELb1ELb0ELb1ELb0ELb1ELb1ELb0ELb0ELi2ELi1ELi2ELi1ELb1EEENS1_24CollectiveEpilogueBwdGQAISD_fSG_Li256ELb0ELb1EEENS1_25SingleTileBwdLPTSchedulerILb0ELi128ELb1EEEEEEEEEvNT_6ParamsE,"aw",@nobits
	.sectionflags	@""
	.align	16
	.zero		1024


//--------------------- .nv.shared._ZN7cutlass13device_kernelIN5flash22FlashAttnBwdPreprocessIN4cute5tupleIJNS3_1CILi64EEENS5_ILi96EEEEEENS_6half_tEfNS_4arch4Sm90ELb1ELb0EEEEEvNT_6ParamsE --------------------------
	.section	.nv.shared._ZN7cutlass13device_kernelIN5flash22FlashAttnBwdPreprocessIN4cute5tupleIJNS3_1CILi64EEENS5_ILi96EEEEEENS_6half_tEfNS_4arch4Sm90ELb1ELb0EEEEEvNT_6ParamsE,"aw",@nobits
	.sectionflags	@""
	.align	16
	.zero		1024


//--------------------- .nv.shared._ZN7cutlass13device_kernelIN5flash11enable_sm90INS1_16FlashAttnBwdSm90INS1_25CollectiveMainloopBwdSm90ILi2ELi2ELi2EN4cute5tupleIJNS5_1CILi1EEES8_S8_EEENS6_IJNS7_ILi64EEENS7_ILi128EEENS7_ILi96EEEEEENS_6half_tEfNS_4arch4Sm90ELb1ELb0ELb1ELb1ELb0ELb1ELb0ELb0ELi2ELi1ELi2ELi1ELb1EEENS1_21CollectiveEpilogueBwdISD_SE_SG_Li256ELb1ELb0ELi1EEENS1_25SingleTileBwdLPTSchedulerILb1ELi128ELb0EEEEEEEEEvNT_6ParamsE --------------------------
	.section	.nv.shared._ZN7cutlass13device_kernelIN5flash11enable_sm90INS1_16FlashAttnBwdSm90INS1_25CollectiveMainloopBwdSm90ILi2ELi2ELi2EN4cute5tupleIJNS5_1CILi1EEES8_S8_EEENS6_IJNS7_ILi64EEENS7_ILi128EEENS7_ILi96EEEEEENS_6half_tEfNS_4arch4Sm90ELb1ELb0ELb1ELb1ELb0ELb1ELb0ELb0ELi2ELi1ELi2ELi1ELb1EEENS1_21CollectiveEpilogueBwdISD_SE_SG_Li256ELb1ELb0ELi1EEENS1_25SingleTileBwdLPTSchedulerILb1ELi128ELb0EEEEEEEEEvNT_6ParamsE,"aw",@nobits
	.sectionflags	@""
	.align	16
	.zero		1024


//--------------------- .nv.shared._ZN7cutlass13device_kernelIN5flash11enable_sm90INS1_16FlashAttnBwdSm90INS1_25CollectiveMainloopBwdSm90ILi2ELi2ELi2EN4cute5tupleIJNS5_1CILi1EEES8_S8_EEENS6_IJNS7_ILi64EEENS7_ILi128EEENS7_ILi96EEEEEENS_6half_tEfNS_4arch4Sm90ELb1ELb0ELb1ELb1ELb1ELb1ELb0ELb0ELi2ELi1ELi2ELi1ELb1EEENS1_21CollectiveEpilogueBwdISD_SE_SG_Li256ELb1ELb0ELi1EEENS1_25SingleTileBwdLPTSchedulerILb1ELi128ELb1EEEEEEEEEvNT_6ParamsE --------------------------
	.section	.nv.shared._ZN7cutlass13device_kernelIN5flash11enable_sm90INS1_16FlashAttnBwdSm90INS1_25CollectiveMainloopBwdSm90ILi2ELi2ELi2EN4cute5tupleIJNS5_1CILi1EEES8_S8_EEENS6_IJNS7_ILi64EEENS7_ILi128EEENS7_ILi96EEEEEENS_6half_tEfNS_4arch4Sm90ELb1ELb0ELb1ELb1ELb1ELb1ELb0ELb0ELi2ELi1ELi2ELi1ELb1EEENS1_21CollectiveEpilogueBwdISD_SE_SG_Li256ELb1ELb0ELi1EEENS1_25SingleTileBwdLPTSchedulerILb1ELi128ELb1EEEEEEEEEvNT_6ParamsE,"aw",@nobits
	.sectionflags	@""
	.align	16
	.zero		1024


//--------------------- .nv.shared._ZN7cutlass13device_kernelIN5flash11enable_sm90INS1_16FlashAttnBwdSm90INS1_25CollectiveMainloopBwdSm90ILi2ELi2ELi2EN4cute5tupleIJNS5_1CILi1EEES8_S8_EEENS6_IJNS7_ILi64EEENS7_ILi128EEENS7_ILi96EEEEEENS_6half_tEfNS_4arch4Sm90ELb1ELb0ELb1ELb1ELb0ELb1ELb0ELb0ELi2ELi1ELi2ELi1ELb1EEENS1_24CollectiveEpilogueBwdGQAISD_fSG_Li256ELb1ELb0EEENS1_25SingleTileBwdLPTSchedulerILb1ELi128ELb0EEEEEEEEEvNT_6ParamsE --------------------------
	.section	.nv.shared._ZN7cutlass13device_kernelIN5flash11enable_sm90INS1_16FlashAttnBwdSm90INS1_25CollectiveMainloopBwdSm90ILi2ELi2ELi2EN4cute5tupleIJNS5_1CILi1EEES8_S8_EEENS6_IJNS7_ILi64EEENS7_ILi128EEENS7_ILi96EEEEEENS_6half_tEfNS_4arch4Sm90ELb1ELb0ELb1ELb1ELb0ELb1ELb0ELb0ELi2ELi1ELi2ELi1ELb1EEENS1_24CollectiveEpilogueBwdGQAISD_fSG_Li256ELb1ELb0EEENS1_25SingleTileBwdLPTSchedulerILb1ELi128ELb0EEEEEEEEEvNT_6ParamsE,"aw",@nobits
	.sectionflags	@""
	.align	16
	.zero		1024


//--------------------- .nv.shared._ZN7cutlass13device_kernelIN5flash32FlashAttnBwdPostprocessConvertdQIN4cute5tupleIJNS3_1CILi128EEENS5_ILi96EEEEEENS_6half_tEfNS_4arch4Sm90ELi256ENS3_8TiledMMAINS3_8MMA_AtomIJNS3_4SM904GMMA25MMA_64x96x16_F32F16F16_RSILNSF_5MajorE0ELSH_1ELNSF_7ScaleInE1ELSI_1EEEEEENS3_6LayoutINS4_IJNS5_ILi2EEENS5_ILi1EEESN_EEENS4_IJSN_NS5_ILi0EEESP_EEEEENS4_IJNS3_10UnderscoreESS_SS_EEEEELb0EEEEEvNT_6ParamsE --------------------------
	.section	.nv.shared._ZN7cutlass13device_kernelIN5flash32FlashAttnBwdPostprocessConvertdQIN4cute5tupleIJNS3_1CILi128EEENS5_ILi96EEEEEENS_6half_tEfNS_4arch4Sm90ELi256ENS3_8TiledMMAINS3_8MMA_AtomIJNS3_4SM904GMMA25MMA_64x96x16_F32F16F16_RSILNSF_5MajorE0ELSH_1ELNSF_7ScaleInE1ELSI_1EEEEEENS3_6LayoutINS4_IJNS5_ILi2EEENS5_ILi1EEESN_EEENS4_IJSN_NS5_ILi0EEESP_EEEEENS4_IJNS3_10UnderscoreESS_SS_EEEEELb0EEEEEvNT_6ParamsE,"aw",@nobits
	.sectionflags	@""
	.align	16
	.zero		1024


//--------------------- .nv.shared._ZN7cutlass13device_kernelIN5flash32FlashAttnBwdPostprocessConvertdQIN4cute5tupleIJNS3_1CILi64EEENS5_ILi96EEEEEENS_6half_tEfNS_4arch4Sm90ELi256ENS3_8TiledMMAINS3_8MMA_AtomIJNS3_4SM904GMMA25MMA_64x16x16_F32F16F16_SSILNSF_5MajorE0ELSH_1ELNSF_7ScaleInE1ELSI_1EEEEEENS3_6LayoutINS4_IJNS5_ILi1EEENS5_ILi2EEESM_EEENS4_IJNS5_ILi0EEESM_SP_EEEEENS4_IJNS3_10UnderscoreESS_SS_EEEEELb0EEEEEvNT_6ParamsE --------------------------
	.section	.nv.shared._ZN7cutlass13device_kernelIN5flash32FlashAttnBwdPostprocessConvertdQIN4cute5tupleIJNS3_1CILi64EEENS5_ILi96EEEEEENS_6half_tEfNS_4arch4Sm90ELi256ENS3_8TiledMMAINS3_8MMA_AtomIJNS3_4SM904GMMA25MMA_64x16x16_F32F16F16_SSILNSF_5MajorE0ELSH_1ELNSF_7ScaleInE1ELSI_1EEEEEENS3_6LayoutINS4_IJNS5_ILi1EEENS5_ILi2EEESM_EEENS4_IJNS5_ILi0EEESM_SP_EEEEENS4_IJNS3_10UnderscoreESS_SS_EEEEELb0EEEEEvNT_6ParamsE,"aw",@nobits
	.sectionflags	@""
	.align	16
	.zero		1024


//--------------------- .nv.shared._ZN7cutlass13device_kernelIN5flash11enable_sm90INS1_16FlashAttnBwdSm90INS1_25CollectiveMainloopBwdSm90ILi2ELi2ELi2EN4cute5tupleIJNS5_1CILi1EEES8_S8_EEENS6_IJNS7_ILi64EEENS7_ILi128EEENS7_ILi96EEEEEENS_6half_tEfNS_4arch4Sm90ELb1ELb0ELb1ELb1ELb1ELb1ELb0ELb0ELi2ELi1ELi2ELi1ELb1EEENS1_24CollectiveEpilogueBwdGQAISD_fSG_Li256ELb1ELb1EEENS1_25SingleTileBwdLPTSchedulerILb1ELi128ELb1EEEEEEEEEvNT_6ParamsE --------------------------
	.section	.nv.shared._ZN7cutlass13device_kernelIN5flash11enable_sm90INS1_16FlashAttnBwdSm90INS1_25CollectiveMainloopBwdSm90ILi2ELi2ELi2EN4cute5tupleIJNS5_1CILi1EEES8_S8_EEENS6_IJNS7_ILi64EEENS7_ILi128EEENS7_ILi96EEEEEENS_6half_tEfNS_4arch4Sm90ELb1ELb0ELb1ELb1ELb1ELb1ELb0ELb0ELi2ELi1ELi2ELi1ELb1EEENS1_24CollectiveEpilogueBwdGQAISD_fSG_Li256ELb1ELb1EEENS1_25SingleTileBwdLPTSchedulerILb1ELi128ELb1EEEEEEEEEvNT_6ParamsE,"aw",@nobits
	.sectionflags	@""
	.align	16
	.zero		1024


//--------------------- .nv.shared._ZN7cutlass13device_kernelIN5flash22FlashAttnBwdPreprocessIN4cute5tupleIJNS3_1CILi64EEENS5_ILi96EEEEEENS_6half_tEfNS_4arch4Sm90ELb1ELb1EEEEEvNT_6ParamsE --------------------------
	.section	.nv.shared._ZN7cutlass13device_kernelIN5flash22FlashAttnBwdPreprocessIN4cute5tupleIJNS3_1CILi64EEENS5_ILi96EEEEEENS_6half_tEfNS_4arch4Sm90ELb1ELb1EEEEEvNT_6ParamsE,"aw",@nobits
	.sectionflags	@""
	.align	16
	.zero		1024


//--------------------- .nv.constant0._ZN7cutlass13device_kernelIN5flash11enable_sm90INS1_16FlashAttnBwdSm90INS1_25CollectiveMainloopBwdSm90ILi2ELi2ELi2EN4cute5tupleIJNS5_1CILi1EEES8_S8_EEENS6_IJNS7_ILi64EEENS7_ILi128EEENS7_ILi96EEEEEENS_6half_tEfNS_4arch4Sm90ELb0ELb0ELb1ELb0ELb0ELb1ELb0ELb0ELi2ELi1ELi2ELi1ELb1EEENS1_21CollectiveEpilogueBwdISD_SE_SG_Li256ELb0ELb0ELi1EEENS1_19SingleTileSchedulerILb0ELb0ELb0ELi128EEEEEEEEEvNT_6ParamsE --------------------------
	.section	.nv.constant0._ZN7cutlass13device_kernelIN5flash11enable_sm90INS1_16FlashAttnBwdSm90INS1_25CollectiveMainloopBwdSm90ILi2ELi2ELi2EN4cute5tupleIJNS5_1CILi1EEES8_S8_EEENS6_IJNS7_ILi64EEENS7_ILi128EEENS7_ILi96EEEEEENS_6half_tEfNS_4arch4Sm90ELb0ELb0ELb1ELb0ELb0ELb1ELb0ELb0ELi2ELi1ELi2ELi1ELb1EEENS1_21CollectiveEpilogueBwdISD_SE_SG_Li256ELb0ELb0ELi1EEENS1_19SingleTileSchedulerILb0ELb0ELb0ELi128EEEEEEEEEvNT_6ParamsE,"a",@progbits
	.sectionflags	@""
	.align	4
.nv.constant0._ZN7cutlass13device_kernelIN5flash11enable_sm90INS1_16FlashAttnBwdSm90INS1_25CollectiveMainloopBwdSm90ILi2ELi2ELi2EN4cute5tupleIJNS5_1CILi1EEES8_S8_EEENS6_IJNS7_ILi64EEENS7_ILi128EEENS7_ILi96EEEEEENS_6half_tEfNS_4arch4Sm90ELb0ELb0ELb1ELb0ELb0ELb1ELb0ELb0ELi2ELi1ELi2ELi1ELb1EEENS1_21CollectiveEpilogueBwdISD_SE_SG_Li256ELb0ELb0ELi1EEENS1_19SingleTileSchedulerILb0ELb0ELb0ELi128EEEEEEEEEvNT_6ParamsE:
	.zero		2944


//--------------------- .nv.constant0._ZN7cutlass13device_kernelIN5flash11enable_sm90INS1_16FlashAttnBwdSm90INS1_25CollectiveMainloopBwdSm90ILi2ELi2ELi2EN4cute5tupleIJNS5_1CILi1EEES8_S8_EEENS6_IJNS7_ILi64EEENS7_ILi128EEENS7_ILi96EEEEEENS_6half_tEfNS_4arch4Sm90ELb0ELb0ELb1ELb0ELb1ELb1ELb0ELb0ELi2ELi1ELi2ELi1ELb1EEENS1_21CollectiveEpilogueBwdISD_SE_SG_Li256ELb0ELb0ELi1EEENS1_19SingleTileSchedulerILb0ELb0ELb0ELi128EEEEEEEEEvNT_6ParamsE --------------------------
	.section	.nv.constant0._ZN7cutlass13device_kernelIN5flash11enable_sm90INS1_16FlashAttnBwdSm90INS1_25CollectiveMainloopBwdSm90ILi2ELi2ELi2EN4cute5tupleIJNS5_1CILi1EEES8_S8_EEENS6_IJNS7_ILi64EEENS7_ILi128EEENS7_ILi96EEEEEENS_6half_tEfNS_4arch4Sm90ELb0ELb0ELb1ELb0ELb1ELb1ELb0ELb0ELi2ELi1ELi2ELi1ELb1EEENS1_21CollectiveEpilogueBwdISD_SE_SG_Li256ELb0ELb0ELi1EEENS1_19SingleTileSchedulerILb0ELb0ELb0ELi128EEEEEEEEEvNT_6ParamsE,"a",@progbits
	.sectionflags	@""
	.align	4
.nv.constant0._ZN7cutlass13device_kernelIN5flash11enable_sm90INS1_16FlashAttnBwdSm90INS1_25CollectiveMainloopBwdSm90ILi2ELi2ELi2EN4cute5tupleIJNS5_1CILi1EEES8_S8_EEENS6_IJNS7_ILi64EEENS7_ILi128EEENS7_ILi96EEEEEENS_6half_tEfNS_4arch4Sm90ELb0ELb0ELb1ELb0ELb1ELb1ELb0ELb0ELi2ELi1ELi2ELi1ELb1EEENS1_21CollectiveEpilogueBwdISD_SE_SG_Li256ELb0ELb0ELi1EEENS1_19SingleTileSchedulerILb0ELb0ELb0ELi128EEEEEEEEEvNT_6ParamsE:
	.zero		2944


//--------------------- .nv.constant0._ZN7cutlass13device_kernelIN5flash11enable_sm90INS1_16FlashAttnBwdSm90INS1_25CollectiveMainloopBwdSm90ILi2ELi2ELi2EN4cute5tupleIJNS5_1CILi1EEES8_S8_EEENS6_IJNS7_ILi64EEENS7_ILi128EEENS7_ILi96EEEEEENS_6half_tEfNS_4arch4Sm90ELb0ELb0ELb1ELb0ELb0ELb1ELb0ELb0ELi2ELi1ELi2ELi1ELb1EEENS1_24CollectiveEpilogueBwdGQAISD_fSG_Li256ELb0ELb0EEENS1_19SingleTileSchedulerILb0ELb0ELb0ELi128EEEEEEEEEvNT_6ParamsE --------------------------
	.section	.nv.constant0._ZN7cutlass13device_kernelIN5flash11enable_sm90INS1_16FlashAttnBwdSm90INS1_25CollectiveMainloopBwdSm90ILi2ELi2ELi2EN4cute5tupleIJNS5_1CILi1EEES8_S8_EEENS6_IJNS7_ILi64EEENS7_ILi128EEENS7_ILi96EEEEEENS_6half_tEfNS_4arch4Sm90ELb0ELb0ELb1ELb0ELb0ELb1ELb0ELb0ELi2ELi1ELi2ELi1ELb1EEENS1_24CollectiveEpilogueBwdGQAISD_fSG_Li256ELb0ELb0EEENS1_19SingleTileSchedulerILb0ELb0ELb0ELi128EEEEEEEEEvNT_6ParamsE,"a",@progbits
	.sectionflags	@""
	.align	4
.nv.constant0._ZN7cutlass13device_kernelIN5flash11enable_sm90INS1_16FlashAttnBwdSm90INS1_25CollectiveMainloopBwdSm90ILi2ELi2ELi2EN4cute5tupleIJNS5_1CILi1EEES8_S8_EEENS6_IJNS7_ILi64EEENS7_ILi128EEENS7_ILi96EEEEEENS_6half_tEfNS_4arch4Sm90ELb0ELb0ELb1ELb0ELb0ELb1ELb0ELb0ELi2ELi1ELi2ELi1ELb1EEENS1_24CollectiveEpilogueBwdGQAISD_fSG_Li256ELb0ELb0EEENS1_19SingleTileSchedulerILb0ELb0ELb0ELi128EEEEEEEEEvNT_6ParamsE:
	.zero		2304


//--------------------- .nv.constant0._ZN7cutlass13device_kernelIN5flash11enable_sm90INS1_16FlashAttnBwdSm90INS1_25CollectiveMainloopBwdSm90ILi2ELi2ELi2EN4cute5tupleIJNS5_1CILi1EEES8_S8_EEENS6_IJNS7_ILi64EEENS7_ILi128EEENS7_ILi96EEEEEENS_6half_tEfNS_4arch4Sm90ELb0ELb0ELb1ELb0ELb1ELb1ELb0ELb0ELi2ELi1ELi2ELi1ELb1EEENS1_24CollectiveEpilogueBwdGQAISD_fSG_Li256ELb0ELb1EEENS1_19SingleTileSchedulerILb0ELb0ELb0ELi128EEEEEEEEEvNT_6ParamsE --------------------------
	.section	.nv.constant0._ZN7cutlass13device_kernelIN5flash11enable_sm90INS1_16FlashAttnBwdSm90INS1_25CollectiveMainloopBwdSm90ILi2ELi2ELi2EN4cute5tupleIJNS5_1CILi1EEES8_S8_EEENS6_IJNS7_ILi64EEENS7_ILi128EEENS7_ILi96EEEEEENS_6half_tEfNS_4arch4Sm90ELb0ELb0ELb1ELb0ELb1ELb1ELb0ELb0ELi2ELi1ELi2ELi1ELb1EEENS1_24CollectiveEpilogueBwdGQAISD_fSG_Li256ELb0ELb1EEENS1_19SingleTileSchedulerILb0ELb0ELb0ELi128EEEEEEEEEvNT_6ParamsE,"a",@progbits
	.sectionflags	@""
	.align	4
.nv.constant0._ZN7cutlass13device_kernelIN5flash11enable_sm90INS1_16FlashAttnBwdSm90INS1_25CollectiveMainloopBwdSm90ILi2ELi2ELi2EN4cute5tupleIJNS5_1CILi1EEES8_S8_EEENS6_IJNS7_ILi64EEENS7_ILi128EEENS7_ILi96EEEEEENS_6half_tEfNS_4arch4Sm90ELb0ELb0ELb1ELb0ELb1ELb1ELb0ELb0ELi2ELi1ELi2ELi1ELb1EEENS1_24CollectiveEpilogueBwdGQAISD_fSG_Li256ELb0ELb1EEENS1_19SingleTileSchedulerILb0ELb0ELb0ELi128EEEEEEEEEvNT_6ParamsE:
	.zero		2304


//--------------------- .nv.constant0._ZN7cutlass13device_kernelIN5flash11enable_sm90INS1_16FlashAttnBwdSm90INS1_25CollectiveMainloopBwdSm90ILi2ELi2ELi2EN4cute5tupleIJNS5_1CILi1EEES8_S8_EEENS6_IJNS7_ILi64EEENS7_ILi128EEENS7_ILi96EEEEEENS_6half_tEfNS_4arch4Sm90ELb0ELb0ELb1ELb1ELb0ELb1ELb0ELb0ELi2ELi1ELi2ELi1ELb1EEENS1_21CollectiveEpilogueBwdISD_SE_SG_Li256ELb1ELb0ELi1EEENS1_19SingleTileSchedulerILb1ELb0ELb0ELi128EEEEEEEEEvNT_6ParamsE --------------------------
	.section	.nv.constant0._ZN7cutlass13device_kernelIN5flash11enable_sm90INS1_16FlashAttnBwdSm90INS1_25CollectiveMainloopBwdSm90ILi2ELi2ELi2EN4cute5tupleIJNS5_1CILi1EEES8_S8_EEENS6_IJNS7_ILi64EEENS7_ILi128EEENS7_ILi96EEEEEENS_6half_tEfNS_4arch4Sm90ELb0ELb0ELb1ELb1ELb0ELb1ELb0ELb0ELi2ELi1ELi2ELi1ELb1EEENS1_21CollectiveEpilogueBwdISD_SE_SG_Li256ELb1ELb0ELi1EEENS1_19SingleTileSchedulerILb1ELb0ELb0ELi128EEEEEEEEEvNT_6ParamsE,"a",@progbits
	.sectionflags	@""
	.align	4
.nv.constant0._ZN7cutlass13device_kernelIN5flash11enable_sm90INS1_16FlashAttnBwdSm90INS1_25CollectiveMainloopBwdSm90ILi2ELi2ELi2EN4cute5tupleIJNS5_1CILi1EEES8_S8_EEENS6_IJNS7_ILi64EEENS7_ILi128EEENS7_ILi96EEEEEENS_6half_tEfNS_4arch4Sm90ELb0ELb0ELb1ELb1ELb0ELb1ELb0ELb0ELi2ELi1ELi2ELi1ELb1EEENS1_21CollectiveEpilogueBwdISD_SE_SG_Li256ELb1ELb0ELi1EEENS1_19SingleTileSchedulerILb1ELb0ELb0ELi128EEEEEEEEEvNT_6ParamsE:
	.zero		2304


//--------------------- .nv.constant0._ZN7cutlass13device_kernelIN5flash11enable_sm90INS1_16FlashAttnBwdSm90INS1_25CollectiveMainloopBwdSm90ILi2ELi2ELi2EN4cute5tupleIJNS5_1CILi1EEES8_S8_EEENS6_IJNS7_ILi64EEENS7_ILi128EEENS7_ILi96EEEEEENS_6half_tEfNS_4arch4Sm90ELb0ELb0ELb1ELb1ELb1ELb1ELb0ELb0ELi2ELi1ELi2ELi1ELb1EEENS1_21CollectiveEpilogueBwdISD_SE_SG_Li256ELb1ELb0ELi1EEENS1_19SingleTileSchedulerILb1ELb0ELb0ELi128EEEEEEEEEvNT_6ParamsE --------------------------
	.section	.nv.constant0._ZN7cutlass13device_kernelIN5flash11enable_sm90INS1_16FlashAttnBwdSm90INS1_25CollectiveMainloopBwdSm90ILi2ELi2ELi2EN4cute5tupleIJNS5_1CILi1EEES8_S8_EEENS6_IJNS7_ILi64EEENS7_ILi128EEENS7_ILi96EEEEEENS_6half_tEfNS_4arch4Sm90ELb0ELb0ELb1ELb1ELb1ELb1ELb0ELb0ELi2ELi1ELi2ELi1ELb1EEENS1_21CollectiveEpilogueBwdISD_SE_SG_Li256ELb1ELb0ELi1EEENS1_19SingleTileSchedulerILb1ELb0ELb0ELi128EEEEEEEEEvNT_6ParamsE,"a",@progbits
	.sectionflags	@""
	.align	4
.nv.constant0._ZN7cutlass13device_kernelIN5flash11enable_sm90INS1_16FlashAttnBwdSm90INS1_25CollectiveMainloopBwdSm90ILi2ELi2ELi2EN4cute5tupleIJNS5_1CILi1EEES8_S8_EEENS6_IJNS7_ILi64EEENS7_ILi128EEENS7_ILi96EEEEEENS_6half_tEfNS_4arch4Sm90ELb0ELb0ELb1ELb1ELb1ELb1ELb0ELb0ELi2ELi1ELi2ELi1ELb1EEENS1_21CollectiveEpilogueBwdISD_SE_SG_Li256ELb1ELb0ELi1EEENS1_19SingleTileSchedulerILb1ELb0ELb0ELi128EEEEEEEEEvNT_6ParamsE:
	.zero		2304


//--------------------- .nv.constant0._ZN7cutlass13device_kernelIN5flash11enable_sm90INS1_16FlashAttnBwdSm90INS1_25CollectiveMainloopBwdSm90ILi2ELi2ELi2EN4cute5tupleIJNS5_1CILi1EEES8_S8_EEENS6_IJNS7_ILi64EEENS7_ILi128EEENS7_ILi96EEEEEENS_6half_tEfNS_4arch4Sm90ELb0ELb0ELb1ELb1ELb0ELb1ELb0ELb0ELi2ELi1ELi2ELi1ELb1EEENS1_24CollectiveEpilogueBwdGQAISD_fSG_Li256ELb1ELb0EEENS1_19SingleTileSchedulerILb1ELb0ELb0ELi128EEEEEEEEEvNT_6ParamsE --------------------------
	.section	.nv.constant0._ZN7cutlass13device_kernelIN5flash11enable_sm90INS1_16FlashAttnBwdSm90INS1_25CollectiveMainloopBwdSm90ILi2ELi2ELi2EN4cute5tupleIJNS5_1CILi1EEES8_S8_EEENS6_IJNS7_ILi64EEENS7_ILi128EEENS7_ILi96EEEEEENS_6half_tEfNS_4arch4Sm90ELb0ELb0ELb1ELb1ELb0ELb1ELb0ELb0ELi2ELi1ELi2ELi1ELb1EEENS1_24CollectiveEpilogueBwdGQAISD_fSG_Li256ELb1ELb0EEENS1_19SingleTileSchedulerILb1ELb0ELb0ELi128EEEEEEEEEvNT_6ParamsE,"a",@progbits
	.sectionflags	@""
	.align	4
.nv.constant0._ZN7cutlass13device_kernelIN5flash11enable_sm90INS1_16FlashAttnBwdSm90INS1_25CollectiveMainloopBwdSm90ILi2ELi2ELi2EN4cute5tupleIJNS5_1CILi1EEES8_S8_EEENS6_IJNS7_ILi64EEENS7_ILi128EEENS7_ILi96EEEEEENS_6half_tEfNS_4arch4Sm90ELb0ELb0ELb1ELb1ELb0ELb1ELb0ELb0ELi2ELi1ELi2ELi1ELb1EEENS1_24CollectiveEpilogueBwdGQAISD_fSG_Li256ELb1ELb0EEENS1_19SingleTileSchedulerILb1ELb0ELb0ELi128EEEEEEEEEvNT_6ParamsE:
	.zero		2304


//--------------------- .nv.constant0._ZN7cutlass13device_kernelIN5flash11enable_sm90INS1_16FlashAttnBwdSm90INS1_25CollectiveMainloopBwdSm90ILi2ELi2ELi2EN4cute5tupleIJNS5_1CILi1EEES8_S8_EEENS6_IJNS7_ILi64EEENS7_ILi128EEENS7_ILi96EEEEEENS_6half_tEfNS_4arch4Sm90ELb0ELb0ELb1ELb1ELb1ELb1ELb0ELb0ELi2ELi1ELi2ELi1ELb1EEENS1_24CollectiveEpilogueBwdGQAISD_fSG_Li256ELb1ELb1EEENS1_19SingleTileSchedulerILb1ELb0ELb0ELi128EEEEEEEEEvNT_6ParamsE --------------------------
	.section	.nv.constant0._ZN7cutlass13device_kernelIN5flash11enable_sm90INS1_16FlashAttnBwdSm90INS1_25CollectiveMainloopBwdSm90ILi2ELi2ELi2EN4cute5tupleIJNS5_1CILi1EEES8_S8_EEENS6_IJNS7_ILi64EEENS7_ILi128EEENS7_ILi96EEEEEENS_6half_tEfNS_4arch4Sm90ELb0ELb0ELb1ELb1ELb1ELb1ELb0ELb0ELi2ELi1ELi2ELi1ELb1EEENS1_24CollectiveEpilogueBwdGQAISD_fSG_Li256ELb1ELb1EEENS1_19SingleTileSchedulerILb1ELb0ELb0ELi128EEEEEEEEEvNT_6ParamsE,"a",@progbits
	.sectionflags	@""
	.align	4
.nv.constant0._ZN7cutlass13device_kernelIN5flash11enable_sm90INS1_16FlashAttnBwdSm90INS1_25CollectiveMainloopBwdSm90ILi2ELi2ELi2EN4cute5tupleIJNS5_1CILi1EEES8_S8_EEENS6_IJNS7_ILi64EEENS7_ILi128EEENS7_ILi96EEEEEENS_6half_tEfNS_4arch4Sm90ELb0ELb0ELb1ELb1ELb1ELb1ELb0ELb0ELi2ELi1ELi2ELi1ELb1EEENS1_24CollectiveEpilogueBwdGQAISD_fSG_Li256ELb1ELb1EEENS1_19SingleTileSchedulerILb1ELb0ELb0ELi128EEEEEEEEEvNT_6ParamsE:
	.zero		2304


//--------------------- .nv.constant0._ZN7cutlass13device_kernelIN5flash11enable_sm90INS1_16FlashAttnBwdSm90INS1_25CollectiveMainloopBwdSm90ILi2ELi2ELi2EN4cute5tupleIJNS5_1CILi1EEES8_S8_EEENS6_IJNS7_ILi64EEENS7_ILi128EEENS7_ILi96EEEEEENS_6half_tEfNS_4arch4Sm90ELb0ELb1ELb1ELb0ELb0ELb1ELb0ELb0ELi2ELi1ELi2ELi1ELb1EEENS1_21CollectiveEpilogueBwdISD_SE_SG_Li256ELb0ELb0ELi1EEENS1_19SingleTileSchedulerILb0ELb0ELb0ELi128EEEEEEEEEvNT_6ParamsE --------------------------
	.section	.nv.constant0._ZN7cutlass13device_kernelIN5flash11enable_sm90INS1_16FlashAttnBwdSm90INS1_25CollectiveMainloopBwdSm90ILi2ELi2ELi2EN4cute5tupleIJNS5_1CILi1EEES8_S8_EEENS6_IJNS7_ILi64EEENS7_ILi128EEENS7_ILi96EEEEEENS_6half_tEfNS_4arch4Sm90ELb0ELb1ELb1ELb0ELb0ELb1ELb0ELb0ELi2ELi1ELi2ELi1ELb1EEENS1_21CollectiveEpilogueBwdISD_SE_SG_Li256ELb0ELb0ELi1EEENS1_19SingleTileSchedulerILb0ELb0ELb0ELi128EEEEEEEEEvNT_6ParamsE,"a",@progbits
	.sectionflags	@""
	.align	4
.nv.constant0._ZN7cutlass13device_kernelIN5flash11enable_sm90INS1_16FlashAttnBwdSm90INS1_25CollectiveMainloopBwdSm90ILi2ELi2ELi2EN4cute5tupleIJNS5_1CILi1EEES8_S8_EEENS6_IJNS7_ILi64EEENS7_ILi128EEENS7_ILi96EEEEEENS_6half_tEfNS_4arch4Sm90ELb0ELb1ELb1ELb0ELb0ELb1ELb0ELb0ELi2ELi1ELi2ELi1ELb1EEENS1_21CollectiveEpilogueBwdISD_SE_SG_Li256ELb0ELb0ELi1EEENS1_19SingleTileSchedulerILb0ELb0ELb0ELi128EEEEEEEEEvNT_6ParamsE:
	.zero		2944


//--------------------- .nv.constant0._ZN7cutlass13device_kernelIN5flash11enable_sm90INS1_16FlashAttnBwdSm90INS1_25CollectiveMainloopBwdSm90ILi2ELi2ELi2EN4cute5tupleIJNS5_1CILi1EEES8_S8_EEENS6_IJNS7_ILi64EEENS7_ILi128EEENS7_ILi96EEEEEENS_6half_tEfNS_4arch4Sm90ELb0ELb1ELb1ELb0ELb1ELb1ELb0ELb0ELi2ELi1ELi2ELi1ELb1EEENS1_21CollectiveEpilogueBwdISD_SE_SG_Li256ELb0ELb0ELi1EEENS1_19SingleTileSchedulerILb0ELb0ELb0ELi128EEEEEEEEEvNT_6ParamsE --------------------------
	.section	.nv.constant0._ZN7cutlass13device_kernelIN5flash11enable_sm90INS1_16FlashAttnBwdSm90INS1_25CollectiveMainloopBwdSm90ILi2ELi2ELi2EN4cute5tupleIJNS5_1CILi1EEES8_S8_EEENS6_IJNS7_ILi64EEENS7_ILi128EEENS7_ILi96EEEEEENS_6half_tEfNS_4arch4Sm90ELb0ELb1ELb1ELb0ELb1ELb1ELb0ELb0ELi2ELi1ELi2ELi1ELb1EEENS1_21CollectiveEpilogueBwdISD_SE_SG_Li256ELb0ELb0ELi1EEENS1_19SingleTileSchedulerILb0ELb0ELb0ELi128EEEEEEEEEvNT_6ParamsE,"a",@progbits
	.sectionflags	@""
	.align	4
.nv.constant0._ZN7cutlass13device_kernelIN5flash11enable_sm90INS1_16FlashAttnBwdSm90INS1_25CollectiveMainloopBwdSm90ILi2ELi2ELi2EN4cute5tupleIJNS5_1CILi1EEES8_S8_EEENS6_IJNS7_ILi64EEENS7_ILi128EEENS7_ILi96EEEEEENS_6half_tEfNS_4arch4Sm90ELb0ELb1ELb1ELb0ELb1ELb1ELb0ELb0ELi2ELi1ELi2ELi1ELb1EEENS1_21CollectiveEpilogueBwdISD_SE_SG_Li256ELb0ELb0ELi1EEENS1_19SingleTileSchedulerILb0ELb0ELb0ELi128EEEEEEEEEvNT_6ParamsE:
	.zero		2944


//--------------------- .nv.constant0._ZN7cutlass13device_kernelIN5flash11enable_sm90INS1_16FlashAttnBwdSm90INS1_25CollectiveMainloopBwdSm90ILi2ELi2ELi2EN4cute5tupleIJNS5_1CILi1EEES8_S8_EEENS6_IJNS7_ILi64EEENS7_ILi128EEENS7_ILi96EEEEEENS_6half_tEfNS_4arch4Sm90ELb0ELb1ELb1ELb0ELb0ELb1ELb0ELb0ELi2ELi1ELi2ELi1ELb1EEENS1_24CollectiveEpilogueBwdGQAISD_fSG_Li256ELb0ELb0EEENS1_19SingleTileSchedulerILb0ELb0ELb0ELi128EEEEEEEEEvNT_6ParamsE --------------------------
	.section	.nv.constant0._ZN7cutlass13device_kernelIN5flash11enable_sm90INS1_16FlashAttnBwdSm90INS1_25CollectiveMainloopBwdSm90ILi2ELi2ELi2EN4cute5tupleIJNS5_1CILi1EEES8_S8_EEENS6_IJNS7_ILi64EEENS7_ILi128EEENS7_ILi96EEEEEENS_6half_tEfNS_4arch4Sm90ELb0ELb1ELb1ELb0ELb0ELb1ELb0ELb0ELi2ELi1ELi2ELi1ELb1EEENS1_24CollectiveEpilogueBwdGQAISD_fSG_Li256ELb0ELb0EEENS1_19SingleTileSchedulerILb0ELb0ELb0ELi128EEEEEEEEEvNT_6ParamsE,"a",@progbits
	.sectionflags	@""
	.align	4
.nv.constant0._ZN7cutlass13device_kernelIN5flash11enable_sm90INS1_16FlashAttnBwdSm90INS1_25CollectiveMainloopBwdSm90ILi2ELi2ELi2EN4cute5tupleIJNS5_1CILi1EEES8_S8_EEENS6_IJNS7_ILi64EEENS7_ILi128EEENS7_ILi96EEEEEENS_6half_tEfNS_4arch4Sm90ELb0ELb1ELb1ELb0ELb0ELb1ELb0ELb0ELi2ELi1ELi2ELi1ELb1EEENS1_24CollectiveEpilogueBwdGQAISD_fSG_Li256ELb0ELb0EEENS1_19SingleTileSchedulerILb0ELb0ELb0ELi128EEEEEEEEEvNT_6ParamsE:
	.zero		2304


//--------------------- .nv.constant0._ZN7cutlass13device_kernelIN5flash11enable_sm90INS1_16FlashAttnBwdSm90INS1_25CollectiveMainloopBwdSm90ILi2ELi2ELi2EN4cute5tupleIJNS5_1CILi1EEES8_S8_EEENS6_IJNS7_ILi64EEENS7_ILi128EEENS7_ILi96EEEEEENS_6half_tEfNS_4arch4Sm90ELb0ELb1ELb1ELb0ELb1ELb1ELb0ELb0ELi2ELi1ELi2ELi1ELb1EEENS1_24CollectiveEpilogueBwdGQAISD_fSG_Li256ELb0ELb1EEENS1_19SingleTileSchedulerILb0ELb0ELb0ELi128EEEEEEEEEvNT_6ParamsE --------------------------
	.section	.nv.constant0._ZN7cutlass13device_kernelIN5flash11enable_sm90INS1_16FlashAttnBwdSm90INS1_25CollectiveMainloopBwdSm90ILi2ELi2ELi2EN4cute5tupleIJNS5_1CILi1EEES8_S8_EEENS6_IJNS7_ILi64EEENS7_ILi128EEENS7_ILi96EEEEEENS_6half_tEfNS_4arch4Sm90ELb0ELb1ELb1ELb0ELb1ELb1ELb0ELb0ELi2ELi1ELi2ELi1ELb1EEENS1_24CollectiveEpilogueBwdGQAISD_fSG_Li256ELb0ELb1EEENS1_19SingleTileSchedulerILb0ELb0ELb0ELi128EEEEEEEEEvNT_6ParamsE,"a",@progbits
	.sectionflags	@""
	.align	4
.nv.constant0._ZN7cutlass13device_kernelIN5flash11enable_sm90INS1_16FlashAttnBwdSm90INS1_25CollectiveMainloopBwdSm90ILi2ELi2ELi2EN4cute5tupleIJNS5_1CILi1EEES8_S8_EEENS6_IJNS7_ILi64EEENS7_ILi128EEENS7_ILi96EEEEEENS_6half_tEfNS_4arch4Sm90ELb0ELb1ELb1ELb0ELb1ELb1ELb0ELb0ELi2ELi1ELi2ELi1ELb1EEENS1_24CollectiveEpilogueBwdGQAISD_fSG_Li256ELb0ELb1EEENS1_19SingleTileSchedulerILb0ELb0ELb0ELi128EEEEEEEEEvNT_6ParamsE:
	.zero		2304


//--------------------- .nv.constant0._ZN7cutlass13device_kernelIN5flash11enable_sm90INS1_16FlashAttnBwdSm90INS1_25CollectiveMainloopBwdSm90ILi2ELi2ELi2EN4cute5tupleIJNS5_1CILi1EEES8_S8_EEENS6_IJNS7_ILi64EEENS7_ILi128EEENS7_ILi96EEEEEENS_6half_tEfNS_4arch4Sm90ELb0ELb1ELb1ELb1ELb0ELb1ELb0ELb0ELi2ELi1ELi2ELi1ELb1EEENS1_21CollectiveEpilogueBwdISD_SE_SG_Li256ELb1ELb0ELi1EEENS1_19SingleTileSchedulerILb1ELb0ELb0ELi128EEEEEEEEEvNT_6ParamsE --------------------------
	.section	.nv.constant0._ZN7cutlass13device_kernelIN5flash11enable_sm90INS1_16FlashAttnBwdSm90INS1_25CollectiveMainloopBwdSm90ILi2ELi2ELi2EN4cute5tupleIJNS5_1CILi1EEES8_S8_EEENS6_IJNS7_ILi64EEENS7_ILi128EEENS7_ILi96EEEEEENS_6half_tEfNS_4arch4Sm90ELb0ELb1ELb1ELb1ELb0ELb1ELb0ELb0ELi2ELi1ELi2ELi1ELb1EEENS1_21CollectiveEpilogueBwdISD_SE_SG_Li256ELb1ELb0ELi1EEENS1_19SingleTileSchedulerILb1ELb0ELb0ELi128EEEEEEEEEvNT_6ParamsE,"a",@progbits
	.sectionflags	@""
	.align	4
.nv.constant0._ZN7cutlass13device_kernelIN5flash11enable_sm90INS1_16FlashAttnBwdSm90INS1_25CollectiveMainloopBwdSm90ILi2ELi2ELi2EN4cute5tupleIJNS5_1CILi1EEES8_S8_EEENS6_IJNS7_ILi64EEENS7_ILi128EEENS7_ILi96EEEEEENS_6half_tEfNS_4arch4Sm90ELb0ELb1ELb1ELb1ELb0ELb1ELb0ELb0ELi2ELi1ELi2ELi1ELb1EEENS1_21CollectiveEpilogueBwdISD_SE_SG_Li256ELb1ELb0ELi1EEENS1_19SingleTileSchedulerILb1ELb0ELb0ELi128EEEEEEEEEvNT_6ParamsE:
	.zero		2304


//--------------------- .nv.constant0._ZN7cutlass13device_kernelIN5flash11enable_sm90INS1_16FlashAttnBwdSm90INS1_25CollectiveMainloopBwdSm90ILi2ELi2ELi2EN4cute5tupleIJNS5_1CILi1EEES8_S8_EEENS6_IJNS7_ILi64EEENS7_ILi128EEENS7_ILi96EEEEEENS_6half_tEfNS_4arch4Sm90ELb0ELb1ELb1ELb1ELb1ELb1ELb0ELb0ELi2ELi1ELi2ELi1ELb1EEENS1_21CollectiveEpilogueBwdISD_SE_SG_Li256ELb1ELb0ELi1EEENS1_19SingleTileSchedulerILb1ELb0ELb0ELi128EEEEEEEEEvNT_6ParamsE --------------------------
	.section	.nv.constant0._ZN7cutlass13device_kernelIN5flash11enable_sm90INS1_16FlashAttnBwdSm90INS1_25CollectiveMainloopBwdSm90ILi2ELi2ELi2EN4cute5tupleIJNS5_1CILi1EEES8_S8_EEENS6_IJNS7_ILi64EEENS7_ILi128EEENS7_ILi96EEEEEENS_6half_tEfNS_4arch4Sm90ELb0ELb1ELb1ELb1ELb1ELb1ELb0ELb0ELi2ELi1ELi2ELi1ELb1EEENS1_21CollectiveEpilogueBwdISD_SE_SG_Li256ELb1ELb0ELi1EEENS1_19SingleTileSchedulerILb1ELb0ELb0ELi128EEEEEEEEEvNT_6ParamsE,"a",@progbits
	.sectionflags	@""
	.align	4
.nv.constant0._ZN7cutlass13device_kernelIN5flash11enable_sm90INS1_16FlashAttnBwdSm90INS1_25CollectiveMainloopBwdSm90ILi2ELi2ELi2EN4cute5tupleIJNS5_1CILi1EEES8_S8_EEENS6_IJNS7_ILi64EEENS7_ILi128EEENS7_ILi96EEEEEENS_6half_tEfNS_4arch4Sm90ELb0ELb1ELb1ELb1ELb1ELb1ELb0ELb0ELi2ELi1ELi2ELi1ELb1EEENS1_21CollectiveEpilogueBwdISD_SE_SG_Li256ELb1ELb0ELi1EEENS1_19SingleTileSchedulerILb1ELb0ELb0ELi128EEEEEEEEEvNT_6ParamsE:
	.zero		2304


//--------------------- .nv.constant0._ZN7cutlass13device_kernelIN5flash11enable_sm90INS1_16FlashAttnBwdSm90INS1_25CollectiveMainloopBwdSm90ILi2ELi2ELi2EN4cute5tupleIJNS5_1CILi1EEES8_S8_EEENS6_IJNS7_ILi64EEENS7_ILi128EEENS7_ILi96EEEEEENS_6half_tEfNS_4arch4Sm90ELb0ELb1ELb1ELb1ELb0ELb1ELb0ELb0ELi2ELi1ELi2ELi1ELb1EEENS1_24CollectiveEpilogueBwdGQAISD_fSG_Li256ELb1ELb0EEENS1_19SingleTileSchedulerILb1ELb0ELb0ELi128EEEEEEEEEvNT_6ParamsE --------------------------
	.section	.nv.constant0._ZN7cutlass13device_kernelIN5flash11enable_sm90INS1_16FlashAttnBwdSm90INS1_25CollectiveMainloopBwdSm90ILi2ELi2ELi2EN4cute5tupleIJNS5_1CILi1EEES8_S8_EEENS6_IJNS7_ILi64EEENS7_ILi128EEENS7_ILi96EEEEEENS_6half_tEfNS_4arch4Sm90ELb0ELb1ELb1ELb1ELb0ELb1ELb0ELb0ELi2ELi1ELi2ELi1ELb1EEENS1_24CollectiveEpilogueBwdGQAISD_fSG_Li256ELb1ELb0EEENS1_19SingleTileSchedulerILb1ELb0ELb0ELi128EEEEEEEEEvNT_6ParamsE,"a",@progbits
	.sectionflags	@""
	.align	4
.nv.constant0._ZN7cutlass13device_kernelIN5flash11enable_sm90INS1_16FlashAttnBwdSm90INS1_25CollectiveMainloopBwdSm90ILi2ELi2ELi2EN4cute5tupleIJNS5_1CILi1EEES8_S8_EEENS6_IJNS7_ILi64EEENS7_ILi128EEENS7_ILi96EEEEEENS_6half_tEfNS_4arch4Sm90ELb0ELb1ELb1ELb1ELb0ELb1ELb0ELb0ELi2ELi1ELi2ELi1ELb1EEENS1_24CollectiveEpilogueBwdGQAISD_fSG_Li256ELb1ELb0EEENS1_19SingleTileSchedulerILb1ELb0ELb0ELi128EEEEEEEEEvNT_6ParamsE:
	.zero		2304


//--------------------- .nv.constant0._ZN7cutlass13device_kernelIN5flash11enable_sm90INS1_16FlashAttnBwdSm90INS1_25CollectiveMainloopBwdSm90ILi2ELi2ELi2EN4cute5tupleIJNS5_1CILi1EEES8_S8_EEENS6_IJNS7_ILi64EEENS7_ILi128EEENS7_ILi96EEEEEENS_6half_tEfNS_4arch4Sm90ELb0ELb1ELb1ELb1ELb1ELb1ELb0ELb0ELi2ELi1ELi2ELi1ELb1EEENS1_24CollectiveEpilogueBwdGQAISD_fSG_Li256ELb1ELb1EEENS1_19SingleTileSchedulerILb1ELb0ELb0ELi128EEEEEEEEEvNT_6ParamsE --------------------------
	.section	.nv.constant0._ZN7cutlass13device_kernelIN5flash11enable_sm90INS1_16FlashAttnBwdSm90INS1_25CollectiveMainloopBwdSm90ILi2ELi2ELi2EN4cute5tupleIJNS5_1CILi1EEES8_S8_EEENS6_IJNS7_ILi64EEENS7_ILi128EEENS7_ILi96EEEEEENS_6half_tEfNS_4arch4Sm90ELb0ELb1ELb1ELb1ELb1ELb1ELb0ELb0ELi2ELi1ELi2ELi1ELb1EEENS1_24CollectiveEpilogueBwdGQAISD_fSG_Li256ELb1ELb1EEENS1_19SingleTileSchedulerILb1ELb0ELb0ELi128EEEEEEEEEvNT_6ParamsE,"a",@progbits
	.sectionflags	@""
	.align	4
.nv.constant0._ZN7cutlass13device_kernelIN5flash11enable_sm90INS1_16FlashAttnBwdSm90INS1_25CollectiveMainloopBwdSm90ILi2ELi2ELi2EN4cute5tupleIJNS5_1CILi1EEES8_S8_EEENS6_IJNS7_ILi64EEENS7_ILi128EEENS7_ILi96EEEEEENS_6half_tEfNS_4arch4Sm90ELb0ELb1ELb1ELb1ELb1ELb1ELb0ELb0ELi2ELi1ELi2ELi1ELb1EEENS1_24CollectiveEpilogueBwdGQAISD_fSG_Li256ELb1ELb1EEENS1_19SingleTileSchedulerILb1ELb0ELb0ELi128EEEEEEEEEvNT_6ParamsE:
	.zero		2304


//--------------------- .nv.constant0._ZN7cutlass13device_kernelIN5flash11enable_sm90INS1_16FlashAttnBwdSm90INS1_25CollectiveMainloopBwdSm90ILi2ELi2ELi2EN4cute5tupleIJNS5_1CILi1EEES8_S8_EEENS6_IJNS7_ILi64EEENS7_ILi128EEENS7_ILi96EEEEEENS_6half_tEfNS_4arch4Sm90ELb1ELb0ELb1ELb0ELb0ELb1ELb0ELb0ELi2ELi1ELi2ELi1ELb1EEENS1_21CollectiveEpilogueBwdISD_SE_SG_Li256ELb0ELb0ELi1EEENS1_25SingleTileBwdLPTSchedulerILb0ELi128ELb0EEEEEEEEEvNT_6ParamsE --------------------------
	.section	.nv.constant0._ZN7cutlass13device_kernelIN5flash11enable_sm90INS1_16FlashAttnBwdSm90INS1_25CollectiveMainloopBwdSm90ILi2ELi2ELi2EN4cute5tupleIJNS5_1CILi1EEES8_S8_EEENS6_IJNS7_ILi64EEENS7_ILi128EEENS7_ILi96EEEEEENS_6half_tEfNS_4arch4Sm90ELb1ELb0ELb1ELb0ELb0ELb1ELb0ELb0ELi2ELi1ELi2ELi1ELb1EEENS1_21CollectiveEpilogueBwdISD_SE_SG_Li256ELb0ELb0ELi1EEENS1_25SingleTileBwdLPTSchedulerILb0ELi128ELb0EEEEEEEEEvNT_6ParamsE,"a",@progbits
	.sectionflags	@""
	.align	4
.nv.constant0._ZN7cutlass13device_kernelIN5flash11enable_sm90INS1_16FlashAttnBwdSm90INS1_25CollectiveMainloopBwdSm90ILi2ELi2ELi2EN4cute5tupleIJNS5_1CILi1EEES8_S8_EEENS6_IJNS7_ILi64EEENS7_ILi128EEENS7_ILi96EEEEEENS_6half_tEfNS_4arch4Sm90ELb1ELb0ELb1ELb0ELb0ELb1ELb0ELb0ELi2ELi1ELi2ELi1ELb1EEENS1_21CollectiveEpilogueBwdISD_SE_SG_Li256ELb0ELb0ELi1EEENS1_25SingleTileBwdLPTSchedulerILb0ELi128ELb0EEEEEEEEEvNT_6ParamsE:
	.zero		2944


//--------------------- .nv.constant0._ZN7cutlass13device_kernelIN5flash11enable_sm90INS1_16FlashAttnBwdSm90INS1_25CollectiveMainloopBwdSm90ILi2ELi2ELi2EN4cute5tupleIJNS5_1CILi1EEES8_S8_EEENS6_IJNS7_ILi64EEENS7_ILi128EEENS7_ILi96EEEEEENS_6half_tEfNS_4arch4Sm90ELb1ELb0ELb1ELb0ELb1ELb1ELb0ELb0ELi2ELi1ELi2ELi1ELb1EEENS1_21CollectiveEpilogueBwdISD_SE_SG_Li256ELb0ELb0ELi1EEENS1_25SingleTileBwdLPTSchedulerILb0ELi128ELb1EEEEEEEEEvNT_6ParamsE --------------------------
	.section	.nv.constant0._ZN7cutlass13device_kernelIN5flash11enable_sm90INS1_16FlashAttnBwdSm90INS1_25CollectiveMainloopBwdSm90ILi2ELi2ELi2EN4cute5tupleIJNS5_1CILi1EEES8_S8_EEENS6_IJNS7_ILi64EEENS7_ILi128EEENS7_ILi96EEEEEENS_6half_tEfNS_4arch4Sm90ELb1ELb0ELb1ELb0ELb1ELb1ELb0ELb0ELi2ELi1ELi2ELi1ELb1EEENS1_21CollectiveEpilogueBwdISD_SE_SG_Li256ELb0ELb0ELi1EEENS1_25SingleTileBwdLPTSchedulerILb0ELi128ELb1EEEEEEEEEvNT_6ParamsE,"a",@progbits
	.sectionflags	@""
	.align	4
.nv.constant0._ZN7cutlass13device_kernelIN5flash11enable_sm90INS1_16FlashAttnBwdSm90INS1_25CollectiveMainloopBwdSm90ILi2ELi2ELi2EN4cute5tupleIJNS5_1CILi1EEES8_S8_EEENS6_IJNS7_ILi64EEENS7_ILi128EEENS7_ILi96EEEEEENS_6half_tEfNS_4arch4Sm90ELb1ELb0ELb1ELb0ELb1ELb1ELb0ELb0ELi2ELi1ELi2ELi1ELb1EEENS1_21CollectiveEpilogueBwdISD_SE_SG_Li256ELb0ELb0ELi1EEENS1_25SingleTileBwdLPTSchedulerILb0ELi128ELb1EEEEEEEEEvNT_6ParamsE:
	.zero		2944


//--------------------- .nv.constant0._ZN7cutlass13device_kernelIN5flash11enable_sm90INS1_16FlashAttnBwdSm90INS1_25CollectiveMainloopBwdSm90ILi2ELi2ELi2EN4cute5tupleIJNS5_1CILi1EEES8_S8_EEENS6_IJNS7_ILi64EEENS7_ILi128EEENS7_ILi96EEEEEENS_6half_tEfNS_4arch4Sm90ELb1ELb0ELb1ELb0ELb0ELb1ELb0ELb0ELi2ELi1ELi2ELi1ELb1EEENS1_24CollectiveEpilogueBwdGQAISD_fSG_Li256ELb0ELb0EEENS1_25SingleTileBwdLPTSchedulerILb0ELi128ELb0EEEEEEEEEvNT_6ParamsE --------------------------
	.section	.nv.constant0._ZN7cutlass13device_kernelIN5flash11enable_sm90INS1_16FlashAttnBwdSm90INS1_25CollectiveMainloopBwdSm90ILi2ELi2ELi2EN4cute5tupleIJNS5_1CILi1EEES8_S8_EEENS6_IJNS7_ILi64EEENS7_ILi128EEENS7_ILi96EEEEEENS_6half_tEfNS_4arch4Sm90ELb1ELb0ELb1ELb0ELb0ELb1ELb0ELb0ELi2ELi1ELi2ELi1ELb1EEENS1_24CollectiveEpilogueBwdGQAISD_fSG_Li256ELb0ELb0EEENS1_25SingleTileBwdLPTSchedulerILb0ELi128ELb0EEEEEEEEEvNT_6ParamsE,"a",@progbits
	.sectionflags	@""
	.align	4
.nv.constant0._ZN7cutlass13device_kernelIN5flash11enable_sm90INS1_16FlashAttnBwdSm90INS1_25CollectiveMainloopBwdSm90ILi2ELi2ELi2EN4cute5tupleIJNS5_1CILi1EEES8_S8_EEENS6_IJNS7_ILi64EEENS7_ILi128EEENS7_ILi96EEEEEENS_6half_tEfNS_4arch4Sm90ELb1ELb0ELb1ELb0ELb0ELb1ELb0ELb0ELi2ELi1ELi2ELi1ELb1EEENS1_24CollectiveEpilogueBwdGQAISD_fSG_Li256ELb0ELb0EEENS1_25SingleTileBwdLPTSchedulerILb0ELi128ELb0EEEEEEEEEvNT_6ParamsE:
	.zero		2432


//--------------------- .nv.constant0._ZN7cutlass13device_kernelIN5flash11enable_sm90INS1_16FlashAttnBwdSm90INS1_25CollectiveMainloopBwdSm90ILi2ELi2ELi2EN4cute5tupleIJNS5_1CILi1EEES8_S8_EEENS6_IJNS7_ILi64EEENS7_ILi128EEENS7_ILi96EEEEEENS_6half_tEfNS_4arch4Sm90ELb1ELb0ELb1ELb0ELb1ELb1ELb0ELb0ELi2ELi1ELi2ELi1ELb1EEENS1_24CollectiveEpilogueBwdGQAISD_fSG_Li256ELb0ELb1EEENS1_25SingleTileBwdLPTSchedulerILb0ELi128ELb1EEEEEEEEEvNT_6ParamsE --------------------------
	.section	.nv.constant0._ZN7cutlass13device_kernelIN5flash11enable_sm90INS1_16FlashAttnBwdSm90INS1_25CollectiveMainloopBwdSm90ILi2ELi2ELi2EN4cute5tupleIJNS5_1CILi1EEES8_S8_EEENS6_IJNS7_ILi64EEENS7_ILi128EEENS7_ILi96EEEEEENS_6half_tEfNS_4arch4Sm90ELb1ELb0ELb1ELb0ELb1ELb1ELb0ELb0ELi2ELi1ELi2ELi1ELb1EEENS1_24CollectiveEpilogueBwdGQAISD_fSG_Li256ELb0ELb1EEENS1_25SingleTileBwdLPTSchedulerILb0ELi128ELb1EEEEEEEEEvNT_6ParamsE,"a",@progbits
	.sectionflags	@""
	.align	4
.nv.constant0._ZN7cutlass13device_kernelIN5flash11enable_sm90INS1_16FlashAttnBwdSm90INS1_25CollectiveMainloopBwdSm90ILi2ELi2ELi2EN4cute5tupleIJNS5_1CILi1EEES8_S8_EEENS6_IJNS7_ILi64EEENS7_ILi128EEENS7_ILi96EEEEEENS_6half_tEfNS_4arch4Sm90ELb1ELb0ELb1ELb0ELb1ELb1ELb0ELb0ELi2ELi1ELi2ELi1ELb1EEENS1_24CollectiveEpilogueBwdGQAISD_fSG_Li256ELb0ELb1EEENS1_25SingleTileBwdLPTSchedulerILb0ELi128ELb1EEEEEEEEEvNT_6ParamsE:
	.zero		2432


//--------------------- .nv.constant0._ZN7cutlass13device_kernelIN5flash22FlashAttnBwdPreprocessIN4cute5tupleIJNS3_1CILi64EEENS5_ILi96EEEEEENS_6half_tEfNS_4arch4Sm90ELb1ELb0EEEEEvNT_6ParamsE --------------------------
	.section	.nv.constant0._ZN7cutlass13device_kernelIN5flash22FlashAttnBwdPreprocessIN4cute5tupleIJNS3_1CILi64EEENS5_ILi96EEEEEENS_6half_tEfNS_4arch4Sm90ELb1ELb0EEEEEvNT_6ParamsE,"a",@progbits
	.sectionflags	@""
	.align	4
.nv.constant0._ZN7cutlass13device_kernelIN5flash22FlashAttnBwdPreprocessIN4cute5tupleIJNS3_1CILi64EEENS5_ILi96EEEEEENS_6half_tEfNS_4arch4Sm90ELb1ELb0EEEEEvNT_6ParamsE:
	.zero		768


//--------------------- .nv.constant0._ZN7cutlass13device_kernelIN5flash11enable_sm90INS1_16FlashAttnBwdSm90INS1_25CollectiveMainloopBwdSm90ILi2ELi2ELi2EN4cute5tupleIJNS5_1CILi1EEES8_S8_EEENS6_IJNS7_ILi64EEENS7_ILi128EEENS7_ILi96EEEEEENS_6half_tEfNS_4arch4Sm90ELb1ELb0ELb1ELb1ELb0ELb1ELb0ELb0ELi2ELi1ELi2ELi1ELb1EEENS1_21CollectiveEpilogueBwdISD_SE_SG_Li256ELb1ELb0ELi1EEENS1_25SingleTileBwdLPTSchedulerILb1ELi128ELb0EEEEEEEEEvNT_6ParamsE --------------------------
	.section	.nv.constant0._ZN7cutlass13device_kernelIN5flash11enable_sm90INS1_16FlashAttnBwdSm90INS1_25CollectiveMainloopBwdSm90ILi2ELi2ELi2EN4cute5tupleIJNS5_1CILi1EEES8_S8_EEENS6_IJNS7_ILi64EEENS7_ILi128EEENS7_ILi96EEEEEENS_6half_tEfNS_4arch4Sm90ELb1ELb0ELb1ELb1ELb0ELb1ELb0ELb0ELi2ELi1ELi2ELi1ELb1EEENS1_21CollectiveEpilogueBwdISD_SE_SG_Li256ELb1ELb0ELi1EEENS1_25SingleTileBwdLPTSchedulerILb1ELi128ELb0EEEEEEEEEvNT_6ParamsE,"a",@progbits
	.sectionflags	@""
	.align	4
.nv.constant0._ZN7cutlass13device_kernelIN5flash11enable_sm90INS1_16FlashAttnBwdSm90INS1_25CollectiveMainloopBwdSm90ILi2ELi2ELi2EN4cute5tupleIJNS5_1CILi1EEES8_S8_EEENS6_IJNS7_ILi64EEENS7_ILi128EEENS7_ILi96EEEEEENS_6half_tEfNS_4arch4Sm90ELb1ELb0ELb1ELb1ELb0ELb1ELb0ELb0ELi2ELi1ELi2ELi1ELb1EEENS1_21CollectiveEpilogueBwdISD_SE_SG_Li256ELb1ELb0ELi1EEENS1_25SingleTileBwdLPTSchedulerILb1ELi128ELb0EEEEEEEEEvNT_6ParamsE:
	.zero		2304


//--------------------- .nv.constant0._ZN7cutlass13device_kernelIN5flash11enable_sm90INS1_16FlashAttnBwdSm90INS1_25CollectiveMainloopBwdSm90ILi2ELi2ELi2EN4cute5tupleIJNS5_1CILi1EEES8_S8_EEENS6_IJNS7_ILi64EEENS7_ILi128EEENS7_ILi96EEEEEENS_6half_tEfNS_4arch4Sm90ELb1ELb0ELb1ELb1ELb1ELb1ELb0ELb0ELi2ELi1ELi2ELi1ELb1EEENS1_21CollectiveEpilogueBwdISD_SE_SG_Li256ELb1ELb0ELi1EEENS1_25SingleTileBwdLPTSchedulerILb1ELi128ELb1EEEEEEEEEvNT_6ParamsE --------------------------
	.section	.nv.constant0._ZN7cutlass13device_kernelIN5flash11enable_sm90INS1_16FlashAttnBwdSm90INS1_25CollectiveMainloopBwdSm90ILi2ELi2ELi2EN4cute5tupleIJNS5_1CILi1EEES8_S8_EEENS6_IJNS7_ILi64EEENS7_ILi128EEENS7_ILi96EEEEEENS_6half_tEfNS_4arch4Sm90ELb1ELb0ELb1ELb1ELb1ELb1ELb0ELb0ELi2ELi1ELi2ELi1ELb1EEENS1_21CollectiveEpilogueBwdISD_SE_SG_Li256ELb1ELb0ELi1EEENS1_25SingleTileBwdLPTSchedulerILb1ELi128ELb1EEEEEEEEEvNT_6ParamsE,"a",@progbits
	.sectionflags	@""
	.align	4
.nv.constant0._ZN7cutlass13device_kernelIN5flash11enable_sm90INS1_16FlashAttnBwdSm90INS1_25CollectiveMainloopBwdSm90ILi2ELi2ELi2EN4cute5tupleIJNS5_1CILi1EEES8_S8_EEENS6_IJNS7_ILi64EEENS7_ILi128EEENS7_ILi96EEEEEENS_6half_tEfNS_4arch4Sm90ELb1ELb0ELb1ELb1ELb1ELb1ELb0ELb0ELi2ELi1ELi2ELi1ELb1EEENS1_21CollectiveEpilogueBwdISD_SE_SG_Li256ELb1ELb0ELi1EEENS1_25SingleTileBwdLPTSchedulerILb1ELi128ELb1EEEEEEEEEvNT_6ParamsE:
	.zero		2304


//--------------------- .nv.constant0._ZN7cutlass13device_kernelIN5flash11enable_sm90INS1_16FlashAttnBwdSm90INS1_25CollectiveMainloopBwdSm90ILi2ELi2ELi2EN4cute5tupleIJNS5_1CILi1EEES8_S8_EEENS6_IJNS7_ILi64EEENS7_ILi128EEENS7_ILi96EEEEEENS_6half_tEfNS_4arch4Sm90ELb1ELb0ELb1ELb1ELb0ELb1ELb0ELb0ELi2ELi1ELi2ELi1ELb1EEENS1_24CollectiveEpilogueBwdGQAISD_fSG_Li256ELb1ELb0EEENS1_25SingleTileBwdLPTSchedulerILb1ELi128ELb0EEEEEEEEEvNT_6ParamsE --------------------------
	.section	.nv.constant0._ZN7cutlass13device_kernelIN5flash11enable_sm90INS1_16FlashAttnBwdSm90INS1_25CollectiveMainloopBwdSm90ILi2ELi2ELi2EN4cute5tupleIJNS5_1CILi1EEES8_S8_EEENS6_IJNS7_ILi64EEENS7_ILi128EEENS7_ILi96EEEEEENS_6half_tEfNS_4arch4Sm90ELb1ELb0ELb1ELb1ELb0ELb1ELb0ELb0ELi2ELi1ELi2ELi1ELb1EEENS1_24CollectiveEpilogueBwdGQAISD_fSG_Li256ELb1ELb0EEENS1_25SingleTileBwdLPTSchedulerILb1ELi128ELb0EEEEEEEEEvNT_6ParamsE,"a",@progbits
	.sectionflags	@""
	.align	4
.nv.constant0._ZN7cutlass13device_kernelIN5flash11enable_sm90INS1_16FlashAttnBwdSm90INS1_25CollectiveMainloopBwdSm90ILi2ELi2ELi2EN4cute5tupleIJNS5_1CILi1EEES8_S8_EEENS6_IJNS7_ILi64EEENS7_ILi128EEENS7_ILi96EEEEEENS_6half_tEfNS_4arch4Sm90ELb1ELb0ELb1ELb1ELb0ELb1ELb0ELb0ELi2ELi1ELi2ELi1ELb1EEENS1_24CollectiveEpilogueBwdGQAISD_fSG_Li256ELb1ELb0EEENS1_25SingleTileBwdLPTSchedulerILb1ELi128ELb0EEEEEEEEEvNT_6ParamsE:
	.zero		2432


//--------------------- .nv.constant0._ZN7cutlass13device_kernelIN5flash32FlashAttnBwdPostprocessConvertdQIN4cute5tupleIJNS3_1CILi128EEENS5_ILi96EEEEEENS_6half_tEfNS_4arch4Sm90ELi256ENS3_8TiledMMAINS3_8MMA_AtomIJNS3_4SM904GMMA25MMA_64x96x16_F32F16F16_RSILNSF_5MajorE0ELSH_1ELNSF_7ScaleInE1ELSI_1EEEEEENS3_6LayoutINS4_IJNS5_ILi2EEENS5_ILi1EEESN_EEENS4_IJSN_NS5_ILi0EEESP_EEEEENS4_IJNS3_10UnderscoreESS_SS_EEEEELb0EEEEEvNT_6ParamsE --------------------------
	.section	.nv.constant0._ZN7cutlass13device_kernelIN5flash32FlashAttnBwdPostprocessConvertdQIN4cute5tupleIJNS3_1CILi128EEENS5_ILi96EEEEEENS_6half_tEfNS_4arch4Sm90ELi256ENS3_8TiledMMAINS3_8MMA_AtomIJNS3_4SM904GMMA25MMA_64x96x16_F32F16F16_RSILNSF_5MajorE0ELSH_1ELNSF_7ScaleInE1ELSI_1EEEEEENS3_6LayoutINS4_IJNS5_ILi2EEENS5_ILi1EEESN_EEENS4_IJSN_NS5_ILi0EEESP_EEEEENS4_IJNS3_10UnderscoreESS_SS_EEEEELb0EEEEEvNT_6ParamsE,"a",@progbits
	.sectionflags	@""
	.align	4
.nv.constant0._ZN7cutlass13device_kernelIN5flash32FlashAttnBwdPostprocessConvertdQIN4cute5tupleIJNS3_1CILi128EEENS5_ILi96EEEEEENS_6half_tEfNS_4arch4Sm90ELi256ENS3_8TiledMMAINS3_8MMA_AtomIJNS3_4SM904GMMA25MMA_64x96x16_F32F16F16_RSILNSF_5MajorE0ELSH_1ELNSF_7ScaleInE1ELSI_1EEEEEENS3_6LayoutINS4_IJNS5_ILi2EEENS5_ILi1EEESN_EEENS4_IJSN_NS5_ILi0EEESP_EEEEENS4_IJNS3_10UnderscoreESS_SS_EEEEELb0EEEEEvNT_6ParamsE:
	.zero		640


//--------------------- .nv.constant0._ZN7cutlass13device_kernelIN5flash32FlashAttnBwdPostprocessConvertdQIN4cute5tupleIJNS3_1CILi64EEENS5_ILi96EEEEEENS_6half_tEfNS_4arch4Sm90ELi256ENS3_8TiledMMAINS3_8MMA_AtomIJNS3_4SM904GMMA25MMA_64x16x16_F32F16F16_SSILNSF_5MajorE0ELSH_1ELNSF_7ScaleInE1ELSI_1EEEEEENS3_6LayoutINS4_IJNS5_ILi1EEENS5_ILi2EEESM_EEENS4_IJNS5_ILi0EEESM_SP_EEEEENS4_IJNS3_10UnderscoreESS_SS_EEEEELb0EEEEEvNT_6ParamsE --------------------------
	.section	.nv.constant0._ZN7cutlass13device_kernelIN5flash32FlashAttnBwdPostprocessConvertdQIN4cute5tupleIJNS3_1CILi64EEENS5_ILi96EEEEEENS_6half_tEfNS_4arch4Sm90ELi256ENS3_8TiledMMAINS3_8MMA_AtomIJNS3_4SM904GMMA25MMA_64x16x16_F32F16F16_SSILNSF_5MajorE0ELSH_1ELNSF_7ScaleInE1ELSI_1EEEEEENS3_6LayoutINS4_IJNS5_ILi1EEENS5_ILi2EEESM_EEENS4_IJNS5_ILi0EEESM_SP_EEEEENS4_IJNS3_10UnderscoreESS_SS_EEEEELb0EEEEEvNT_6ParamsE,"a",@progbits
	.sectionflags	@""
	.align	4
.nv.constant0._ZN7cutlass13device_kernelIN5flash32FlashAttnBwdPostprocessConvertdQIN4cute5tupleIJNS3_1CILi64EEENS5_ILi96EEEEEENS_6half_tEfNS_4arch4Sm90ELi256ENS3_8TiledMMAINS3_8MMA_AtomIJNS3_4SM904GMMA25MMA_64x16x16_F32F16F16_SSILNSF_5MajorE0ELSH_1ELNSF_7ScaleInE1ELSI_1EEEEEENS3_6LayoutINS4_IJNS5_ILi1EEENS5_ILi2EEESM_EEENS4_IJNS5_ILi0EEESM_SP_EEEEENS4_IJNS3_10UnderscoreESS_SS_EEEEELb0EEEEEvNT_6ParamsE:
	.zero		640


//--------------------- .nv.constant0._ZN7cutlass13device_kernelIN5flash11enable_sm90INS1_16FlashAttnBwdSm90INS1_25CollectiveMainloopBwdSm90ILi2ELi2ELi2EN4cute5tupleIJNS5_1CILi1EEES8_S8_EEENS6_IJNS7_ILi64EEENS7_ILi128EEENS7_ILi96EEEEEENS_6half_tEfNS_4arch4Sm90ELb1ELb0ELb1ELb1ELb1ELb1ELb0ELb0ELi2ELi1ELi2ELi1ELb1EEENS1_24CollectiveEpilogueBwdGQAISD_fSG_Li256ELb1ELb1EEENS1_25SingleTileBwdLPTSchedulerILb1ELi128ELb1EEEEEEEEEvNT_6ParamsE --------------------------
	.section	.nv.constant0._ZN7cutlass13device_kernelIN5flash11enable_sm90INS1_16FlashAttnBwdSm90INS1_25CollectiveMainloopBwdSm90ILi2ELi2ELi2EN4cute5tupleIJNS5_1CILi1EEES8_S8_EEENS6_IJNS7_ILi64EEENS7_ILi128EEENS7_ILi96EEEEEENS_6half_tEfNS_4arch4Sm90ELb1ELb0ELb1ELb1ELb1ELb1ELb0ELb0ELi2ELi1ELi2ELi1ELb1EEENS1_24CollectiveEpilogueBwdGQAISD_fSG_Li256ELb1ELb1EEENS1_25SingleTileBwdLPTSchedulerILb1ELi128ELb1EEEEEEEEEvNT_6ParamsE,"a",@progbits
	.sectionflags	@""
	.align	4
.nv.constant0._ZN7cutlass13device_kernelIN5flash11enable_sm90INS1_16FlashAttnBwdSm90INS1_25CollectiveMainloopBwdSm90ILi2ELi2ELi2EN4cute5tupleIJNS5_1CILi1EEES8_S8_EEENS6_IJNS7_ILi64EEENS7_ILi128EEENS7_ILi96EEEEEENS_6half_tEfNS_4arch4Sm90ELb1ELb0ELb1ELb1ELb1ELb1ELb0ELb0ELi2ELi1ELi2ELi1ELb1EEENS1_24CollectiveEpilogueBwdGQAISD_fSG_Li256ELb1ELb1EEENS1_25SingleTileBwdLPTSchedulerILb1ELi128ELb1EEEEEEEEEvNT_6ParamsE:
	.zero		2432


//--------------------- .nv.constant0._ZN7cutlass13device_kernelIN5flash22FlashAttnBwdPreprocessIN4cute5tupleIJNS3_1CILi64EEENS5_ILi96EEEEEENS_6half_tEfNS_4arch4Sm90ELb1ELb1EEEEEvNT_6ParamsE --------------------------
	.section	.nv.constant0._ZN7cutlass13device_kernelIN5flash22FlashAttnBwdPreprocessIN4cute5tupleIJNS3_1CILi64EEENS5_ILi96EEEEEENS_6half_tEfNS_4arch4Sm90ELb1ELb1EEEEEvNT_6ParamsE,"a",@progbits
	.sectionflags	@""
	.align	4
.nv.constant0._ZN7cutlass13device_kernelIN5flash22FlashAttnBwdPreprocessIN4cute5tupleIJNS3_1CILi64EEENS5_ILi96EEEEEENS_6half_tEfNS_4arch4Sm90ELb1ELb1EEEEEvNT_6ParamsE:
	.zero		768


//--------------------- SYMBOLS --------------------------

	.type		.nv.reservedSmem.offset0,@object
	.size		.nv.reservedSmem.offset0,0x4
	.type		__assertfail,@function
